def matmul_kernel(
    a_ptr,
    b_ptr,
    c_ptr,
    M,
    N,
    K,
    stride_am,
    stride_ak,
    stride_bk,
    stride_bn,
    stride_cm,
    stride_cn,
    BLOCK_M: tl.constexpr,
    BLOCK_N: tl.constexpr,
    BLOCK_K: tl.constexpr,
    GROUP_M: tl.constexpr,
):
    pid = tl.program_id(axis=0)
    num_pid_m = tl.cdiv(M, BLOCK_M)
    num_pid_n = tl.cdiv(N, BLOCK_N)
    num_pid_in_group = GROUP_M * num_pid_n
    group_id = pid // num_pid_in_group
    first_pid_m = group_id * GROUP_M
    group_size_m = min(num_pid_m - first_pid_m, GROUP_M)
    pid_m = first_pid_m + ((pid % num_pid_in_group) % group_size_m)
    pid_n = (pid % num_pid_in_group) // group_size_m

    offs_am = (pid_m * BLOCK_M + tl.arange(0, BLOCK_M)) % M
    offs_bn = (pid_n * BLOCK_N + tl.arange(0, BLOCK_N)) % N
    offs_k = tl.arange(0, BLOCK_K)
    a_ptrs = a_ptr + offs_am[:, None] * stride_am + offs_k[None, :] * stride_ak
    b_ptrs = b_ptr + offs_k[:, None] * stride_bk + offs_bn[None, :] * stride_bn

    acc = tl.zeros((BLOCK_M, BLOCK_N), dtype=tl.float32)
    for kk in range(0, tl.cdiv(K, BLOCK_K)):
        a = tl.load(a_ptrs, mask=offs_k[None, :] < K - kk * BLOCK_K, other=0.0)
        b = tl.load(b_ptrs, mask=offs_k[:, None] < K - kk * BLOCK_K, other=0.0)
        acc = tl.dot(a, b, acc)
        a_ptrs += BLOCK_K * stride_ak
        b_ptrs += BLOCK_K * stride_bk

    c = acc.to(c_ptr.dtype.element_ty)
    offs_cm = pid_m * BLOCK_M + tl.arange(0, BLOCK_M)
    offs_cn = pid_n * BLOCK_N + tl.arange(0, BLOCK_N)
    c_ptrs = c_ptr + offs_cm[:, None] * stride_cm + offs_cn[None, :] * stride_cn
    mask = (offs_cm[:, None] < M) & (offs_cn[None, :] < N)
    tl.store(c_ptrs, c, mask=mask)

# config = {"BLOCK_K": 256, "BLOCK_M": 256, "BLOCK_N": 32, "GROUP_M": 8, "arch": "sm_100", "dtype": "fp8e4m3", "num_ctas": 1, "num_stages": 3, "num_warps": 4}
# arch = sm_100


// ===== COMPILED SASS (sm_100a) =====

	.target	sm_100a

	.elftype	@"ET_EXEC"


//--------------------- .note.nv.tkinfo           --------------------------
	.section	.note.nv.tkinfo,"",@"SHT_NOTE"
	.sectionflags	@"SHF_NOTE_NV_TKINFO"
	.tkinfo
        /*0018*/ 	.word	0x00000081
        /*0030*/ 	.string	""
        /*0030*/ 	.string	"ptxas-blackwell"
        /*0030*/ 	.string	"Cuda compilation tools, release 12.9, V12.9.86"
        /*0030*/ 	.string	"Build cuda_12.9.r12.9/compiler.36037853_0"
        /*0030*/ 	.string	"-v  -suppress-debug-info  -lineinfo  -arch sm_100a "



//--------------------- .note.nv.cuver            --------------------------
	.section	.note.nv.cuver,"",@"SHT_NOTE"
	.sectionflags	@"SHF_NOTE_NV_CUVER"
        /*0018*/ 	.short	0x0001
        /*001a*/ 	.short	0x0064
        /*001c*/ 	.short	0x0001
        /*001e*/ 	.short	0x0000
        /*0020*/ 	.short	0x0001
        /*0022*/ 	.short	0x0000


//--------------------- .nv.info                  --------------------------
	.section	.nv.info,"",@"SHT_CUDA_INFO"
	.align	4


	//----- nvinfo : EIATTR_REGCOUNT
	.align		4
        /*0000*/ 	.byte	0x04, 0x2f
        /*0002*/ 	.short	(.L_4 - .L_3)
	.align		4
.L_3:
        /*0004*/ 	.word	index@(matmul_kernel)
        /*0008*/ 	.word	0x00000060


	//----- nvinfo : EIATTR_FRAME_SIZE
	.align		4
.L_4:
        /*000c*/ 	.byte	0x04, 0x11
        /*000e*/ 	.short	(.L_6 - .L_5)
	.align		4
.L_5:
        /*0010*/ 	.word	index@($__internal_2_$__cuda_sm10x_tcgen05_guardrail_trap_unallocated_columns_being_dealloced)
        /*0014*/ 	.word	0x00001f78


	//----- nvinfo : EIATTR_FRAME_SIZE
	.align		4
.L_6:
        /*0018*/ 	.byte	0x04, 0x11
        /*001a*/ 	.short	(.L_8 - .L_7)
	.align		4
.L_7:
        /*001c*/ 	.word	index@($__internal_1_$__cuda_sm10x_tcgen05_guardrail_trap_phase_invalid_during_alloc)
        /*0020*/ 	.word	0x00001f78


	//----- nvinfo : EIATTR_FRAME_SIZE
	.align		4
.L_8:
        /*0024*/ 	.byte	0x04, 0x11
        /*0026*/ 	.short	(.L_10 - .L_9)
	.align		4
.L_9:
        /*0028*/ 	.word	index@($__internal_0_$__cuda_sm10x_tcgen05_guardrail_trap_col_being_dealloced_not_returned_by_alloc)
        /*002c*/ 	.word	0x00001f78


	//----- nvinfo : EIATTR_FRAME_SIZE
	.align		4
.L_10:
        /*0030*/ 	.byte	0x04, 0x11
        /*0032*/ 	.short	(.L_12 - .L_11)
	.align		4
.L_11:
        /*0034*/ 	.word	index@(matmul_kernel)
        /*0038*/ 	.word	0x00001f78


	//----- nvinfo : EIATTR_MIN_STACK_SIZE
	.align		4
.L_12:
        /*003c*/ 	.byte	0x04, 0x12
        /*003e*/ 	.short	(.L_14 - .L_13)
	.align		4
.L_13:
        /*0040*/ 	.word	index@(matmul_kernel)
        /*0044*/ 	.word	0x00001f78
.L_14:


//--------------------- .nv.info.matmul_kernel    --------------------------
	.section	.nv.info.matmul_kernel,"",@"SHT_CUDA_INFO"
	.sectionflags	@""
	.align	4


	//----- nvinfo : EIATTR_CUDA_API_VERSION
	.align		4
        /*0000*/ 	.byte	0x04, 0x37
        /*0002*/ 	.short	(.L_16 - .L_15)
.L_15:
        /*0004*/ 	.word	0x00000081


	//----- nvinfo : EIATTR_KPARAM_INFO
	.align		4
.L_16:
        /*0008*/ 	.byte	0x04, 0x17
        /*000a*/ 	.short	(.L_18 - .L_17)
.L_17:
        /*000c*/ 	.word	0x00000000
        /*0010*/ 	.short	0x000d
        /*0012*/ 	.short	0x0048
        /*0014*/ 	.byte	0x00, 0xf4, 0x21, 0x00


	//----- nvinfo : EIATTR_KPARAM_INFO
	.align		4
.L_18:
        /*0018*/ 	.byte	0x04, 0x17
        /*001a*/ 	.short	(.L_20 - .L_19)
.L_19:
        /*001c*/ 	.word	0x00000000
        /*0020*/ 	.short	0x000c
        /*0022*/ 	.short	0x0040
        /*0024*/ 	.byte	0x00, 0xf4, 0x21, 0x00


	//----- nvinfo : EIATTR_KPARAM_INFO
	.align		4
.L_20:
        /*0028*/ 	.byte	0x04, 0x17
        /*002a*/ 	.short	(.L_22 - .L_21)
.L_21:
        /*002c*/ 	.word	0x00000000
        /*0030*/ 	.short	0x000b
        /*0032*/ 	.short	0x0038
        /*0034*/ 	.byte	0x00, 0xf0, 0x11, 0x00


	//----- nvinfo : EIATTR_KPARAM_INFO
	.align		4
.L_22:
        /*0038*/ 	.byte	0x04, 0x17
        /*003a*/ 	.short	(.L_24 - .L_23)
.L_23:
        /*003c*/ 	.word	0x00000000
        /*0040*/ 	.short	0x000a
        /*0042*/ 	.short	0x0034
        /*0044*/ 	.byte	0x00, 0xf0, 0x11, 0x00


	//----- nvinfo : EIATTR_KPARAM_INFO
	.align		4
.L_24:
        /*0048*/ 	.byte	0x04, 0x17
        /*004a*/ 	.short	(.L_26 - .L_25)
.L_25:
        /*004c*/ 	.word	0x00000000
        /*0050*/ 	.short	0x0009
        /*0052*/ 	.short	0x0030
        /*0054*/ 	.byte	0x00, 0xf0, 0x11, 0x00


	//----- nvinfo : EIATTR_KPARAM_INFO
	.align		4
.L_26:
        /*0058*/ 	.byte	0x04, 0x17
        /*005a*/ 	.short	(.L_28 - .L_27)
.L_27:
        /*005c*/ 	.word	0x00000000
        /*0060*/ 	.short	0x0008
        /*0062*/ 	.short	0x002c
        /*0064*/ 	.byte	0x00, 0xf0, 0x11, 0x00


	//----- nvinfo : EIATTR_KPARAM_INFO
	.align		4
.L_28:
        /*0068*/ 	.byte	0x04, 0x17
        /*006a*/ 	.short	(.L_30 - .L_29)
.L_29:
        /*006c*/ 	.word	0x00000000
        /*0070*/ 	.short	0x0007
        /*0072*/ 	.short	0x0028
        /*0074*/ 	.byte	0x00, 0xf0, 0x11, 0x00


	//----- nvinfo : EIATTR_KPARAM_INFO
	.align		4
.L_30:
        /*0078*/ 	.byte	0x04, 0x17
        /*007a*/ 	.short	(.L_32 - .L_31)
.L_31:
        /*007c*/ 	.word	0x00000000
        /*0080*/ 	.short	0x0006
        /*0082*/ 	.short	0x0024
        /*0084*/ 	.byte	0x00, 0xf0, 0x11, 0x00


	//----- nvinfo : EIATTR_KPARAM_INFO
	.align		4
.L_32:
        /*0088*/ 	.byte	0x04, 0x17
        /*008a*/ 	.short	(.L_34 - .L_33)
.L_33:
        /*008c*/ 	.word	0x00000000
        /*0090*/ 	.short	0x0005
        /*0092*/ 	.short	0x0020
        /*0094*/ 	.byte	0x00, 0xf0, 0x11, 0x00


	//----- nvinfo : EIATTR_KPARAM_INFO
	.align		4
.L_34:
        /*0098*/ 	.byte	0x04, 0x17
        /*009a*/ 	.short	(.L_36 - .L_35)
.L_35:
        /*009c*/ 	.word	0x00000000
        /*00a0*/ 	.short	0x0004
        /*00a2*/ 	.short	0x001c
        /*00a4*/ 	.byte	0x00, 0xf0, 0x11, 0x00


	//----- nvinfo : EIATTR_KPARAM_INFO
	.align		4
.L_36:
        /*00a8*/ 	.byte	0x04, 0x17
        /*00aa*/ 	.short	(.L_38 - .L_37)
.L_37:
        /*00ac*/ 	.word	0x00000000
        /*00b0*/ 	.short	0x0003
        /*00b2*/ 	.short	0x0018
        /*00b4*/ 	.byte	0x00, 0xf0, 0x11, 0x00


	//----- nvinfo : EIATTR_KPARAM_INFO
	.align		4
.L_38:
        /*00b8*/ 	.byte	0x04, 0x17
        /*00ba*/ 	.short	(.L_40 - .L_39)
.L_39:
        /*00bc*/ 	.word	0x00000000
        /*00c0*/ 	.short	0x0002
        /*00c2*/ 	.short	0x0010
        /*00c4*/ 	.byte	0x00, 0xf4, 0x21, 0x00


	//----- nvinfo : EIATTR_KPARAM_INFO
	.align		4
.L_40:
        /*00c8*/ 	.byte	0x04, 0x17
        /*00ca*/ 	.short	(.L_42 - .L_41)
.L_41:
        /*00cc*/ 	.word	0x00000000
        /*00d0*/ 	.short	0x0001
        /*00d2*/ 	.short	0x0008
        /*00d4*/ 	.byte	0x00, 0xf4, 0x21, 0x00


	//----- nvinfo : EIATTR_KPARAM_INFO
	.align		4
.L_42:
        /*00d8*/ 	.byte	0x04, 0x17
        /*00da*/ 	.short	(.L_44 - .L_43)
.L_43:
        /*00dc*/ 	.word	0x00000000
        /*00e0*/ 	.short	0x0000
        /*00e2*/ 	.short	0x0000
        /*00e4*/ 	.byte	0x00, 0xf4, 0x21, 0x00


	//----- nvinfo : EIATTR_AT_ENTRY_FRAGMENTS
	.align		4
.L_44:
        /*00e8*/ 	.byte	0x04, 0x4f
        /*00ea*/ 	.short	(.L_46 - .L_45)


	//   ....[0]....
.L_45:
        /*00ec*/ 	.word	0x00000004


	//----- nvinfo : EIATTR_RESERVED_SMEM_USED
	.align		4
.L_46:
        /*00f0*/ 	.byte	0x01, 0x41
	.zero		2


	//----- nvinfo : EIATTR_SPARSE_MMA_MASK
	.align		4
        /*00f4*/ 	.byte	0x03, 0x50
        /*00f6*/ 	.short	0x0000


	//----- nvinfo : EIATTR_TCGEN05_1CTA_USED
	.align		4
        /*00f8*/ 	.byte	0x01, 0x51
	.zero		2


	//----- nvinfo : EIATTR_MAXREG_COUNT
	.align		4
        /*00fc*/ 	.byte	0x03, 0x1b
        /*00fe*/ 	.short	0x00ff


	//----- nvinfo : EIATTR_NUM_BARRIERS
	.align		4
        /*0100*/ 	.byte	0x02, 0x4c
        /*0102*/ 	.byte	0x01
	.zero		1


	//----- nvinfo : EIATTR_ANNOTATIONS
	.align		4
        /*0104*/ 	.byte	0x04, 0x55
        /*0106*/ 	.short	(.L_48 - .L_47)


	//   ....[0]....
.L_47:
        /*0108*/ 	.word	0x00000001
        /*010c*/ 	.byte	0xa0, 0x09, 0x00, 0x00, 0x01, 0x00, 0x00, 0x00, 0x50, 0x0a, 0x00, 0x00, 0x01, 0x00, 0x00, 0x00
        /* <DEDUP_REMOVED lines=3971> */
        /*f94c*/ 	.byte	0xa0, 0x90, 0x04, 0x00, 0x01, 0x00, 0x00, 0x00, 0xb0, 0x90, 0x04, 0x00


	//----- nvinfo : EIATTR_INT_WARP_WIDE_INSTR_OFFSETS
	.align		4
.L_48:
        /*f958*/ 	.byte	0x04, 0x31
        /*f95a*/ 	.short	(.L_50 - .L_49)


	//   ....[0]....
.L_49:
        /*f95c*/ 	.word	0x000027f0


	//   ....[1]....
        /*f960*/ 	.word	0x00002820


	//   ....[2]....
        /*f964*/ 	.word	0x000171c0


	//   ....[3]....
        /*f968*/ 	.word	0x0004b010


	//   ....[4]....
        /*f96c*/ 	.word	0x0004b060


	//----- nvinfo : EIATTR_COOP_GROUP_MASK_REGIDS
	.align		4
.L_50:
        /*f970*/ 	.byte	0x04, 0x29
        /*f972*/ 	.short	(.L_52 - .L_51)


	//   ....[0]....
.L_51:
        /*f974*/ 	.word	0xffffffff


	//   ....[1]....
        /*f978*/ 	.word	0xffffffff


	//   ....[2]....
        /*f97c*/ 	.word	0xffffffff


	//   ....[3]....
        /*f980*/ 	.word	0xffffffff


	//----- nvinfo : EIATTR_COOP_GROUP_INSTR_OFFSETS
	.align		4
.L_52:
        /*f984*/ 	.byte	0x04, 0x28
        /*f986*/ 	.short	(.L_54 - .L_53)


	//   ....[0]....
.L_53:
        /*f988*/ 	.word	0x00000070


	//   ....[1]....
        /*f98c*/ 	.word	0x00000330


	//   ....[2]....
        /*f990*/ 	.word	0x0004aea0


	//   ....[3]....
        /*f994*/ 	.word	0x0004b110


	//----- nvinfo : EIATTR_VRC_CTA_INIT_COUNT
	.align		4
.L_54:
        /*f998*/ 	.byte	0x02, 0x4a
        /*f99a*/ 	.byte	0x80
	.zero		1


	//----- nvinfo : EIATTR_MBARRIER_INSTR_OFFSETS
	.align		4
        /*f99c*/ 	.byte	0x04, 0x39
        /*f99e*/ 	.short	(.L_56 - .L_55)


	//   ....[0]....
.L_55:
        /*f9a0*/ 	.word	0x000029c0
        /*f9a4*/ 	.word	0x000000ff
        /*f9a8*/ 	.word	0x00000000
        /*f9ac*/ 	.short	0x0100
        /*f9ae*/ 	.byte	0x08
	.zero		1


	//   ....[1]....
        /*f9b0*/ 	.word	0x000171f0
        /*f9b4*/ 	.word	0x000000ff
        /*f9b8*/ 	.word	0x00024008
        /*f9bc*/ 	.short	0x0100
        /*f9be*/ 	.byte	0x05
	.zero		1


	//   ....[2]....
        /*f9c0*/ 	.word	0x0002f7a0
        /*f9c4*/ 	.word	0x000000ff
        /*f9c8*/ 	.word	0x00000000
        /*f9cc*/ 	.short	0x010a
        /*f9ce*/ 	.byte	0x08
	.zero		1


	//   ....[3]....
        /*f9d0*/ 	.word	0x00049070
        /*f9d4*/ 	.word	0x000000ff
        /*f9d8*/ 	.word	0x00000000
        /*f9dc*/ 	.short	0x010a
        /*f9de*/ 	.byte	0x08
	.zero		1


	//   ....[4]....
        /*f9e0*/ 	.word	0x000491b0
        /*f9e4*/ 	.word	0x000000ff
        /*f9e8*/ 	.word	0x00024000
        /*f9ec*/ 	.short	0x0108
        /*f9ee*/ 	.byte	0x05
	.zero		1


	//   ....[5]....
        /*f9f0*/ 	.word	0x00049200
        /*f9f4*/ 	.word	0x000000ff
        /*f9f8*/ 	.word	0x00024008
        /*f9fc*/ 	.short	0x0108
        /*f9fe*/ 	.byte	0x05
	.zero		1


	//   ....[6]....
        /*fa00*/ 	.word	0x0004b130
        /*fa04*/ 	.word	0x000000ff
        /*fa08*/ 	.word	0x00000000
        /*fa0c*/ 	.short	0x010a
        /*fa0e*/ 	.byte	0x08
	.zero		1


	//   ....[7]....
        /*fa10*/ 	.word	0x0004b160
        /*fa14*/ 	.word	0x000000ff
        /*fa18*/ 	.word	0x00000000
        /*fa1c*/ 	.short	0x010a
        /*fa1e*/ 	.byte	0x08
	.zero		1


	//----- nvinfo : EIATTR_NUM_MBARRIERS
	.align		4
.L_56:
        /*fa20*/ 	.byte	0x03, 0x38
        /*fa22*/ 	.short	0x0002


	//----- nvinfo : EIATTR_EXIT_INSTR_OFFSETS
	.align		4
        /*fa24*/ 	.byte	0x04, 0x1c
        /*fa26*/ 	.short	(.L_58 - .L_57)


	//   ....[0]....
.L_57:
        /*fa28*/ 	.word	0x0004b120


	//----- nvinfo : EIATTR_REQNTID
	.align		4
.L_58:
        /*fa2c*/ 	.byte	0x04, 0x10
        /*fa2e*/ 	.short	(.L_60 - .L_59)
.L_59:
        /*fa30*/ 	.word	0x00000080
        /*fa34*/ 	.word	0x00000001
        /*fa38*/ 	.word	0x00000001


	//----- nvinfo : EIATTR_CRS_STACK_SIZE
	.align		4
.L_60:
        /*fa3c*/ 	.byte	0x04, 0x1e
        /*fa3e*/ 	.short	(.L_62 - .L_61)
.L_61:
        /*fa40*/ 	.word	0x00000000


	//----- nvinfo : EIATTR_CBANK_PARAM_SIZE
	.align		4
.L_62:
        /*fa44*/ 	.byte	0x03, 0x19
        /*fa46*/ 	.short	0x0050


	//----- nvinfo : EIATTR_PARAM_CBANK
	.align		4
        /*fa48*/ 	.byte	0x04, 0x0a
        /*fa4a*/ 	.short	(.L_64 - .L_63)
	.align		4
.L_63:
        /*fa4c*/ 	.word	index@(.nv.constant0.matmul_kernel)
        /*fa50*/ 	.short	0x0380
        /*fa52*/ 	.short	0x0050


	//----- nvinfo : EIATTR_SW_WAR
	.align		4
.L_64:
        /*fa54*/ 	.byte	0x04, 0x36
        /*fa56*/ 	.short	(.L_66 - .L_65)
.L_65:
        /*fa58*/ 	.word	0x00000008
.L_66:


//--------------------- .nv.compat                --------------------------
	.section	.nv.compat,"",@"SHT_CUDA_COMPAT_INFO"
	.align	4
        /*0000*/ 	.byte	0x02, 0x02, 0x02, 0x00, 0x02, 0x05, 0x05, 0x00, 0x02, 0x03, 0x00, 0x00, 0x02, 0x06, 0x01, 0x00


//--------------------- .nv.callgraph             --------------------------
	.section	.nv.callgraph,"",@"SHT_CUDA_CALLGRAPH"
	.align	4
	.sectionentsize	8
	.align		4
        /*0000*/ 	.word	0x00000000
	.align		4
        /*0004*/ 	.word	0xffffffff
	.align		4
        /*0008*/ 	.word	0x00000000
	.align		4
        /*000c*/ 	.word	0xfffffffe
	.align		4
        /*0010*/ 	.word	0x00000000
	.align		4
        /*0014*/ 	.word	0xfffffffd
	.align		4
        /*0018*/ 	.word	0x00000000
	.align		4
        /*001c*/ 	.word	0xfffffffc


//--------------------- .text.matmul_kernel       --------------------------
	.section	.text.matmul_kernel,"ax",@progbits
	.align	128
        .global         matmul_kernel
        .type           matmul_kernel,@function
        .size           matmul_kernel,(.L_x_20 - matmul_kernel)
        .other          matmul_kernel,@"STO_CUDA_ENTRY STV_DEFAULT"
matmul_kernel:
.text.matmul_kernel:
[----:B------:R-:W0:Y:S01]  /*0000*/  LDC R1, c[0x0][0x37c] ;  /* 0x0000df00ff017b82 */ /* 0x000e220000000800 */
[----:B------:R-:W1:Y:S01]  /*0010*/  S2R R74, SR_TID.X ;  /* 0x00000000004a7919 */ /* 0x000e620000002100 */
[----:B0-----:R-:W-:Y:S01]  /*0020*/  VIADD R1, R1, 0xffffe088 ;  /* 0xffffe08801017836 */ /* 0x001fe20000000000 */
[----:B-1----:R-:W-:-:S13]  /*0030*/  ISETP.GE.U32.AND P0, PT, R74, 0x20, PT ;  /* 0x000000204a00780c */ /* 0x002fda0003f06070 */
[----:B------:R-:W-:Y:S02]  /*0040*/  VOTEU.ANY UP0, P0 ;  /* 0x0000000000ff7886 */ /* 0x000fe40000000100 */
[----:B------:R-:W-:Y:S05]  /*0050*/  BRA.U UP0, `(.L_x_0) ;  /* 0x0000000100b87547 */ /* 0x000fea000b800000 */
[----:B------:R-:W0:Y:S01]  /*0060*/  S2UR UR6, SR_CgaCtaId ;  /* 0x00000000000679c3 */ /* 0x000e220000008800 */
[----:B------:R-:W-:Y:S01]  /*0070*/  NOP ;  /* 0x0000000000007918 */ /* 0x000fe20000000000 */
[----:B------:R-:W-:Y:S02]  /*0080*/  UMOV UR4, 0x40 ;  /* 0x0000004000047882 */ /* 0x000fe40000000000 */
[----:B0-----:R-:W-:-:S09]  /*0090*/  ULEA UR4, UR6, UR4, 0x18 ;  /* 0x0000000406047291 */ /* 0x001fd2000f8ec0ff */
[----:B------:R-:W0:Y:S01]  /*00a0*/  LDS.U8 R0, [UR4] ;  /* 0x00000004ff007984 */ /* 0x000e220008000000 */
[----:B------:R-:W-:Y:S02]  /*00b0*/  UMOV UR4, 0x400 ;  /* 0x0000040000047882 */ /* 0x000fe40000000000 */
[----:B------:R-:W-:Y:S01]  /*00c0*/  ULEA UR4, UR6, UR4, 0x18 ;  /* 0x0000000406047291 */ /* 0x000fe2000f8ec0ff */
[----:B0-----:R-:W-:-:S13]  /*00d0*/  ISETP.NE.AND P0, PT, R0, RZ, PT ;  /* 0x000000ff0000720c */ /* 0x001fda0003f05270 */
[----:B------:R-:W-:Y:S05]  /*00e0*/  @P0 BRA `(.L_x_1) ;  /* 0x00000000007c0947 */ /* 0x000fea0003800000 */
[----:B------:R-:W-:-:S13]  /*00f0*/  ELECT P0, URZ, PT ;  /* 0x0000000000ff782f */ /* 0x000fda0003800000 */
[----:B------:R-:W-:Y:S05]  /*0100*/  @!P0 BRA `(.L_x_2) ;  /* 0x0000000000848947 */ /* 0x000fea0003800000 */
[----:B------:R-:W-:Y:S01]  /*0110*/  UMOV UR5, 0x2 ;  /* 0x0000000200057882 */ /* 0x000fe20000000000 */
[----:B------:R-:W-:Y:S02]  /*0120*/  IMAD.MOV.U32 R4, RZ, RZ, 0x1 ;  /* 0x00000001ff047424 */ /* 0x000fe400078e00ff */
[----:B------:R-:W-:Y:S02]  /*0130*/  IMAD.MOV.U32 R5, RZ, RZ, 0x3 ;  /* 0x00000003ff057424 */ /* 0x000fe400078e00ff */
[----:B------:R-:W-:Y:S04]  /*0140*/  DEPBAR.LE SB0, 0x36 ;  /* 0x00008d800000791a */ /* 0x000fe80000000000 */
[----:B------:R-:W0:Y:S02]  /*0150*/  UTCATOMSWS.FIND_AND_SET.ALIGN UP1, UR5, UR5 ;  /* 0x00000005000575e3 */ /* 0x000e240008020800 */
[----:B0-----:R-:W-:-:S04]  /*0160*/  PLOP3.LUT P0, PT, PT, PT, UP1, 0x80, 0x8 ;  /* 0x000000000008781c */ /* 0x001fc80003f0f018 */
[----:B------:R-:W-:-:S04]  /*0170*/  SEL R0, RZ, 0xffffffff, !P0 ;  /* 0xffffffffff007807 */ /* 0x000fc80004000000 */
[----:B------:R-:W-:Y:S01]  /*0180*/  ISETP.NE.AND P0, PT, R0, RZ, PT ;  /* 0x000000ff0000720c */ /* 0x000fe20003f05270 */
[----:B------:R-:W-:-:S12]  /*0190*/  IMAD.U32 R0, RZ, RZ, UR5 ;  /* 0x00000005ff007e24 */ /* 0x000fd8000f8e00ff */
[----:B------:R-:W-:Y:S05]  /*01a0*/  @P0 BRA `(.L_x_3) ;  /* 0x0000000000240947 */ /* 0x000fea0003800000 */
.L_x_4:
[----:B------:R-:W-:Y:S05]  /*01b0*/  NANOSLEEP 0x64 ;  /* 0x000000640000795d */ /* 0x000fea0003800000 */
[----:B------:R-:W-:-:S05]  /*01c0*/  UMOV UR5, 0x2 ;  /* 0x0000000200057882 */ /* 0x000fca0000000000 */
[----:B------:R-:W-:Y:S04]  /*01d0*/  DEPBAR.LE SB0, 0x36 ;  /* 0x00008d800000791a */ /* 0x000fe80000000000 */
[----:B------:R-:W0:Y:S02]  /*01e0*/  UTCATOMSWS.FIND_AND_SET.ALIGN UP1, UR5, UR5 ;  /* 0x00000005000575e3 */ /* 0x000e240008020800 */
[----:B0-----:R-:W-:-:S04]  /*01f0*/  PLOP3.LUT P0, PT, PT, PT, UP1, 0x80, 0x8 ;  /* 0x000000000008781c */ /* 0x001fc80003f0f018 */
[----:B------:R-:W-:-:S04]  /*0200*/  SEL R0, RZ, 0xffffffff, !P0 ;  /* 0xffffffffff007807 */ /* 0x000fc80004000000 */
[----:B------:R-:W-:Y:S01]  /*0210*/  ISETP.NE.AND P0, PT, R0, RZ, PT ;  /* 0x000000ff0000720c */ /* 0x000fe20003f05270 */
[----:B------:R-:W-:-:S12]  /*0220*/  IMAD.U32 R0, RZ, RZ, UR5 ;  /* 0x00000005ff007e24 */ /* 0x000fd8000f8e00ff */
[----:B------:R-:W-:Y:S05]  /*0230*/  @!P0 BRA `(.L_x_4) ;  /* 0xfffffffc00dc8947 */ /* 0x000fea000383ffff */
.L_x_3:
[C---:B------:R-:W-:Y:S01]  /*0240*/  VIADD R3, R0.reuse, 0x10 ;  /* 0x0000001000037836 */ /* 0x040fe20000000000 */
[----:B------:R-:W-:Y:S01]  /*0250*/  UMOV UR5, 0x50 ;  /* 0x0000005000057882 */ /* 0x000fe20000000000 */
[----:B------:R-:W-:Y:S01]  /*0260*/  SHF.L.U32 R2, R5, R0, RZ ;  /* 0x0000000005027219 */ /* 0x000fe200000006ff */
[----:B------:R-:W-:Y:S01]  /*0270*/  ULEA UR5, UR6, UR5, 0x18 ;  /* 0x0000000506057291 */ /* 0x000fe2000f8ec0ff */
[----:B------:R-:W-:Y:S01]  /*0280*/  IMAD.SHL.U32 R0, R0, 0x20, RZ ;  /* 0x0000002000007824 */ /* 0x000fe200078e00ff */
[----:B------:R-:W-:-:S04]  /*0290*/  SHF.L.U32 R3, R4, R3, RZ ;  /* 0x0000000304037219 */ /* 0x000fc800000006ff */
[----:B------:R-:W-:-:S05]  /*02a0*/  LOP3.LUT R2, R3, R2, RZ, 0xfc, !PT ;  /* 0x0000000203027212 */ /* 0x000fca00078efcff */
[----:B------:R0:W-:Y:S04]  /*02b0*/  ATOMS.OR RZ, [UR5], R2 ;  /* 0x00000002ffff798c */ /* 0x0001e8000b000005 */
[----:B------:R0:W-:Y:S01]  /*02c0*/  STS [UR4], R0 ;  /* 0x00000000ff007988 */ /* 0x0001e20008000804 */
[----:B------:R-:W-:Y:S05]  /*02d0*/  BRA `(.L_x_2) ;  /* 0x0000000000107947 */ /* 0x000fea0003800000 */
.L_x_1:
[----:B------:R-:W-:Y:S01]  /*02e0*/  IMAD.MOV.U32 R0, RZ, RZ, -0x1 ;  /* 0xffffffffff007424 */ /* 0x000fe200078e00ff */
[----:B------:R-:W-:-:S04]  /*02f0*/  MOV R2, 0x320 ;  /* 0x0000032000027802 */ /* 0x000fc80000000f00 */
[----:B------:R0:W-:Y:S03]  /*0300*/  STS [UR4], R0 ;  /* 0x00000000ff007988 */ /* 0x0001e60008000804 */
[----:B0-----:R-:W-:Y:S05]  /*0310*/  CALL.REL.NOINC `($__internal_1_$__cuda_sm10x_tcgen05_guardrail_trap_phase_invalid_during_alloc) ;  /* 0x000004ac00a87944 */ /* 0x001fea0003c00000 */
.L_x_2:
[----:B------:R-:W-:Y:S05]  /*0320*/  WARPSYNC.ALL ;  /* 0x0000000000007948 */ /* 0x000fea0003800000 */
[----:B------:R-:W-:Y:S01]  /*0330*/  NOP ;  /* 0x0000000000007918 */ /* 0x000fe20000000000 */
.L_x_0:
[----:B0-----:R-:W0:Y:S01]  /*0340*/  LDC.64 R2, c[0x0][0x398] ;  /* 0x0000e600ff027b82 */ /* 0x001e220000000a00 */
[----:B------:R-:W1:Y:S01]  /*0350*/  S2R R9, SR_CTAID.X ;  /* 0x0000000000097919 */ /* 0x000e620000002500 */
[----:B------:R-:W-:Y:S01]  /*0360*/  UMOV UR5, 0x400 ;  /* 0x0000040000057882 */ /* 0x000fe20000000000 */
[----:B------:R-:W2:Y:S01]  /*0370*/  LDCU UR9, c[0x0][0x3ac] ;  /* 0x00007580ff0977ac */ /* 0x000ea20008000800 */
[----:B------:R-:W3:Y:S04]  /*0380*/  LDCU UR4, c[0x0][0x3a4] ;  /* 0x00007480ff0477ac */ /* 0x000ee80008000800 */
[----:B------:R-:W4:Y:S01]  /*0390*/  S2UR UR7, SR_CgaCtaId ;  /* 0x00000000000779c3 */ /* 0x000f220000008800 */
[----:B------:R-:W5:Y:S01]  /*03a0*/  LDCU.128 UR20, c[0x0][0x380] ;  /* 0x00007000ff1477ac */ /* 0x000f620008000c00 */
[----:B------:R-:W0:Y:S01]  /*03b0*/  LDCU.64 UR18, c[0x0][0x358] ;  /* 0x00006b00ff1277ac */ /* 0x000e220008000a00 */
[----:B------:R-:W-:Y:S01]  /*03c0*/  UMOV UR10, 0x1 ;  /* 0x00000001000a7882 */ /* 0x000fe20000000000 */
[----:B0-----:R-:W-:-:S05]  /*03d0*/  VIADD R0, R3, 0x1f ;  /* 0x0000001f03007836 */ /* 0x001fca0000000000 */
[----:B------:R-:W-:Y:S01]  /*03e0*/  SHF.R.S32.HI R5, RZ, 0x1f, R0 ;  /* 0x0000001fff057819 */ /* 0x000fe20000011400 */
[----:B----4-:R-:W-:-:S03]  /*03f0*/  ULEA UR5, UR7, UR5, 0x18 ;  /* 0x0000000507057291 */ /* 0x010fc6000f8ec0ff */
[----:B------:R-:W-:Y:S01]  /*0400*/  LEA.HI R5, R5, R0, RZ, 0x5 ;  /* 0x0000000005057211 */ /* 0x000fe200078f28ff */
[----:B------:R-:W-:Y:S01]  /*0410*/  BAR.SYNC.DEFER_BLOCKING 0x0 ;  /* 0x0000000000007b1d */ /* 0x000fe20000010000 */
[----:B-1----:R-:W-:Y:S02]  /*0420*/  IABS R10, R9 ;  /* 0x00000009000a7213 */ /* 0x002fe40000000000 */
[----:B------:R-:W-:-:S05]  /*0430*/  SHF.R.S32.HI R5, RZ, 0x5, R5 ;  /* 0x00000005ff057819 */ /* 0x000fca0000011405 */
[----:B------:R-:W-:-:S05]  /*0440*/  IMAD.SHL.U32 R6, R5, 0x8, RZ ;  /* 0x0000000805067824 */ /* 0x000fca00078e00ff */
[-C--:B------:R-:W-:Y:S02]  /*0450*/  IABS R7, R6.reuse ;  /* 0x0000000600077213 */ /* 0x080fe40000000000 */
[----:B------:R-:W-:Y:S02]  /*0460*/  IABS R12, R6 ;  /* 0x00000006000c7213 */ /* 0x000fe40000000000 */
[----:B------:R-:W0:Y:S01]  /*0470*/  I2F.RP R0, R7 ;  /* 0x0000000700007306 */ /* 0x000e220000209400 */
[----:B------:R-:W1:Y:S07]  /*0480*/  LDS R17, [UR5] ;  /* 0x00000005ff117984 */ /* 0x000e6e0008000800 */
[----:B0-----:R-:W0:Y:S02]  /*0490*/  MUFU.RCP R0, R0 ;  /* 0x0000000000007308 */ /* 0x001e240000001000 */
[----:B0-----:R-:W-:-:S02]  /*04a0*/  VIADD R4, R0, 0xffffffe ;  /* 0x0ffffffe00047836 */ /* 0x001fc40000000000 */
[----:B------:R-:W-:-:S04]  /*04b0*/  IMAD.MOV R0, RZ, RZ, -R12 ;  /* 0x000000ffff007224 */ /* 0x000fc800078e0a0c */
[----:B------:R0:W4:Y:S02]  /*04c0*/  F2I.FTZ.U32.TRUNC.NTZ R5, R4 ;  /* 0x0000000400057305 */ /* 0x000124000021f000 */
[----:B0-----:R-:W-:Y:S01]  /*04d0*/  IMAD.MOV.U32 R4, RZ, RZ, RZ ;  /* 0x000000ffff047224 */ /* 0x001fe200078e00ff */
[----:B-1----:R-:W-:Y:S01]  /*04e0*/  R2UR UR6, R17 ;  /* 0x00000000110672ca */ /* 0x002fe200000e0000 */
[----:B----4-:R-:W-:-:S04]  /*04f0*/  IMAD.MOV R8, RZ, RZ, -R5 ;  /* 0x000000ffff087224 */ /* 0x010fc800078e0a05 */
[----:B------:R-:W-:Y:S02]  /*0500*/  IMAD R11, R8, R7, RZ ;  /* 0x00000007080b7224 */ /* 0x000fe400078e02ff */
[----:B------:R-:W-:Y:S01]  /*0510*/  IMAD.MOV.U32 R8, RZ, RZ, R10 ;  /* 0x000000ffff087224 */ /* 0x000fe200078e000a */
[----:B------:R-:W-:Y:S01]  /*0520*/  IABS R10, R3 ;  /* 0x00000003000a7213 */ /* 0x000fe20000000000 */
[----:B------:R-:W-:-:S06]  /*0530*/  IMAD.HI.U32 R5, R5, R11, R4 ;  /* 0x0000000b05057227 */ /* 0x000fcc00078e0004 */
[----:B------:R-:W-:-:S04]  /*0540*/  IMAD.HI.U32 R5, R5, R8, RZ ;  /* 0x0000000805057227 */ /* 0x000fc800078e00ff */
[----:B------:R-:W-:Y:S01]  /*0550*/  IMAD R0, R5, R0, R8 ;  /* 0x0000000005007224 */ /* 0x000fe200078e0208 */
[----:B------:R-:W-:Y:S04]  /*0560*/  BAR.SYNC.DEFER_BLOCKING 0x0 ;  /* 0x0000000000007b1d */ /* 0x000fe80000010000 */
[----:B------:R-:W-:-:S13]  /*0570*/  ISETP.GT.U32.AND P1, PT, R7, R0, PT ;  /* 0x000000000700720c */ /* 0x000fda0003f24070 */
[----:B------:R-:W-:Y:S02]  /*0580*/  @!P1 IMAD.IADD R0, R0, 0x1, -R7 ;  /* 0x0000000100009824 */ /* 0x000fe400078e0a07 */
[----:B------:R-:W-:Y:S01]  /*0590*/  @!P1 VIADD R5, R5, 0x1 ;  /* 0x0000000105059836 */ /* 0x000fe20000000000 */
[----:B------:R-:W-:Y:S02]  /*05a0*/  ISETP.NE.AND P1, PT, R6, RZ, PT ;  /* 0x000000ff0600720c */ /* 0x000fe40003f25270 */
[----:B------:R-:W-:Y:S02]  /*05b0*/  ISETP.GE.U32.AND P0, PT, R0, R7, PT ;  /* 0x000000070000720c */ /* 0x000fe40003f06070 */
[----:B------:R-:W-:Y:S02]  /*05c0*/  LOP3.LUT R0, R9, R6, RZ, 0x3c, !PT ;  /* 0x0000000609007212 */ /* 0x000fe400078e3cff */
[----:B------:R-:W-:Y:S02]  /*05d0*/  IABS R7, R2 ;  /* 0x0000000200077213 */ /* 0x000fe40000000000 */
[----:B------:R-:W-:Y:S01]  /*05e0*/  ISETP.GE.AND P2, PT, R0, RZ, PT ;  /* 0x000000ff0000720c */ /* 0x000fe20003f46270 */
[----:B------:R-:W-:-:S06]  /*05f0*/  VIADD R0, R2, 0xff ;  /* 0x000000ff02007836 */ /* 0x000fcc0000000000 */
[----:B------:R-:W-:-:S04]  /*0600*/  @P0 VIADD R5, R5, 0x1 ;  /* 0x0000000105050836 */ /* 0x000fc80000000000 */
[----:B------:R-:W-:Y:S01]  /*0610*/  IMAD.MOV.U32 R4, RZ, RZ, R5 ;  /* 0x000000ffff047224 */ /* 0x000fe200078e0005 */
[----:B------:R-:W-:-:S03]  /*0620*/  SHF.R.S32.HI R5, RZ, 0x1f, R0 ;  /* 0x0000001fff057819 */ /* 0x000fc60000011400 */
[----:B------:R-:W-:Y:S01]  /*0630*/  @!P2 IMAD.MOV R4, RZ, RZ, -R4 ;  /* 0x000000ffff04a224 */ /* 0x000fe200078e0a04 */
[----:B------:R-:W-:Y:S02]  /*0640*/  @!P1 LOP3.LUT R4, RZ, R6, RZ, 0x33, !PT ;  /* 0x00000006ff049212 */ /* 0x000fe400078e33ff */
[----:B------:R-:W-:-:S03]  /*0650*/  LEA.HI R5, R5, R0, RZ, 0x8 ;  /* 0x0000000005057211 */ /* 0x000fc600078f40ff */
[----:B------:R-:W-:Y:S02]  /*0660*/  IMAD.SHL.U32 R14, R4, 0x8, RZ ;  /* 0x00000008040e7824 */ /* 0x000fe400078e00ff */
[----:B------:R-:W-:-:S03]  /*0670*/  IMAD.MOV R4, RZ, RZ, -R4 ;  /* 0x000000ffff047224 */ /* 0x000fc600078e0a04 */
[----:B------:R-:W-:Y:S01]  /*0680*/  LEA.HI.SX32 R5, R5, -R14, 0x18 ;  /* 0x8000000e05057211 */ /* 0x000fe200078fc2ff */
[----:B------:R-:W-:Y:S02]  /*0690*/  IMAD R16, R6, R4, R9 ;  /* 0x0000000406107224 */ /* 0x000fe400078e0209 */
[----:B------:R-:W-:Y:S01]  /*06a0*/  IMAD.MOV.U32 R4, RZ, RZ, RZ ;  /* 0x000000ffff047224 */ /* 0x000fe200078e00ff */
[----:B------:R-:W-:Y:S01]  /*06b0*/  VIMNMX R15, PT, PT, R5, 0x8, PT ;  /* 0x00000008050f7848 */ /* 0x000fe20003fe0100 */
[----:B------:R-:W0:Y:S03]  /*06c0*/  I2F.RP R6, R7 ;  /* 0x0000000700067306 */ /* 0x000e260000209400 */
[----:B------:R-:W-:-:S05]  /*06d0*/  IABS R11, R15 ;  /* 0x0000000f000b7213 */ /* 0x000fca0000000000 */
[----:B------:R-:W1:Y:S08]  /*06e0*/  I2F.RP R0, R11 ;  /* 0x0000000b00007306 */ /* 0x000e700000209400 */
[----:B0-----:R-:W-:Y:S08]  /*06f0*/  MUFU.RCP R6, R6 ;  /* 0x0000000600067308 */ /* 0x001ff00000001000 */
[----:B-1----:R-:W0:Y:S02]  /*0700*/  MUFU.RCP R0, R0 ;  /* 0x0000000000007308 */ /* 0x002e240000001000 */
[----:B0-----:R-:W-:Y:S01]  /*0710*/  VIADD R5, R0, 0xffffffe ;  /* 0x0ffffffe00057836 */ /* 0x001fe20000000000 */
[----:B------:R-:W-:-:S05]  /*0720*/  IABS R0, R16 ;  /* 0x0000001000007213 */ /* 0x000fca0000000000 */
[----:B------:R-:W0:Y:S02]  /*0730*/  F2I.FTZ.U32.TRUNC.NTZ R5, R5 ;  /* 0x0000000500057305 */ /* 0x000e24000021f000 */
[----:B0-----:R-:W-:-:S04]  /*0740*/  IMAD.MOV R8, RZ, RZ, -R5 ;  /* 0x000000ffff087224 */ /* 0x001fc800078e0a05 */
[----:B------:R-:W-:Y:S01]  /*0750*/  IMAD R9, R8, R11, RZ ;  /* 0x0000000b08097224 */ /* 0x000fe200078e02ff */
[----:B------:R-:W-:-:S03]  /*0760*/  IABS R8, R15 ;  /* 0x0000000f00087213 */ /* 0x000fc60000000000 */
[----:B------:R-:W-:-:S04]  /*0770*/  IMAD.HI.U32 R4, R5, R9, R4 ;  /* 0x0000000905047227 */ /* 0x000fc800078e0004 */
[----:B------:R-:W-:Y:S02]  /*0780*/  IMAD.MOV.U32 R9, RZ, RZ, R0 ;  /* 0x000000ffff097224 */ /* 0x000fe400078e0000 */
[----:B------:R-:W-:Y:S02]  /*0790*/  IMAD.MOV R0, RZ, RZ, -R8 ;  /* 0x000000ffff007224 */ /* 0x000fe400078e0a08 */
[----:B------:R-:W-:-:S04]  /*07a0*/  IMAD.HI.U32 R4, R4, R9, RZ ;  /* 0x0000000904047227 */ /* 0x000fc800078e00ff */
[----:B------:R-:W-:Y:S02]  /*07b0*/  IMAD R0, R4, R0, R9 ;  /* 0x0000000004007224 */ /* 0x000fe400078e0209 */
[----:B------:R-:W-:Y:S02]  /*07c0*/  IMAD.MOV.U32 R5, RZ, RZ, R10 ;  /* 0x000000ffff057224 */ /* 0x000fe400078e000a */
[----:B------:R-:W-:Y:S01]  /*07d0*/  VIADD R8, R6, 0xffffffe ;  /* 0x0ffffffe06087836 */ /* 0x000fe20000000000 */
[----:B------:R-:W-:Y:S01]  /*07e0*/  ISETP.GT.U32.AND P1, PT, R11, R0, PT ;  /* 0x000000000b00720c */ /* 0x000fe20003f24070 */
[----:B------:R-:W0:Y:S08]  /*07f0*/  I2F.RP R10, R5 ;  /* 0x00000005000a7306 */ /* 0x000e300000209400 */
[----:B------:R1:W4:Y:S04]  /*0800*/  F2I.FTZ.U32.TRUNC.NTZ R9, R8 ;  /* 0x0000000800097305 */ /* 0x000328000021f000 */
[----:B------:R-:W-:-:S02]  /*0810*/  @!P1 IMAD.IADD R0, R0, 0x1, -R11 ;  /* 0x0000000100009824 */ /* 0x000fc400078e0a0b */
[----:B------:R-:W-:Y:S01]  /*0820*/  @!P1 VIADD R4, R4, 0x1 ;  /* 0x0000000104049836 */ /* 0x000fe20000000000 */
[----:B------:R-:W-:Y:S01]  /*0830*/  ISETP.NE.AND P1, PT, R15, RZ, PT ;  /* 0x000000ff0f00720c */ /* 0x000fe20003f25270 */
[----:B0-----:R-:W0:Y:S01]  /*0840*/  MUFU.RCP R10, R10 ;  /* 0x0000000a000a7308 */ /* 0x001e220000001000 */
[----:B------:R-:W-:Y:S02]  /*0850*/  ISETP.GE.U32.AND P0, PT, R0, R11, PT ;  /* 0x0000000b0000720c */ /* 0x000fe40003f06070 */
[----:B------:R-:W-:Y:S02]  /*0860*/  LOP3.LUT R0, R16, R15, RZ, 0x3c, !PT ;  /* 0x0000000f10007212 */ /* 0x000fe400078e3cff */
[----:B-1----:R-:W-:Y:S02]  /*0870*/  SHF.R.U32.HI R8, RZ, 0x5, R74 ;  /* 0x00000005ff087819 */ /* 0x002fe4000001164a */
[----:B------:R-:W-:Y:S01]  /*0880*/  ISETP.GE.AND P2, PT, R0, RZ, PT ;  /* 0x000000ff0000720c */ /* 0x000fe20003f46270 */
[----:B----4-:R-:W-:Y:S01]  /*0890*/  IMAD.MOV R6, RZ, RZ, -R9 ;  /* 0x000000ffff067224 */ /* 0x010fe200078e0a09 */
[----:B------:R-:W-:Y:S01]  /*08a0*/  R2UR UR12, R8 ;  /* 0x00000000080c72ca */ /* 0x000fe200000e0000 */
[----:B------:R-:W-:Y:S01]  /*08b0*/  IMAD.MOV.U32 R8, RZ, RZ, RZ ;  /* 0x000000ffff087224 */ /* 0x000fe200078e00ff */
[----:B------:R-:W-:Y:S01]  /*08c0*/  LOP3.LUT R74, R74, 0x7f, RZ, 0xc0, !PT ;  /* 0x0000007f4a4a7812 */ /* 0x000fe200078ec0ff */
[----:B------:R-:W-:-:S02]  /*08d0*/  IMAD R11, R6, R7, RZ ;  /* 0x00000007060b7224 */ /* 0x000fc400078e02ff */
[----:B------:R-:W-:Y:S02]  /*08e0*/  @P0 VIADD R4, R4, 0x1 ;  /* 0x0000000104040836 */ /* 0x000fe40000000000 */
[----:B------:R-:W-:-:S04]  /*08f0*/  IMAD.HI.U32 R8, R9, R11, R8 ;  /* 0x0000000b09087227 */ /* 0x000fc800078e0008 */
[----:B0-----:R-:W-:Y:S02]  /*0900*/  VIADD R12, R10, 0xffffffe ;  /* 0x0ffffffe0a0c7836 */ /* 0x001fe40000000000 */
[----:B------:R-:W-:Y:S01]  /*0910*/  @!P2 IMAD.MOV R4, RZ, RZ, -R4 ;  /* 0x000000ffff04a224 */ /* 0x000fe200078e0a04 */
[----:B------:R-:W-:Y:S01]  /*0920*/  @!P1 LOP3.LUT R4, RZ, R15, RZ, 0x33, !PT ;  /* 0x0000000fff049212 */ /* 0x000fe200078e33ff */
[----:B------:R0:W1:Y:S04]  /*0930*/  F2I.FTZ.U32.TRUNC.NTZ R13, R12 ;  /* 0x0000000c000d7305 */ /* 0x000068000021f000 */
[----:B------:R-:W-:Y:S02]  /*0940*/  IMAD.MOV R0, RZ, RZ, -R4 ;  /* 0x000000ffff007224 */ /* 0x000fe400078e0a04 */
[----:B------:R-:W-:-:S02]  /*0950*/  IMAD.SHL.U32 R60, R4, 0x20, RZ ;  /* 0x00000020043c7824 */ /* 0x000fc400078e00ff */
[----:B------:R-:W-:Y:S02]  /*0960*/  IMAD R0, R15, R0, R16 ;  /* 0x000000000f007224 */ /* 0x000fe400078e0210 */
[----:B0-----:R-:W-:Y:S01]  /*0970*/  IMAD.MOV.U32 R12, RZ, RZ, RZ ;  /* 0x000000ffff0c7224 */ /* 0x001fe200078e00ff */
[----:B------:R-:W-:Y:S01]  /*0980*/  IABS R40, R60 ;  /* 0x0000003c00287213 */ /* 0x000fe20000000000 */
[----:B------:R-:W-:Y:S01]  /*0990*/  IMAD.IADD R9, R14, 0x1, R0 ;  /* 0x000000010e097824 */ /* 0x000fe200078e0200 */
[----:B------:R-:W-:Y:S01]  /*09a0*/  STL [R1+0x118], R60 ;  /* 0x0001183c01007387 */ /* 0x000fe20000100800 */
[----:B------:R-:W-:Y:S02]  /*09b0*/  VIADD R0, R60, 0x1 ;  /* 0x000000013c007836 */ /* 0x000fe40000000000 */
[----:B-1----:R-:W-:Y:S01]  /*09c0*/  IMAD.MOV R10, RZ, RZ, -R13 ;  /* 0x000000ffff0a7224 */ /* 0x002fe200078e0a0d */
[----:B------:R-:W-:Y:S01]  /*09d0*/  PRMT R59, R74, 0x6540, R9 ;  /* 0x000065404a3b7816 */ /* 0x000fe20000000009 */
[----:B------:R-:W-:Y:S01]  /*09e0*/  IMAD.SHL.U32 R11, R9, 0x100, RZ ;  /* 0x00000100090b7824 */ /* 0x000fe200078e00ff */
[----:B------:R-:W-:Y:S01]  /*09f0*/  ISETP.GE.AND P3, PT, R0, RZ, PT ;  /* 0x000000ff0000720c */ /* 0x000fe20003f66270 */
[----:B------:R-:W-:Y:S01]  /*0a00*/  IMAD R15, R10, R5, RZ ;  /* 0x000000050a0f7224 */ /* 0x000fe200078e02ff */
[----:B------:R-:W-:Y:S01]  /*0a10*/  IABS R10, R59 ;  /* 0x0000003b000a7213 */ /* 0x000fe20000000000 */
[C---:B------:R-:W-:Y:S01]  /*0a20*/  VIADD R4, R60.reuse, 0x2 ;  /* 0x000000023c047836 */ /* 0x040fe20000000000 */
[----:B------:R-:W-:Y:S01]  /*0a30*/  LOP3.LUT R58, R11, 0x80, R74, 0xfe, !PT ;  /* 0x000000800b3a7812 */ /* 0x000fe200078efe4a */
[----:B------:R-:W-:Y:S01]  /*0a40*/  VIADD R19, R60, 0x1f ;  /* 0x0000001f3c137836 */ /* 0x000fe20000000000 */
[----:B------:R-:W-:Y:S01]  /*0a50*/  STL [R1+0x18cc], R59 ;  /* 0x0018cc3b01007387 */ /* 0x000fe20000100800 */
[----:B------:R-:W-:Y:S01]  /*0a60*/  IMAD.HI.U32 R12, R13, R15, R12 ;  /* 0x0000000f0d0c7227 */ /* 0x000fe200078e000c */
[----:B------:R-:W-:-:S02]  /*0a70*/  IABS R13, R0 ;  /* 0x00000000000d7213 */ /* 0x000fc40000000000 */
[----:B------:R-:W-:Y:S01]  /*0a80*/  IABS R15, R4 ;  /* 0x00000004000f7213 */ /* 0x000fe20000000000 */
[----:B------:R-:W-:Y:S01]  /*0a90*/  IMAD.HI.U32 R0, R8, R10, RZ ;  /* 0x0000000a08007227 */ /* 0x000fe200078e00ff */
[----:B------:R-:W-:Y:S01]  /*0aa0*/  IABS R11, R58 ;  /* 0x0000003a000b7213 */ /* 0x000fe20000000000 */
[----:B------:R-:W-:Y:S01]  /*0ab0*/  STL [R1+0x18d0], R58 ;  /* 0x0018d03a01007387 */ /* 0x000fe20000100800 */
[----:B------:R-:W-:Y:S01]  /*0ac0*/  IABS R17, R19 ;  /* 0x0000001300117213 */ /* 0x000fe20000000000 */
[----:B------:R-:W-:Y:S01]  /*0ad0*/  IMAD.HI.U32 R6, R12, R15, RZ ;  /* 0x0000000f0c067227 */ /* 0x000fe200078e00ff */
[----:B------:R-:W-:-:S03]  /*0ae0*/  ISETP.GE.AND P1, PT, R4, RZ, PT ;  /* 0x000000ff0400720c */ /* 0x000fc60003f26270 */
[----:B------:R-:W-:-:S04]  /*0af0*/  IMAD.HI.U32 R4, R12, R13, RZ ;  /* 0x0000000d0c047227 */ /* 0x000fc800078e00ff */
[----:B------:R-:W-:-:S04]  /*0b00*/  IMAD.HI.U32 R8, R8, R11, RZ ;  /* 0x0000000b08087227 */ /* 0x000fc800078e00ff */
[----:B------:R-:W-:-:S04]  /*0b10*/  IMAD.HI.U32 R9, R12, R17, RZ ;  /* 0x000000110c097227 */ /* 0x000fc800078e00ff */
[----:B------:R-:W-:Y:S02]  /*0b20*/  IMAD.MOV R0, RZ, RZ, -R0 ;  /* 0x000000ffff007224 */ /* 0x000fe400078e0a00 */
[----:B------:R-:W-:Y:S02]  /*0b30*/  IMAD.MOV R14, RZ, RZ, -R4 ;  /* 0x000000ffff0e7224 */ /* 0x000fe400078e0a04 */
[----:B------:R-:W-:Y:S02]  /*0b40*/  IMAD.MOV R16, RZ, RZ, -R6 ;  /* 0x000000ffff107224 */ /* 0x000fe400078e0a06 */
[----:B------:R-:W-:Y:S02]  /*0b50*/  IMAD.MOV R4, RZ, RZ, -R8 ;  /* 0x000000ffff047224 */ /* 0x000fe400078e0a08 */
[----:B------:R-:W-:Y:S02]  /*0b60*/  IMAD.MOV R18, RZ, RZ, -R9 ;  /* 0x000000ffff127224 */ /* 0x000fe400078e0a09 */
[----:B------:R-:W-:-:S02]  /*0b70*/  IMAD R6, R7, R0, R10 ;  /* 0x0000000007067224 */ /* 0x000fc400078e020a */
[----:B------:R-:W-:Y:S02]  /*0b80*/  IMAD R10, R5, R16, R15 ;  /* 0x00000010050a7224 */ /* 0x000fe400078e020f */
[C---:B------:R-:W-:Y:S01]  /*0b90*/  IMAD R0, R7.reuse, R4, R11 ;  /* 0x0000000407007224 */ /* 0x040fe200078e020b */
[----:B------:R-:W-:Y:S01]  /*0ba0*/  ISETP.GT.U32.AND P2, PT, R7, R6, PT ;  /* 0x000000060700720c */ /* 0x000fe20003f44070 */
[----:B------:R-:W-:Y:S02]  /*0bb0*/  IMAD R16, R5, R18, R17 ;  /* 0x0000001205107224 */ /* 0x000fe400078e0211 */
[C---:B------:R-:W-:Y:S01]  /*0bc0*/  VIADD R20, R60.reuse, 0x4 ;  /* 0x000000043c147836 */ /* 0x040fe20000000000 */
[----:B------:R-:W-:Y:S01]  /*0bd0*/  ISETP.GT.U32.AND P5, PT, R7, R0, PT ;  /* 0x000000000700720c */ /* 0x000fe20003fa4070 */
[C---:B------:R-:W-:Y:S01]  /*0be0*/  IMAD R8, R5.reuse, R14, R13 ;  /* 0x0000000e05087224 */ /* 0x040fe200078e020d */
[----:B------:R-:W-:Y:S01]  /*0bf0*/  ISETP.GT.U32.AND P4, PT, R5, R16, PT ;  /* 0x000000100500720c */ /* 0x000fe20003f84070 */
[C---:B------:R-:W-:Y:S01]  /*0c00*/  VIADD R4, R60.reuse, 0x3 ;  /* 0x000000033c047836 */ /* 0x040fe20000000000 */
[----:B------:R-:W-:Y:S01]  /*0c10*/  IABS R14, R20 ;  /* 0x00000014000e7213 */ /* 0x000fe20000000000 */
[----:B------:R-:W-:-:S02]  /*0c20*/  VIADD R21, R60, 0x5 ;  /* 0x000000053c157836 */ /* 0x000fc40000000000 */
[----:B------:R-:W-:Y:S01]  /*0c30*/  VIADD R22, R60, 0x6 ;  /* 0x000000063c167836 */ /* 0x000fe20000000000 */
[----:B------:R-:W-:Y:S01]  /*0c40*/  IABS R11, R4 ;  /* 0x00000004000b7213 */ /* 0x000fe20000000000 */
[--C-:B------:R-:W-:Y:S01]  /*0c50*/  @!P2 IMAD.IADD R6, R6, 0x1, -R7.reuse ;  /* 0x000000010606a824 */ /* 0x100fe200078e0a07 */
[----:B------:R-:W-:Y:S01]  /*0c60*/  ISETP.GE.AND P0, PT, R4, RZ, PT ;  /* 0x000000ff0400720c */ /* 0x000fe20003f06270 */
[----:B------:R-:W-:Y:S01]  /*0c70*/  IMAD.HI.U32 R9, R12, R14, RZ ;  /* 0x0000000e0c097227 */ /* 0x000fe200078e00ff */
[----:B------:R-:W-:Y:S02]  /*0c80*/  IABS R15, R21 ;  /* 0x00000015000f7213 */ /* 0x000fe40000000000 */
[----:B------:R-:W-:Y:S01]  /*0c90*/  ISETP.GT.U32.AND P2, PT, R7, R6, PT ;  /* 0x000000060700720c */ /* 0x000fe20003f44070 */
[----:B------:R-:W-:Y:S01]  /*0ca0*/  @!P5 IMAD.IADD R0, R0, 0x1, -R7 ;  /* 0x000000010000d824 */ /* 0x000fe200078e0a07 */
[----:B------:R-:W-:Y:S01]  /*0cb0*/  ISETP.GT.U32.AND P5, PT, R5, R8, PT ;  /* 0x000000080500720c */ /* 0x000fe20003fa4070 */
[----:B------:R-:W-:Y:S01]  /*0cc0*/  @!P4 IMAD.IADD R16, R16, 0x1, -R5 ;  /* 0x000000011010c824 */ /* 0x000fe200078e0a05 */
[----:B------:R-:W-:Y:S01]  /*0cd0*/  IABS R17, R22 ;  /* 0x0000001600117213 */ /* 0x000fe20000000000 */
[----:B------:R-:W-:Y:S01]  /*0ce0*/  IMAD.MOV R13, RZ, RZ, -R9 ;  /* 0x000000ffff0d7224 */ /* 0x000fe200078e0a09 */
[----:B------:R-:W-:Y:S01]  /*0cf0*/  ISETP.GT.U32.AND P6, PT, R7, R0, PT ;  /* 0x000000000700720c */ /* 0x000fe20003fc4070 */
[----:B------:R-:W-:Y:S01]  /*0d00*/  IMAD.HI.U32 R4, R12, R11, RZ ;  /* 0x0000000b0c047227 */ /* 0x000fe200078e00ff */
[----:B------:R-:W-:-:S03]  /*0d10*/  ISETP.GT.U32.AND P4, PT, R5, R16, PT ;  /* 0x000000100500720c */ /* 0x000fc60003f84070 */
[C---:B------:R-:W-:Y:S02]  /*0d20*/  IMAD R14, R5.reuse, R13, R14 ;  /* 0x0000000d050e7224 */ /* 0x040fe400078e020e */
[----:B------:R-:W-:Y:S02]  /*0d30*/  IMAD.MOV R4, RZ, RZ, -R4 ;  /* 0x000000ffff047224 */ /* 0x000fe400078e0a04 */
[----:B------:R-:W-:Y:S01]  /*0d40*/  @!P2 IMAD.IADD R6, R6, 0x1, -R7 ;  /* 0x000000010606a824 */ /* 0x000fe200078e0a07 */
[C---:B------:R-:W-:Y:S01]  /*0d50*/  ISETP.GT.U32.AND P2, PT, R5.reuse, R10, PT ;  /* 0x0000000a0500720c */ /* 0x040fe20003f44070 */
[----:B------:R-:W-:Y:S01]  /*0d60*/  @!P5 IMAD.IADD R8, R8, 0x1, -R5 ;  /* 0x000000010808d824 */ /* 0x000fe200078e0a05 */
[C---:B------:R-:W-:Y:S01]  /*0d70*/  ISETP.GT.U32.AND P5, PT, R5.reuse, R14, PT ;  /* 0x0000000e0500720c */ /* 0x040fe20003fa4070 */
[----:B------:R-:W-:Y:S02]  /*0d80*/  IMAD R9, R5, R4, R11 ;  /* 0x0000000405097224 */ /* 0x000fe400078e020b */
[----:B------:R-:W-:Y:S01]  /*0d90*/  @!P4 IMAD.IADD R16, R16, 0x1, -R5 ;  /* 0x000000011010c824 */ /* 0x000fe200078e0a05 */
[----:B------:R-:W-:Y:S01]  /*0da0*/  ISETP.GE.AND P4, PT, R19, RZ, PT ;  /* 0x000000ff1300720c */ /* 0x000fe20003f86270 */
[----:B------:R-:W-:-:S04]  /*0db0*/  IMAD.HI.U32 R4, R12, R15, RZ ;  /* 0x0000000f0c047227 */ /* 0x000fc800078e00ff */
[----:B------:R-:W-:Y:S02]  /*0dc0*/  VIADD R23, R60, 0x7 ;  /* 0x000000073c177836 */ /* 0x000fe40000000000 */
[----:B------:R-:W-:-:S04]  /*0dd0*/  IMAD.HI.U32 R11, R12, R17, RZ ;  /* 0x000000110c0b7227 */ /* 0x000fc800078e00ff */
[----:B------:R-:W-:Y:S02]  /*0de0*/  IMAD.MOV R4, RZ, RZ, -R4 ;  /* 0x000000ffff047224 */ /* 0x000fe400078e0a04 */
[----:B------:R-:W-:Y:S01]  /*0df0*/  @!P6 IMAD.IADD R0, R0, 0x1, -R7 ;  /* 0x000000010000e824 */ /* 0x000fe200078e0a07 */
[C---:B------:R-:W-:Y:S01]  /*0e00*/  ISETP.GT.U32.AND P6, PT, R5.reuse, R9, PT ;  /* 0x000000090500720c */ /* 0x040fe20003fc4070 */
[----:B------:R-:W-:Y:S01]  /*0e10*/  IMAD.MOV R18, RZ, RZ, -R11 ;  /* 0x000000ffff127224 */ /* 0x000fe200078e0a0b */
[----:B------:R-:W-:Y:S01]  /*0e20*/  IABS R7, R23 ;  /* 0x0000001700077213 */ /* 0x000fe20000000000 */
[C---:B------:R-:W-:Y:S02]  /*0e30*/  IMAD R11, R5.reuse, R4, R15 ;  /* 0x00000004050b7224 */ /* 0x040fe400078e020f */
[----:B------:R-:W-:Y:S01]  /*0e40*/  @!P2 IMAD.IADD R10, R10, 0x1, -R5 ;  /* 0x000000010a0aa824 */ /* 0x000fe200078e0a05 */
[----:B------:R-:W-:Y:S01]  /*0e50*/  ISETP.GT.U32.AND P2, PT, R5, R8, PT ;  /* 0x000000080500720c */ /* 0x000fe20003f44070 */
[----:B------:R-:W-:-:S02]  /*0e60*/  IMAD.MOV.U32 R4, RZ, RZ, R16 ;  /* 0x000000ffff047224 */ /* 0x000fc400078e0010 */
[----:B------:R-:W-:Y:S02]  /*0e70*/  @!P5 IMAD.IADD R14, R14, 0x1, -R5 ;  /* 0x000000010e0ed824 */ /* 0x000fe400078e0a05 */
[----:B------:R-:W-:Y:S02]  /*0e80*/  IMAD.MOV.U32 R16, RZ, RZ, R7 ;  /* 0x000000ffff107224 */ /* 0x000fe400078e0007 */
[----:B------:R-:W-:Y:S01]  /*0e90*/  @!P4 IMAD.MOV R4, RZ, RZ, -R4 ;  /* 0x000000ffff04c224 */ /* 0x000fe200078e0a04 */
[----:B------:R-:W-:Y:S01]  /*0ea0*/  ISETP.GT.U32.AND P4, PT, R5, R14, PT ;  /* 0x0000000e0500720c */ /* 0x000fe20003f84070 */
[----:B------:R-:W-:-:S04]  /*0eb0*/  IMAD.HI.U32 R7, R12, R16, RZ ;  /* 0x000000100c077227 */ /* 0x000fc800078e00ff */
[----:B------:R-:W-:Y:S01]  /*0ec0*/  @!P6 IMAD.IADD R9, R9, 0x1, -R5 ;  /* 0x000000010909e824 */ /* 0x000fe200078e0a05 */
[C---:B------:R-:W-:Y:S01]  /*0ed0*/  ISETP.GT.U32.AND P6, PT, R5.reuse, R10, PT ;  /* 0x0000000a0500720c */ /* 0x040fe20003fc4070 */
[----:B------:R-:W-:Y:S02]  /*0ee0*/  IMAD.MOV R7, RZ, RZ, -R7 ;  /* 0x000000ffff077224 */ /* 0x000fe400078e0a07 */
[--C-:B------:R-:W-:Y:S01]  /*0ef0*/  @!P2 IMAD.IADD R8, R8, 0x1, -R5.reuse ;  /* 0x000000010808a824 */ /* 0x100fe200078e0a05 */
[C---:B------:R-:W-:Y:S01]  /*0f00*/  ISETP.GT.U32.AND P5, PT, R5.reuse, R9, PT ;  /* 0x000000090500720c */ /* 0x040fe20003fa4070 */
[C---:B------:R-:W-:Y:S01]  /*0f10*/  IMAD R16, R5.reuse, R7, R16 ;  /* 0x0000000705107224 */ /* 0x040fe200078e0210 */
[C---:B------:R-:W-:Y:S01]  /*0f20*/  ISETP.GT.U32.AND P2, PT, R5.reuse, R11, PT ;  /* 0x0000000b0500720c */ /* 0x040fe20003f44070 */
[----:B------:R-:W-:Y:S02]  /*0f30*/  VIADD R24, R60, 0x8 ;  /* 0x000000083c187836 */ /* 0x000fe40000000000 */
[----:B------:R-:W-:Y:S01]  /*0f40*/  @!P4 IMAD.IADD R14, R14, 0x1, -R5 ;  /* 0x000000010e0ec824 */ /* 0x000fe200078e0a05 */
[----:B------:R-:W-:Y:S01]  /*0f50*/  ISETP.GT.U32.AND P4, PT, R5, R16, PT ;  /* 0x000000100500720c */ /* 0x000fe20003f84070 */
[----:B------:R-:W-:-:S02]  /*0f60*/  VIADD R25, R60, 0x9 ;  /* 0x000000093c197836 */ /* 0x000fc40000000000 */
[----:B------:R-:W-:Y:S01]  /*0f70*/  IMAD R15, R5, R18, R17 ;  /* 0x00000012050f7224 */ /* 0x000fe200078e0211 */
[----:B------:R-:W-:Y:S01]  /*0f80*/  IABS R17, R24 ;  /* 0x0000001800117213 */ /* 0x000fe20000000000 */
[--C-:B------:R-:W-:Y:S01]  /*0f90*/  @!P6 IMAD.IADD R10, R10, 0x1, -R5.reuse ;  /* 0x000000010a0ae824 */ /* 0x100fe200078e0a05 */
[----:B------:R-:W-:Y:S01]  /*0fa0*/  IABS R19, R25 ;  /* 0x0000001900137213 */ /* 0x000fe20000000000 */
[----:B------:R-:W-:Y:S01]  /*0fb0*/  @!P5 IMAD.IADD R9, R9, 0x1, -R5 ;  /* 0x000000010909d824 */ /* 0x000fe200078e0a05 */
[----:B------:R-:W-:Y:S01]  /*0fc0*/  ISETP.GE.AND P5, PT, R20, RZ, PT ;  /* 0x000000ff1400720c */ /* 0x000fe20003fa6270 */
[----:B------:R-:W-:Y:S01]  /*0fd0*/  IMAD.HI.U32 R7, R12, R17, RZ ;  /* 0x000000110c077227 */ /* 0x000fe200078e00ff */
[----:B------:R-:W-:-:S03]  /*0fe0*/  ISETP.GT.U32.AND P6, PT, R5, R15, PT ;  /* 0x0000000f0500720c */ /* 0x000fc60003fc4070 */
[----:B------:R-:W-:Y:S01]  /*0ff0*/  @!P2 IMAD.IADD R11, R11, 0x1, -R5 ;  /* 0x000000010b0ba824 */ /* 0x000fe200078e0a05 */
[----:B------:R-:W-:Y:S01]  /*1000*/  ISETP.GE.AND P2, PT, R21, RZ, PT ;  /* 0x000000ff1500720c */ /* 0x000fe20003f46270 */
[----:B------:R-:W-:-:S04]  /*1010*/  IMAD.HI.U32 R13, R12, R19, RZ ;  /* 0x000000130c0d7227 */ /* 0x000fc800078e00ff */
[----:B------:R-:W-:Y:S02]  /*1020*/  IMAD.MOV R18, RZ, RZ, -R7 ;  /* 0x000000ffff127224 */ /* 0x000fe400078e0a07 */
[----:B------:R-:W-:Y:S01]  /*1030*/  @!P4 IMAD.IADD R16, R16, 0x1, -R5 ;  /* 0x000000011010c824 */ /* 0x000fe200078e0a05 */
[----:B------:R-:W-:Y:S01]  /*1040*/  ISETP.GT.U32.AND P4, PT, R5, R11, PT ;  /* 0x0000000b0500720c */ /* 0x000fe20003f84070 */
[----:B------:R-:W-:Y:S02]  /*1050*/  IMAD.MOV.U32 R7, RZ, RZ, R8 ;  /* 0x000000ffff077224 */ /* 0x000fe400078e0008 */
[----:B------:R-:W-:Y:S02]  /*1060*/  IMAD.MOV R20, RZ, RZ, -R13 ;  /* 0x000000ffff147224 */ /* 0x000fe400078e0a0d */
[----:B------:R-:W-:Y:S02]  /*1070*/  VIADD R21, R60, 0xa ;  /* 0x0000000a3c157836 */ /* 0x000fe40000000000 */
[----:B------:R-:W-:-:S02]  /*1080*/  IMAD.MOV.U32 R8, RZ, RZ, R10 ;  /* 0x000000ffff087224 */ /* 0x000fc400078e000a */
[C---:B------:R-:W-:Y:S02]  /*1090*/  IMAD R17, R5.reuse, R18, R17 ;  /* 0x0000001205117224 */ /* 0x040fe400078e0211 */
[C---:B------:R-:W-:Y:S01]  /*10a0*/  IMAD R18, R5.reuse, R20, R19 ;  /* 0x0000001405127224 */ /* 0x040fe200078e0213 */
[----:B------:R-:W-:Y:S01]  /*10b0*/  IABS R19, R21 ;  /* 0x0000001500137213 */ /* 0x000fe20000000000 */
[----:B------:R-:W-:Y:S01]  /*10c0*/  @!P1 IMAD.MOV R8, RZ, RZ, -R8 ;  /* 0x000000ffff089224 */ /* 0x000fe200078e0a08 */
[C---:B------:R-:W-:Y:S01]  /*10d0*/  ISETP.GT.U32.AND P1, PT, R5.reuse, R16, PT ;  /* 0x000000100500720c */ /* 0x040fe20003f24070 */
[----:B------:R-:W-:Y:S02]  /*10e0*/  IMAD.MOV.U32 R10, RZ, RZ, R14 ;  /* 0x000000ffff0a7224 */ /* 0x000fe400078e000e */
[----:B------:R-:W-:Y:S01]  /*10f0*/  @!P0 IMAD.MOV R9, RZ, RZ, -R9 ;  /* 0x000000ffff098224 */ /* 0x000fe200078e0a09 */
[----:B------:R-:W-:Y:S01]  /*1100*/  ISETP.GT.U32.AND P0, PT, R5, R17, PT ;  /* 0x000000110500720c */ /* 0x000fe20003f04070 */
[----:B------:R-:W-:Y:S01]  /*1110*/  @!P5 IMAD.MOV R10, RZ, RZ, -R10 ;  /* 0x000000ffff0ad224 */ /* 0x000fe200078e0a0a */
[----:B------:R-:W-:Y:S01]  /*1120*/  ISETP.GE.AND P5, PT, R23, RZ, PT ;  /* 0x000000ff1700720c */ /* 0x000fe20003fa6270 */
[----:B------:R-:W-:-:S04]  /*1130*/  IMAD.HI.U32 R13, R12, R19, RZ ;  /* 0x000000130c0d7227 */ /* 0x000fc800078e00ff */
[--C-:B------:R-:W-:Y:S01]  /*1140*/  @!P6 IMAD.IADD R15, R15, 0x1, -R5.reuse ;  /* 0x000000010f0fe824 */ /* 0x100fe200078e0a05 */
[----:B------:R-:W-:Y:S01]  /*1150*/  ISETP.GE.AND P6, PT, R22, RZ, PT ;  /* 0x000000ff1600720c */ /* 0x000fe20003fc6270 */
[----:B------:R-:W-:Y:S01]  /*1160*/  @!P4 IMAD.IADD R11, R11, 0x1, -R5 ;  /* 0x000000010b0bc824 */ /* 0x000fe200078e0a05 */
[C---:B------:R-:W-:Y:S01]  /*1170*/  ISETP.GT.U32.AND P4, PT, R5.reuse, R18, PT ;  /* 0x000000120500720c */ /* 0x040fe20003f84070 */
[----:B------:R-:W-:Y:S02]  /*1180*/  VIADD R22, R60, 0xb ;  /* 0x0000000b3c167836 */ /* 0x000fe40000000000 */
[----:B------:R-:W-:Y:S02]  /*1190*/  IMAD.MOV R14, RZ, RZ, -R13 ;  /* 0x000000ffff0e7224 */ /* 0x000fe400078e0a0d */
[----:B------:R-:W-:Y:S01]  /*11a0*/  @!P1 IMAD.IADD R16, R16, 0x1, -R5 ;  /* 0x0000000110109824 */ /* 0x000fe200078e0a05 */
[----:B------:R-:W-:Y:S01]  /*11b0*/  IABS R20, R22 ;  /* 0x0000001600147213 */ /* 0x000fe20000000000 */
[----:B------:R-:W-:Y:S01]  /*11c0*/  IMAD R19, R5, R14, R19 ;  /* 0x0000000e05137224 */ /* 0x000fe200078e0213 */
[----:B------:R-:W-:Y:S01]  /*11d0*/  ISETP.GE.AND P1, PT, R25, RZ, PT ;  /* 0x000000ff1900720c */ /* 0x000fe20003f26270 */
[----:B------:R-:W-:Y:S01]  /*11e0*/  @!P0 IMAD.IADD R17, R17, 0x1, -R5 ;  /* 0x0000000111118824 */ /* 0x000fe200078e0a05 */
[----:B------:R-:W-:Y:S01]  /*11f0*/  ISETP.GE.AND P0, PT, R21, RZ, PT ;  /* 0x000000ff1500720c */ /* 0x000fe20003f06270 */
[----:B------:R-:W-:Y:S01]  /*1200*/  @!P5 IMAD.MOV R16, RZ, RZ, -R16 ;  /* 0x000000ffff10d224 */ /* 0x000fe200078e0a10 */
[----:B------:R-:W-:Y:S01]  /*1210*/  ISETP.GT.U32.AND P5, PT, R5, R19, PT ;  /* 0x000000130500720c */ /* 0x000fe20003fa4070 */
[----:B------:R-:W-:-:S04]  /*1220*/  IMAD.HI.U32 R13, R12, R20, RZ ;  /* 0x000000140c0d7227 */ /* 0x000fc800078e00ff */
[----:B------:R-:W-:Y:S02]  /*1230*/  @!P4 IMAD.IADD R18, R18, 0x1, -R5 ;  /* 0x000000011212c824 */ /* 0x000fe400078e0a05 */
[----:B------:R-:W-:Y:S01]  /*1240*/  @!P2 IMAD.MOV R11, RZ, RZ, -R11 ;  /* 0x000000ffff0ba224 */ /* 0x000fe200078e0a0b */
[C---:B------:R-:W-:Y:S01]  /*1250*/  ISETP.GT.U32.AND P2, PT, R5.reuse, R17, PT ;  /* 0x000000110500720c */ /* 0x040fe20003f44070 */
[----:B------:R-:W-:Y:S01]  /*1260*/  IMAD.MOV R13, RZ, RZ, -R13 ;  /* 0x000000ffff0d7224 */ /* 0x000fe200078e0a0d */
[C---:B------:R-:W-:Y:S01]  /*1270*/  ISETP.GT.U32.AND P4, PT, R5.reuse, R18, PT ;  /* 0x000000120500720c */ /* 0x040fe20003f84070 */
[C---:B------:R-:W-:Y:S02]  /*1280*/  VIADD R14, R60.reuse, 0xd ;  /* 0x0000000d3c0e7836 */ /* 0x040fe40000000000 */
[----:B------:R-:W-:Y:S02]  /*1290*/  IMAD R20, R5, R13, R20 ;  /* 0x0000000d05147224 */ /* 0x000fe400078e0214 */
[----:B------:R-:W-:Y:S01]  /*12a0*/  VIADD R13, R60, 0xc ;  /* 0x0000000c3c0d7836 */ /* 0x000fe20000000000 */
[----:B------:R-:W-:Y:S01]  /*12b0*/  IABS R23, R14 ;  /* 0x0000000e00177213 */ /* 0x000fe20000000000 */
[----:B------:R-:W-:-:S02]  /*12c0*/  @!P5 IMAD.IADD R19, R19, 0x1, -R5 ;  /* 0x000000011313d824 */ /* 0x000fc400078e0a05 */
[----:B------:R-:W-:Y:S01]  /*12d0*/  @!P3 IMAD.MOV R7, RZ, RZ, -R7 ;  /* 0x000000ffff07b224 */ /* 0x000fe200078e0a07 */
[----:B------:R-:W-:Y:S01]  /*12e0*/  IABS R21, R13 ;  /* 0x0000000d00157213 */ /* 0x000fe20000000000 */
[--C-:B------:R-:W-:Y:S01]  /*12f0*/  @!P2 IMAD.IADD R17, R17, 0x1, -R5.reuse ;  /* 0x000000011111a824 */ /* 0x100fe200078e0a05 */
[----:B------:R-:W-:Y:S01]  /*1300*/  ISETP.GE.AND P2, PT, R13, RZ, PT ;  /* 0x000000ff0d00720c */ /* 0x000fe20003f46270 */
[----:B------:R-:W-:Y:S01]  /*1310*/  @!P4 IMAD.IADD R18, R18, 0x1, -R5 ;  /* 0x000000011212c824 */ /* 0x000fe200078e0a05 */
[C---:B------:R-:W-:Y:S01]  /*1320*/  ISETP.GT.U32.AND P5, PT, R5.reuse, R19, PT ;  /* 0x000000130500720c */ /* 0x040fe20003fa4070 */
[----:B------:R-:W-:Y:S01]  /*1330*/  IMAD.HI.U32 R13, R12, R21, RZ ;  /* 0x000000150c0d7227 */ /* 0x000fe200078e00ff */
[----:B------:R-:W-:Y:S02]  /*1340*/  ISETP.GE.AND P4, PT, R14, RZ, PT ;  /* 0x000000ff0e00720c */ /* 0x000fe40003f86270 */
[----:B------:R-:W-:Y:S01]  /*1350*/  ISETP.GT.U32.AND P3, PT, R5, R15, PT ;  /* 0x0000000f0500720c */ /* 0x000fe20003f64070 */
[----:B------:R-:W-:-:S02]  /*1360*/  IMAD.MOV R14, RZ, RZ, -R13 ;  /* 0x000000ffff0e7224 */ /* 0x000fc400078e0a0d */
[----:B------:R-:W-:Y:S02]  /*1370*/  VIADD R29, R60, 0xf ;  /* 0x0000000f3c1d7836 */ /* 0x000fe40000000000 */
[----:B------:R-:W-:Y:S02]  /*1380*/  IMAD R21, R5, R14, R21 ;  /* 0x0000000e05157224 */ /* 0x000fe400078e0215 */
[----:B------:R-:W-:Y:S01]  /*1390*/  @!P1 IMAD.MOV R18, RZ, RZ, -R18 ;  /* 0x000000ffff129224 */ /* 0x000fe200078e0a12 */
[----:B------:R-:W-:Y:S01]  /*13a0*/  IABS R27, R29 ;  /* 0x0000001d001b7213 */ /* 0x000fe20000000000 */
[----:B------:R-:W-:Y:S01]  /*13b0*/  @!P5 IMAD.IADD R19, R19, 0x1, -R5 ;  /* 0x000000011313d824 */ /* 0x000fe200078e0a05 */
[----:B------:R-:W-:Y:S01]  /*13c0*/  ISETP.GT.U32.AND P5, PT, R5, R21, PT ;  /* 0x000000150500720c */ /* 0x000fe20003fa4070 */
[----:B------:R-:W-:-:S04]  /*13d0*/  IMAD.HI.U32 R13, R12, R23, RZ ;  /* 0x000000170c0d7227 */ /* 0x000fc800078e00ff */
[----:B------:R-:W-:Y:S01]  /*13e0*/  @!P3 IMAD.IADD R15, R15, 0x1, -R5 ;  /* 0x000000010f0fb824 */ /* 0x000fe200078e0a05 */
[----:B------:R-:W-:Y:S01]  /*13f0*/  ISETP.GE.AND P3, PT, R24, RZ, PT ;  /* 0x000000ff1800720c */ /* 0x000fe20003f66270 */
[----:B------:R-:W-:Y:S02]  /*1400*/  IMAD.MOV R24, RZ, RZ, -R13 ;  /* 0x000000ffff187224 */ /* 0x000fe400078e0a0d */
[----:B------:R-:W-:Y:S01]  /*1410*/  @!P6 IMAD.MOV R15, RZ, RZ, -R15 ;  /* 0x000000ffff0fe224 */ /* 0x000fe200078e0a0f */
[----:B------:R-:W-:Y:S01]  /*1420*/  ISETP.GE.AND P6, PT, R22, RZ, PT ;  /* 0x000000ff1600720c */ /* 0x000fe20003fc6270 */
[C---:B------:R-:W-:Y:S02]  /*1430*/  VIADD R22, R60.reuse, 0xe ;  /* 0x0000000e3c167836 */ /* 0x040fe40000000000 */
[----:B------:R-:W-:Y:S02]  /*1440*/  @!P5 IMAD.IADD R21, R21, 0x1, -R5 ;  /* 0x000000011515d824 */ /* 0x000fe400078e0a05 */
[C---:B------:R-:W-:Y:S01]  /*1450*/  VIADD R31, R60.reuse, 0x12 ;  /* 0x000000123c1f7836 */ /* 0x040fe20000000000 */
[----:B------:R-:W-:Y:S01]  /*1460*/  IABS R25, R22 ;  /* 0x0000001600197213 */ /* 0x000fe20000000000 */
[----:B------:R-:W-:Y:S01]  /*1470*/  VIADD R13, R60, 0x10 ;  /* 0x000000103c0d7836 */ /* 0x000fe20000000000 */
[C---:B------:R-:W-:Y:S01]  /*1480*/  ISETP.GT.U32.AND P5, PT, R5.reuse, R21, PT ;  /* 0x000000150500720c */ /* 0x040fe20003fa4070 */
[----:B------:R-:W-:Y:S01]  /*1490*/  @!P3 IMAD.MOV R17, RZ, RZ, -R17 ;  /* 0x000000ffff11b224 */ /* 0x000fe200078e0a11 */
[----:B------:R-:W-:Y:S01]  /*14a0*/  ISETP.GE.AND P1, PT, R22, RZ, PT ;  /* 0x000000ff1600720c */ /* 0x000fe20003f26270 */
[----:B------:R-:W-:Y:S01]  /*14b0*/  IMAD.HI.U32 R22, R12, R27, RZ ;  /* 0x0000001b0c167227 */ /* 0x000fe200078e00ff */
[----:B------:R-:W-:-:S02]  /*14c0*/  ISETP.GT.U32.AND P3, PT, R5, R20, PT ;  /* 0x000000140500720c */ /* 0x000fc40003f64070 */
[----:B------:R-:W-:Y:S01]  /*14d0*/  IABS R30, R31 ;  /* 0x0000001f001e7213 */ /* 0x000fe20000000000 */
[----:B------:R-:W-:-:S04]  /*14e0*/  IMAD.HI.U32 R14, R12, R25, RZ ;  /* 0x000000190c0e7227 */ /* 0x000fc800078e00ff */
[----:B------:R-:W-:Y:S02]  /*14f0*/  IMAD.MOV R28, RZ, RZ, -R22 ;  /* 0x000000ffff1c7224 */ /* 0x000fe400078e0a16 */
[----:B------:R-:W-:Y:S02]  /*1500*/  IMAD.MOV R26, RZ, RZ, -R14 ;  /* 0x000000ffff1a7224 */ /* 0x000fe400078e0a0e */
[C---:B------:R-:W-:Y:S02]  /*1510*/  IMAD R14, R5.reuse, R24, R23 ;  /* 0x00000018050e7224 */ /* 0x040fe400078e0217 */
[----:B------:R-:W-:Y:S02]  /*1520*/  IMAD R24, R5, R28, R27 ;  /* 0x0000001c05187224 */ /* 0x000fe400078e021b */
[--C-:B------:R-:W-:Y:S02]  /*1530*/  @!P5 IMAD.IADD R21, R21, 0x1, -R5.reuse ;  /* 0x000000011515d824 */ /* 0x100fe400078e0a05 */
[----:B------:R-:W-:-:S02]  /*1540*/  @!P3 IMAD.IADD R20, R20, 0x1, -R5 ;  /* 0x000000011414b824 */ /* 0x000fc400078e0a05 */
[----:B------:R-:W-:Y:S01]  /*1550*/  @!P2 IMAD.MOV R21, RZ, RZ, -R21 ;  /* 0x000000ffff15a224 */ /* 0x000fe200078e0a15 */
[C---:B------:R-:W-:Y:S01]  /*1560*/  ISETP.GT.U32.AND P2, PT, R5.reuse, R24, PT ;  /* 0x000000180500720c */ /* 0x040fe20003f44070 */
[C---:B------:R-:W-:Y:S01]  /*1570*/  IMAD R22, R5.reuse, R26, R25 ;  /* 0x0000001a05167224 */ /* 0x040fe200078e0219 */
[C---:B------:R-:W-:Y:S01]  /*1580*/  ISETP.GT.U32.AND P3, PT, R5.reuse, R20, PT ;  /* 0x000000140500720c */ /* 0x040fe20003f64070 */
[----:B------:R-:W-:Y:S01]  /*1590*/  IMAD.HI.U32 R25, R12, R30, RZ ;  /* 0x0000001e0c197227 */ /* 0x000fe200078e00ff */
[----:B------:R-:W-:Y:S02]  /*15a0*/  IABS R26, R13 ;  /* 0x0000000d001a7213 */ /* 0x000fe40000000000 */
[----:B------:R-:W-:Y:S01]  /*15b0*/  ISETP.GT.U32.AND P5, PT, R5, R22, PT ;  /* 0x000000160500720c */ /* 0x000fe20003fa4070 */
[----:B------:R-:W-:Y:S02]  /*15c0*/  IMAD.MOV R25, RZ, RZ, -R25 ;  /* 0x000000ffff197224 */ /* 0x000fe400078e0a19 */
[----:B------:R-:W-:Y:S01]  /*15d0*/  @!P0 IMAD.MOV R19, RZ, RZ, -R19 ;  /* 0x000000ffff138224 */ /* 0x000fe200078e0a13 */
[----:B------:R-:W-:Y:S01]  /*15e0*/  ISETP.GE.AND P0, PT, R29, RZ, PT ;  /* 0x000000ff1d00720c */ /* 0x000fe20003f06270 */
[----:B------:R-:W-:-:S02]  /*15f0*/  IMAD R30, R5, R25, R30 ;  /* 0x00000019051e7224 */ /* 0x000fc400078e021e */
[--C-:B------:R-:W-:Y:S02]  /*1600*/  @!P2 IMAD.IADD R24, R24, 0x1, -R5.reuse ;  /* 0x000000011818a824 */ /* 0x100fe400078e0a05 */
[--C-:B------:R-:W-:Y:S01]  /*1610*/  @!P3 IMAD.IADD R20, R20, 0x1, -R5.reuse ;  /* 0x000000011414b824 */ /* 0x100fe200078e0a05 */
[----:B------:R-:W-:Y:S01]  /*1620*/  ISETP.GE.AND P3, PT, R13, RZ, PT ;  /* 0x000000ff0d00720c */ /* 0x000fe20003f66270 */
[C---:B------:R-:W-:Y:S01]  /*1630*/  VIADD R29, R60.reuse, 0x11 ;  /* 0x000000113c1d7836 */ /* 0x040fe20000000000 */
[C---:B------:R-:W-:Y:S01]  /*1640*/  ISETP.GT.U32.AND P2, PT, R5.reuse, R24, PT ;  /* 0x000000180500720c */ /* 0x040fe20003f44070 */
[----:B------:R-:W-:Y:S01]  /*1650*/  @!P6 IMAD.MOV R20, RZ, RZ, -R20 ;  /* 0x000000ffff14e224 */ /* 0x000fe200078e0a14 */
[----:B------:R-:W-:Y:S01]  /*1660*/  ISETP.GT.U32.AND P6, PT, R5, R14, PT ;  /* 0x0000000e0500720c */ /* 0x000fe20003fc4070 */
[----:B------:R-:W-:Y:S01]  /*1670*/  VIADD R39, R60, 0x15 ;  /* 0x000000153c277836 */ /* 0x000fe20000000000 */
[----:B------:R-:W-:Y:S01]  /*1680*/  IABS R28, R29 ;  /* 0x0000001d001c7213 */ /* 0x000fe20000000000 */
[----:B------:R-:W-:-:S02]  /*1690*/  @!P5 IMAD.IADD R22, R22, 0x1, -R5 ;  /* 0x000000011616d824 */ /* 0x000fc400078e0a05 */
[----:B------:R-:W-:Y:S01]  /*16a0*/  VIADD R43, R60, 0x13 ;  /* 0x000000133c2b7836 */ /* 0x000fe20000000000 */
[----:B------:R-:W-:Y:S01]  /*16b0*/  IABS R36, R39 ;  /* 0x0000002700247213 */ /* 0x000fe20000000000 */
[----:B------:R-:W-:Y:S01]  /*16c0*/  IMAD.HI.U32 R13, R12, R26, RZ ;  /* 0x0000001a0c0d7227 */ /* 0x000fe200078e00ff */
[C---:B------:R-:W-:Y:S02]  /*16d0*/  ISETP.GT.U32.AND P5, PT, R5.reuse, R22, PT ;  /* 0x000000160500720c */ /* 0x040fe40003fa4070 */
[----:B------:R-:W-:Y:S01]  /*16e0*/  IABS R32, R43 ;  /* 0x0000002b00207213 */ /* 0x000fe20000000000 */
[--C-:B------:R-:W-:Y:S01]  /*16f0*/  @!P2 IMAD.IADD R24, R24, 0x1, -R5.reuse ;  /* 0x000000011818a824 */ /* 0x100fe200078e0a05 */
[----:B------:R-:W-:Y:S01]  /*1700*/  ISETP.GT.U32.AND P2, PT, R5, R30, PT ;  /* 0x0000001e0500720c */ /* 0x000fe20003f44070 */
[----:B------:R-:W-:Y:S02]  /*1710*/  @!P6 IMAD.IADD R14, R14, 0x1, -R5 ;  /* 0x000000010e0ee824 */ /* 0x000fe400078e0a05 */
[----:B------:R-:W-:-:S03]  /*1720*/  IMAD.HI.U32 R23, R12, R28, RZ ;  /* 0x0000001c0c177227 */ /* 0x000fc600078e00ff */
[----:B------:R-:W-:Y:S01]  /*1730*/  ISETP.GT.U32.AND P6, PT, R5, R14, PT ;  /* 0x0000000e0500720c */ /* 0x000fe20003fc4070 */
[----:B------:R-:W-:Y:S02]  /*1740*/  IMAD.MOV R13, RZ, RZ, -R13 ;  /* 0x000000ffff0d7224 */ /* 0x000fe400078e0a0d */
[----:B------:R-:W-:-:S04]  /*1750*/  IMAD.HI.U32 R25, R12, R36, RZ ;  /* 0x000000240c197227 */ /* 0x000fc800078e00ff */
[----:B------:R-:W-:Y:S02]  /*1760*/  @!P2 IMAD.IADD R30, R30, 0x1, -R5 ;  /* 0x000000011e1ea824 */ /* 0x000fe400078e0a05 */
[----:B------:R-:W-:Y:S02]  /*1770*/  IMAD.MOV R23, RZ, RZ, -R23 ;  /* 0x000000ffff177224 */ /* 0x000fe400078e0a17 */
[C---:B------:R-:W-:Y:S01]  /*1780*/  IMAD R26, R5.reuse, R13, R26 ;  /* 0x0000000d051a7224 */ /* 0x040fe200078e021a */
[----:B------:R-:W-:Y:S01]  /*1790*/  ISETP.GT.U32.AND P2, PT, R5, R30, PT ;  /* 0x0000001e0500720c */ /* 0x000fe20003f44070 */
[----:B------:R-:W-:Y:S02]  /*17a0*/  IMAD.MOV R25, RZ, RZ, -R25 ;  /* 0x000000ffff197224 */ /* 0x000fe400078e0a19 */
[----:B------:R-:W-:Y:S02]  /*17b0*/  VIADD R49, R60, 0x17 ;  /* 0x000000173c317836 */ /* 0x000fe40000000000 */
[----:B------:R-:W-:-:S03]  /*17c0*/  IMAD.HI.U32 R13, R12, R32, RZ ;  /* 0x000000200c0d7227 */ /* 0x000fc600078e00ff */
[----:B------:R-:W-:Y:S01]  /*17d0*/  IABS R42, R49 ;  /* 0x00000031002a7213 */ /* 0x000fe20000000000 */
[C---:B------:R-:W-:Y:S02]  /*17e0*/  IMAD R28, R5.reuse, R23, R28 ;  /* 0x00000017051c7224 */ /* 0x040fe400078e021c */
[C---:B------:R-:W-:Y:S02]  /*17f0*/  IMAD R36, R5.reuse, R25, R36 ;  /* 0x0000001905247224 */ /* 0x040fe400078e0224 */
[----:B------:R-:W-:Y:S02]  /*1800*/  VIADD R37, R60, 0x14 ;  /* 0x000000143c257836 */ /* 0x000fe40000000000 */
[----:B------:R-:W-:Y:S02]  /*1810*/  IMAD.MOV R13, RZ, RZ, -R13 ;  /* 0x000000ffff0d7224 */ /* 0x000fe400078e0a0d */
[--C-:B------:R-:W-:Y:S01]  /*1820*/  @!P6 IMAD.IADD R14, R14, 0x1, -R5.reuse ;  /* 0x000000010e0ee824 */ /* 0x100fe200078e0a05 */
[C---:B------:R-:W-:Y:S01]  /*1830*/  ISETP.GT.U32.AND P6, PT, R5.reuse, R26, PT ;  /* 0x0000001a0500720c */ /* 0x040fe20003fc4070 */
[--C-:B------:R-:W-:Y:S01]  /*1840*/  @!P5 IMAD.IADD R22, R22, 0x1, -R5.reuse ;  /* 0x000000011616d824 */ /* 0x100fe200078e0a05 */
[C---:B------:R-:W-:Y:S01]  /*1850*/  ISETP.GT.U32.AND P5, PT, R5.reuse, R28, PT ;  /* 0x0000001c0500720c */ /* 0x040fe20003fa4070 */
[----:B------:R-:W-:Y:S01]  /*1860*/  @!P2 IMAD.IADD R30, R30, 0x1, -R5 ;  /* 0x000000011e1ea824 */ /* 0x000fe200078e0a05 */
[C---:B------:R-:W-:Y:S01]  /*1870*/  ISETP.GT.U32.AND P2, PT, R5.reuse, R36, PT ;  /* 0x000000240500720c */ /* 0x040fe20003f44070 */
[----:B------:R-:W-:Y:S01]  /*1880*/  IMAD R32, R5, R13, R32 ;  /* 0x0000000d05207224 */ /* 0x000fe200078e0220 */
[----:B------:R-:W-:Y:S01]  /*1890*/  IABS R34, R37 ;  /* 0x0000002500227213 */ /* 0x000fe20000000000 */
[----:B------:R-:W-:-:S04]  /*18a0*/  IMAD.HI.U32 R13, R12, R42, RZ ;  /* 0x0000002a0c0d7227 */ /* 0x000fc800078e00ff */
[----:B------:R-:W-:Y:S02]  /*18b0*/  VIADD R47, R60, 0x18 ;  /* 0x000000183c2f7836 */ /* 0x000fe40000000000 */
[----:B------:R-:W-:Y:S02]  /*18c0*/  IMAD.MOV R25, RZ, RZ, -R13 ;  /* 0x000000ffff197224 */ /* 0x000fe400078e0a0d */
[----:B------:R-:W-:Y:S01]  /*18d0*/  IMAD.HI.U32 R23, R12, R34, RZ ;  /* 0x000000220c177227 */ /* 0x000fe200078e00ff */
[----:B------:R-:W-:-:S03]  /*18e0*/  IABS R44, R47 ;  /* 0x0000002f002c7213 */ /* 0x000fc60000000000 */
[C---:B------:R-:W-:Y:S02]  /*18f0*/  IMAD R42, R5.reuse, R25, R42 ;  /* 0x00000019052a7224 */ /* 0x040fe400078e022a */
[----:B------:R-:W-:Y:S02]  /*1900*/  IMAD.MOV R23, RZ, RZ, -R23 ;  /* 0x000000ffff177224 */ /* 0x000fe400078e0a17 */
[--C-:B------:R-:W-:Y:S02]  /*1910*/  @!P6 IMAD.IADD R26, R26, 0x1, -R5.reuse ;  /* 0x000000011a1ae824 */ /* 0x100fe400078e0a05 */
[--C-:B------:R-:W-:Y:S02]  /*1920*/  @!P5 IMAD.IADD R28, R28, 0x1, -R5.reuse ;  /* 0x000000011c1cd824 */ /* 0x100fe400078e0a05 */
[----:B------:R-:W-:Y:S01]  /*1930*/  @!P2 IMAD.IADD R36, R36, 0x1, -R5 ;  /* 0x000000012424a824 */ /* 0x000fe200078e0a05 */
[C---:B------:R-:W-:Y:S01]  /*1940*/  ISETP.GT.U32.AND P2, PT, R5.reuse, R42, PT ;  /* 0x0000002a0500720c */ /* 0x040fe20003f44070 */
[C---:B------:R-:W-:Y:S01]  /*1950*/  IMAD R34, R5.reuse, R23, R34 ;  /* 0x0000001705227224 */ /* 0x040fe200078e0222 */
[C---:B------:R-:W-:Y:S01]  /*1960*/  ISETP.GT.U32.AND P6, PT, R5.reuse, R26, PT ;  /* 0x0000001a0500720c */ /* 0x040fe20003fc4070 */
[----:B------:R-:W-:Y:S01]  /*1970*/  IMAD.HI.U32 R23, R12, R44, RZ ;  /* 0x0000002c0c177227 */ /* 0x000fe200078e00ff */
[----:B------:R-:W-:-:S03]  /*1980*/  ISETP.GT.U32.AND P5, PT, R5, R28, PT ;  /* 0x0000001c0500720c */ /* 0x000fc60003fa4070 */
[C---:B------:R-:W-:Y:S02]  /*1990*/  VIADD R45, R60.reuse, 0x19 ;  /* 0x000000193c2d7836 */ /* 0x040fe40000000000 */
[----:B------:R-:W-:Y:S02]  /*19a0*/  IMAD.MOV R23, RZ, RZ, -R23 ;  /* 0x000000ffff177224 */ /* 0x000fe400078e0a17 */
[----:B------:R-:W-:Y:S01]  /*19b0*/  VIADD R41, R60, 0x16 ;  /* 0x000000163c297836 */ /* 0x000fe20000000000 */
[----:B------:R-:W-:Y:S01]  /*19c0*/  IABS R46, R45 ;  /* 0x0000002d002e7213 */ /* 0x000fe20000000000 */
[C---:B------:R-:W-:Y:S02]  /*19d0*/  IMAD R44, R5.reuse, R23, R44 ;  /* 0x00000017052c7224 */ /* 0x040fe400078e022c */
[----:B------:R-:W-:Y:S01]  /*19e0*/  @!P2 IMAD.IADD R42, R42, 0x1, -R5 ;  /* 0x000000012a2aa824 */ /* 0x000fe200078e0a05 */
[----:B------:R-:W-:Y:S01]  /*19f0*/  IABS R38, R41 ;  /* 0x0000002900267213 */ /* 0x000fe20000000000 */
[----:B------:R-:W-:Y:S01]  /*1a00*/  IMAD.HI.U32 R25, R12, R46, RZ ;  /* 0x0000002e0c197227 */ /* 0x000fe200078e00ff */
[----:B------:R-:W-:-:S03]  /*1a10*/  ISETP.GT.U32.AND P2, PT, R5, R44, PT ;  /* 0x0000002c0500720c */ /* 0x000fc60003f44070 */
[--C-:B------:R-:W-:Y:S01]  /*1a20*/  @!P6 IMAD.IADD R26, R26, 0x1, -R5.reuse ;  /* 0x000000011a1ae824 */ /* 0x100fe200078e0a05 */
[C---:B------:R-:W-:Y:S01]  /*1a30*/  ISETP.GT.U32.AND P6, PT, R5.reuse, R32, PT ;  /* 0x000000200500720c */ /* 0x040fe20003fc4070 */
[----:B------:R-:W-:Y:S01]  /*1a40*/  @!P5 IMAD.IADD R28, R28, 0x1, -R5 ;  /* 0x000000011c1cd824 */ /* 0x000fe200078e0a05 */
[----:B------:R-:W-:Y:S01]  /*1a50*/  ISETP.GT.U32.AND P5, PT, R5, R34, PT ;  /* 0x000000220500720c */ /* 0x000fe20003fa4070 */
[----:B------:R-:W-:-:S04]  /*1a60*/  IMAD.HI.U32 R27, R12, R38, RZ ;  /* 0x000000260c1b7227 */ /* 0x000fc800078e00ff */
[----:B------:R-:W-:Y:S02]  /*1a70*/  IMAD.MOV R25, RZ, RZ, -R25 ;  /* 0x000000ffff197224 */ /* 0x000fe400078e0a19 */
[----:B------:R-:W-:Y:S02]  /*1a80*/  IMAD.MOV R27, RZ, RZ, -R27 ;  /* 0x000000ffff1b7224 */ /* 0x000fe400078e0a1b */
[C---:B------:R-:W-:Y:S02]  /*1a90*/  IMAD R46, R5.reuse, R25, R46 ;  /* 0x00000019052e7224 */ /* 0x040fe400078e022e */
[C---:B------:R-:W-:Y:S02]  /*1aa0*/  IMAD R38, R5.reuse, R27, R38 ;  /* 0x0000001b05267224 */ /* 0x040fe400078e0226 */
[--C-:B------:R-:W-:Y:S01]  /*1ab0*/  @!P2 IMAD.IADD R44, R44, 0x1, -R5.reuse ;  /* 0x000000012c2ca824 */ /* 0x100fe200078e0a05 */
[C---:B------:R-:W-:Y:S01]  /*1ac0*/  ISETP.GT.U32.AND P2, PT, R5.reuse, R46, PT ;  /* 0x0000002e0500720c */ /* 0x040fe20003f44070 */
[--C-:B------:R-:W-:Y:S01]  /*1ad0*/  @!P6 IMAD.IADD R32, R32, 0x1, -R5.reuse ;  /* 0x000000012020e824 */ /* 0x100fe200078e0a05 */
[----:B------:R-:W-:Y:S01]  /*1ae0*/  ISETP.GT.U32.AND P6, PT, R5, R38, PT ;  /* 0x000000260500720c */ /* 0x000fe20003fc4070 */
[----:B------:R-:W-:Y:S01]  /*1af0*/  @!P5 IMAD.IADD R34, R34, 0x1, -R5 ;  /* 0x000000012222d824 */ /* 0x000fe200078e0a05 */
[----:B------:R-:W-:Y:S01]  /*1b00*/  ISETP.GE.AND P5, PT, R29, RZ, PT ;  /* 0x000000ff1d00720c */ /* 0x000fe20003fa6270 */
[----:B------:R-:W-:-:S02]  /*1b10*/  VIADD R51, R60, 0x1a ;  /* 0x0000001a3c337836 */ /* 0x000fc40000000000 */
[----:B------:R-:W-:-:S03]  /*1b20*/  IMAD.HI.U32 R13, R12, R40, RZ ;  /* 0x000000280c0d7227 */ /* 0x000fc600078e00ff */
[----:B------:R-:W-:Y:S01]  /*1b30*/  IABS R48, R51 ;  /* 0x0000003300307213 */ /* 0x000fe20000000000 */
[C---:B------:R-:W-:Y:S02]  /*1b40*/  VIADD R53, R60.reuse, 0x1b ;  /* 0x0000001b3c357836 */ /* 0x040fe40000000000 */
[----:B------:R-:W-:Y:S02]  /*1b50*/  IMAD.MOV R13, RZ, RZ, -R13 ;  /* 0x000000ffff0d7224 */ /* 0x000fe400078e0a0d */
[----:B------:R-:W-:Y:S01]  /*1b60*/  VIADD R55, R60, 0x1c ;  /* 0x0000001c3c377836 */ /* 0x000fe20000000000 */
[----:B------:R-:W-:Y:S01]  /*1b70*/  IABS R29, R53 ;  /* 0x00000035001d7213 */ /* 0x000fe20000000000 */
[----:B------:R-:W-:Y:S01]  /*1b80*/  @!P2 IMAD.IADD R46, R46, 0x1, -R5 ;  /* 0x000000012e2ea824 */ /* 0x000fe200078e0a05 */
[C---:B------:R-:W-:Y:S01]  /*1b90*/  ISETP.GT.U32.AND P2, PT, R5.reuse, R32, PT ;  /* 0x000000200500720c */ /* 0x040fe20003f44070 */
[----:B------:R-:W-:Y:S02]  /*1ba0*/  IMAD R40, R5, R13, R40 ;  /* 0x0000000d05287224 */ /* 0x000fe400078e0228 */
[----:B------:R-:W-:-:S02]  /*1bb0*/  VIADD R56, R60, 0x1d ;  /* 0x0000001d3c387836 */ /* 0x000fc40000000000 */
[----:B------:R-:W-:-:S03]  /*1bc0*/  IMAD.HI.U32 R13, R12, R48, RZ ;  /* 0x000000300c0d7227 */ /* 0x000fc600078e00ff */
[----:B------:R-:W-:Y:S01]  /*1bd0*/  IABS R33, R56 ;  /* 0x0000003800217213 */ /* 0x000fe20000000000 */
[----:B------:R-:W-:Y:S01]  /*1be0*/  @!P6 IMAD.IADD R38, R38, 0x1, -R5 ;  /* 0x000000012626e824 */ /* 0x000fe200078e0a05 */
[----:B------:R-:W-:Y:S01]  /*1bf0*/  ISETP.GE.AND P6, PT, R31, RZ, PT ;  /* 0x000000ff1f00720c */ /* 0x000fe20003fc6270 */
[----:B------:R-:W-:Y:S01]  /*1c00*/  @!P5 IMAD.MOV R28, RZ, RZ, -R28 ;  /* 0x000000ffff1cd224 */ /* 0x000fe200078e0a1c */
[----:B------:R-:W-:Y:S01]  /*1c10*/  IABS R31, R55 ;  /* 0x00000037001f7213 */ /* 0x000fe20000000000 */
[----:B------:R-:W-:Y:S01]  /*1c20*/  IMAD.HI.U32 R23, R12, R29, RZ ;  /* 0x0000001d0c177227 */ /* 0x000fe200078e00ff */
[----:B------:R-:W-:-:S03]  /*1c30*/  ISETP.GT.U32.AND P5, PT, R5, R44, PT ;  /* 0x0000002c0500720c */ /* 0x000fc60003fa4070 */
[----:B------:R-:W-:Y:S02]  /*1c40*/  VIADD R57, R60, 0x1e ;  /* 0x0000001e3c397836 */ /* 0x000fe40000000000 */
[----:B------:R-:W-:Y:S02]  /*1c50*/  IMAD.MOV R13, RZ, RZ, -R13 ;  /* 0x000000ffff0d7224 */ /* 0x000fe400078e0a0d */
[----:B------:R-:W-:Y:S01]  /*1c60*/  IMAD.MOV R50, RZ, RZ, -R23 ;  /* 0x000000ffff327224 */ /* 0x000fe200078e0a17 */
[----:B------:R-:W-:Y:S01]  /*1c70*/  IABS R35, R57 ;  /* 0x0000003900237213 */ /* 0x000fe20000000000 */
[----:B------:R-:W-:-:S04]  /*1c80*/  IMAD.HI.U32 R25, R12, R31, RZ ;  /* 0x0000001f0c197227 */ /* 0x000fc800078e00ff */
[C---:B------:R-:W-:Y:S02]  /*1c90*/  IMAD R48, R5.reuse, R13, R48 ;  /* 0x0000000d05307224 */ /* 0x040fe400078e0230 */
[----:B------:R-:W-:Y:S02]  /*1ca0*/  IMAD.MOV.U32 R23, RZ, RZ, R14 ;  /* 0x000000ffff177224 */ /* 0x000fe400078e000e */
[----:B------:R-:W-:Y:S01]  /*1cb0*/  IMAD.HI.U32 R27, R12, R33, RZ ;  /* 0x000000210c1b7227 */ /* 0x000fe200078e00ff */
[----:B------:R-:W0:Y:S03]  /*1cc0*/  LDC R14, c[0x0][0x3a0] ;  /* 0x0000e800ff0e7b82 */ /* 0x000e260000000800 */
[----:B------:R-:W-:Y:S02]  /*1cd0*/  IMAD.MOV R52, RZ, RZ, -R25 ;  /* 0x000000ffff347224 */ /* 0x000fe400078e0a19 */
[----:B------:R-:W-:Y:S01]  /*1ce0*/  @!P4 IMAD.MOV R23, RZ, RZ, -R23 ;  /* 0x000000ffff17c224 */ /* 0x000fe200078e0a17 */
[C---:B------:R-:W-:Y:S01]  /*1cf0*/  ISETP.GT.U32.AND P4, PT, R5.reuse, R42, PT ;  /* 0x0000002a0500720c */ /* 0x040fe20003f84070 */
[----:B------:R-:W-:Y:S01]  /*1d00*/  @!P1 IMAD.MOV R22, RZ, RZ, -R22 ;  /* 0x000000ffff169224 */ /* 0x000fe200078e0a16 */
[C---:B------:R-:W-:Y:S01]  /*1d10*/  ISETP.GT.U32.AND P1, PT, R5.reuse, R34, PT ;  /* 0x000000220500720c */ /* 0x040fe20003f24070 */
[----:B------:R-:W-:Y:S01]  /*1d20*/  @!P2 IMAD.IADD R32, R32, 0x1, -R5 ;  /* 0x000000012020a824 */ /* 0x000fe200078e0a05 */
[----:B------:R-:W-:Y:S01]  /*1d30*/  ISETP.GT.U32.AND P2, PT, R5, R48, PT ;  /* 0x000000300500720c */ /* 0x000fe20003f44070 */
[----:B------:R-:W-:-:S02]  /*1d40*/  IMAD.MOV R54, RZ, RZ, -R27 ;  /* 0x000000ffff367224 */ /* 0x000fc400078e0a1b */
[----:B------:R-:W-:-:S04]  /*1d50*/  IMAD.HI.U32 R13, R12, R35, RZ ;  /* 0x000000230c0d7227 */ /* 0x000fc800078e00ff */
[C---:B------:R-:W-:Y:S02]  /*1d60*/  IMAD R12, R5.reuse, R50, R29 ;  /* 0x00000032050c7224 */ /* 0x040fe400078e021d */
[----:B------:R-:W-:Y:S01]  /*1d70*/  @!P0 IMAD.MOV R24, RZ, RZ, -R24 ;  /* 0x000000ffff188224 */ /* 0x000fe200078e0a18 */
[C---:B------:R-:W-:Y:S01]  /*1d80*/  ISETP.GT.U32.AND P0, PT, R5.reuse, R36, PT ;  /* 0x000000240500720c */ /* 0x040fe20003f04070 */
[----:B------:R-:W-:Y:S01]  /*1d90*/  @!P3 IMAD.MOV R26, RZ, RZ, -R26 ;  /* 0x000000ffff1ab224 */ /* 0x000fe200078e0a1a */
[C---:B------:R-:W-:Y:S01]  /*1da0*/  ISETP.GT.U32.AND P3, PT, R5.reuse, R38, PT ;  /* 0x000000260500720c */ /* 0x040fe20003f64070 */
[C---:B------:R-:W-:Y:S02]  /*1db0*/  IMAD R50, R5.reuse, R52, R31 ;  /* 0x0000003405327224 */ /* 0x040fe400078e021f */
[----:B------:R-:W-:Y:S01]  /*1dc0*/  @!P5 IMAD.IADD R44, R44, 0x1, -R5 ;  /* 0x000000012c2cd824 */ /* 0x000fe200078e0a05 */
[C---:B------:R-:W-:Y:S01]  /*1dd0*/  ISETP.GT.U32.AND P5, PT, R5.reuse, R40, PT ;  /* 0x000000280500720c */ /* 0x040fe20003fa4070 */
[----:B------:R-:W-:-:S02]  /*1de0*/  IMAD R52, R5, R54, R33 ;  /* 0x0000003605347224 */ /* 0x000fc400078e0221 */
[----:B------:R-:W-:Y:S02]  /*1df0*/  IMAD.MOV R54, RZ, RZ, -R13 ;  /* 0x000000ffff367224 */ /* 0x000fe400078e0a0d */
[----:B------:R-:W-:Y:S01]  /*1e00*/  @!P1 IMAD.IADD R34, R34, 0x1, -R5 ;  /* 0x0000000122229824 */ /* 0x000fe200078e0a05 */
[C---:B------:R-:W-:Y:S01]  /*1e10*/  ISETP.GT.U32.AND P1, PT, R5.reuse, R12, PT ;  /* 0x0000000c0500720c */ /* 0x040fe20003f24070 */
[C---:B------:R-:W-:Y:S02]  /*1e20*/  IMAD R54, R5.reuse, R54, R35 ;  /* 0x0000003605367224 */ /* 0x040fe400078e0223 */
[--C-:B------:R-:W-:Y:S02]  /*1e30*/  @!P4 IMAD.IADD R42, R42, 0x1, -R5.reuse ;  /* 0x000000012a2ac824 */ /* 0x100fe400078e0a05 */
[--C-:B------:R-:W-:Y:S01]  /*1e40*/  @!P2 IMAD.IADD R48, R48, 0x1, -R5.reuse ;  /* 0x000000013030a824 */ /* 0x100fe200078e0a05 */
[C---:B------:R-:W-:Y:S01]  /*1e50*/  ISETP.GT.U32.AND P4, PT, R5.reuse, R54, PT ;  /* 0x000000360500720c */ /* 0x040fe20003f84070 */
[--C-:B------:R-:W-:Y:S01]  /*1e60*/  @!P0 IMAD.IADD R36, R36, 0x1, -R5.reuse ;  /* 0x0000000124248824 */ /* 0x100fe200078e0a05 */
[C---:B------:R-:W-:Y:S01]  /*1e70*/  ISETP.GT.U32.AND P0, PT, R5.reuse, R50, PT ;  /* 0x000000320500720c */ /* 0x040fe20003f04070 */
[--C-:B------:R-:W-:Y:S01]  /*1e80*/  @!P3 IMAD.IADD R38, R38, 0x1, -R5.reuse ;  /* 0x000000012626b824 */ /* 0x100fe200078e0a05 */
[----:B------:R-:W-:Y:S01]  /*1e90*/  ISETP.GT.U32.AND P3, PT, R5, R52, PT ;  /* 0x000000340500720c */ /* 0x000fe20003f64070 */
[--C-:B------:R-:W-:Y:S01]  /*1ea0*/  @!P5 IMAD.IADD R40, R40, 0x1, -R5.reuse ;  /* 0x000000012828d824 */ /* 0x100fe200078e0a05 */
[----:B------:R-:W-:Y:S01]  /*1eb0*/  ISETP.GE.AND P2, PT, R37, RZ, PT ;  /* 0x000000ff2500720c */ /* 0x000fe20003f46270 */
[--C-:B------:R-:W-:Y:S01]  /*1ec0*/  @!P1 IMAD.IADD R12, R12, 0x1, -R5.reuse ;  /* 0x000000010c0c9824 */ /* 0x100fe200078e0a05 */
[----:B------:R-:W-:Y:S01]  /*1ed0*/  ISETP.GT.U32.AND P5, PT, R5, R48, PT ;  /* 0x000000300500720c */ /* 0x000fe20003fa4070 */
[----:B------:R-:W-:Y:S01]  /*1ee0*/  @!P6 IMAD.MOV R30, RZ, RZ, -R30 ;  /* 0x000000ffff1ee224 */ /* 0x000fe200078e0a1e */
[----:B------:R-:W-:Y:S01]  /*1ef0*/  ISETP.GE.AND P1, PT, R39, RZ, PT ;  /* 0x000000ff2700720c */ /* 0x000fe20003f26270 */
[----:B0-----:R-:W-:Y:S01]  /*1f00*/  VIADD R27, R14, 0xffffff37 ;  /* 0xffffff370e1b7836 */ /* 0x001fe20000000000 */
[----:B------:R-:W-:Y:S01]  /*1f10*/  ISETP.GT.U32.AND P6, PT, R5, R46, PT ;  /* 0x0000002e0500720c */ /* 0x000fe20003fc4070 */
[--C-:B------:R-:W-:Y:S01]  /*1f20*/  @!P4 IMAD.IADD R54, R54, 0x1, -R5.reuse ;  /* 0x000000013636c824 */ /* 0x100fe200078e0a05 */
[----:B------:R-:W-:Y:S01]  /*1f30*/  ISETP.GE.AND P4, PT, R47, RZ, PT ;  /* 0x000000ff2f00720c */ /* 0x000fe20003f86270 */
[--C-:B------:R-:W-:Y:S01]  /*1f40*/  @!P0 IMAD.IADD R50, R50, 0x1, -R5.reuse ;  /* 0x0000000132328824 */ /* 0x100fe200078e0a05 */
[----:B------:R-:W-:Y:S01]  /*1f50*/  ISETP.GE.AND P0, PT, R41, RZ, PT ;  /* 0x000000ff2900720c */ /* 0x000fe20003f06270 */
[--C-:B------:R-:W-:Y:S01]  /*1f60*/  @!P3 IMAD.IADD R52, R52, 0x1, -R5.reuse ;  /* 0x000000013434b824 */ /* 0x100fe200078e0a05 */
[----:B------:R-:W-:Y:S01]  /*1f70*/  ISETP.GE.AND P3, PT, R49, RZ, PT ;  /* 0x000000ff3100720c */ /* 0x000fe20003f66270 */
[----:B------:R-:W-:Y:S01]  /*1f80*/  @!P2 IMAD.MOV R34, RZ, RZ, -R34 ;  /* 0x000000ffff22a224 */ /* 0x000fe200078e0a22 */
[----:B------:R-:W-:Y:S01]  /*1f90*/  ISETP.GT.U32.AND P2, PT, R5, R12, PT ;  /* 0x0000000c0500720c */ /* 0x000fe20003f44070 */
[--C-:B------:R-:W-:Y:S01]  /*1fa0*/  @!P5 IMAD.IADD R48, R48, 0x1, -R5.reuse ;  /* 0x000000013030d824 */ /* 0x100fe200078e0a05 */
[----:B------:R-:W-:Y:S01]  /*1fb0*/  ISETP.GE.AND P5, PT, R51, RZ, PT ;  /* 0x000000ff3300720c */ /* 0x000fe20003fa6270 */
[----:B------:R-:W-:Y:S01]  /*1fc0*/  @!P1 IMAD.MOV R36, RZ, RZ, -R36 ;  /* 0x000000ffff249224 */ /* 0x000fe200078e0a24 */
[----:B------:R-:W-:Y:S01]  /*1fd0*/  ISETP.GT.U32.AND P1, PT, R5, R50, PT ;  /* 0x000000320500720c */ /* 0x000fe20003f24070 */
[--C-:B------:R-:W-:Y:S01]  /*1fe0*/  @!P6 IMAD.IADD R46, R46, 0x1, -R5.reuse ;  /* 0x000000012e2ee824 */ /* 0x100fe200078e0a05 */
[----:B------:R-:W-:Y:S01]  /*1ff0*/  ISETP.GE.AND P6, PT, R43, RZ, PT ;  /* 0x000000ff2b00720c */ /* 0x000fe20003fc6270 */
[----:B------:R-:W-:Y:S01]  /*2000*/  @!P4 IMAD.MOV R44, RZ, RZ, -R44 ;  /* 0x000000ffff2cc224 */ /* 0x000fe200078e0a2c */
[C---:B------:R-:W-:Y:S01]  /*2010*/  ISETP.GT.U32.AND P4, PT, R5.reuse, R40, PT ;  /* 0x000000280500720c */ /* 0x040fe20003f84070 */
[----:B------:R-:W-:Y:S01]  /*2020*/  @!P0 IMAD.MOV R38, RZ, RZ, -R38 ;  /* 0x000000ffff268224 */ /* 0x000fe200078e0a26 */
[C---:B------:R-:W-:Y:S01]  /*2030*/  ISETP.GT.U32.AND P0, PT, R5.reuse, R52, PT ;  /* 0x000000340500720c */ /* 0x040fe20003f04070 */
[----:B------:R-:W-:Y:S01]  /*2040*/  @!P3 IMAD.MOV R42, RZ, RZ, -R42 ;  /* 0x000000ffff2ab224 */ /* 0x000fe200078e0a2a */
[----:B------:R-:W-:Y:S01]  /*2050*/  ISETP.GT.U32.AND P3, PT, R5, R54, PT ;  /* 0x000000360500720c */ /* 0x000fe20003f64070 */
[----:B------:R-:W-:Y:S01]  /*2060*/  @!P2 IMAD.IADD R12, R12, 0x1, -R5 ;  /* 0x000000010c0ca824 */ /* 0x000fe200078e0a05 */
[----:B------:R-:W-:Y:S01]  /*2070*/  ISETP.GE.AND P2, PT, R53, RZ, PT ;  /* 0x000000ff3500720c */ /* 0x000fe20003f46270 */
[----:B------:R-:W-:Y:S01]  /*2080*/  @!P5 IMAD.MOV R48, RZ, RZ, -R48 ;  /* 0x000000ffff30d224 */ /* 0x000fe200078e0a30 */
[----:B------:R-:W-:Y:S01]  /*2090*/  ISETP.GE.AND P5, PT, R60, RZ, PT ;  /* 0x000000ff3c00720c */ /* 0x000fe20003fa6270 */
[----:B------:R-:W-:-:S02]  /*20a0*/  IMAD.MOV.U32 R25, RZ, RZ, R12 ;  /* 0x000000ffff197224 */ /* 0x000fc400078e000c */
[--C-:B------:R-:W-:Y:S01]  /*20b0*/  @!P1 IMAD.IADD R50, R50, 0x1, -R5.reuse ;  /* 0x0000000132329824 */ /* 0x100fe200078e0a05 */
[----:B------:R-:W-:Y:S01]  /*20c0*/  ISETP.GE.AND P1, PT, R55, RZ, PT ;  /* 0x000000ff3700720c */ /* 0x000fe20003f26270 */
[--C-:B------:R-:W-:Y:S01]  /*20d0*/  @!P4 IMAD.IADD R40, R40, 0x1, -R5.reuse ;  /* 0x000000012828c824 */ /* 0x100fe200078e0a05 */
[----:B------:R-:W-:Y:S01]  /*20e0*/  ISETP.NE.AND P4, PT, R2, RZ, PT ;  /* 0x000000ff0200720c */ /* 0x000fe20003f85270 */
[--C-:B------:R-:W-:Y:S01]  /*20f0*/  @!P0 IMAD.IADD R52, R52, 0x1, -R5.reuse ;  /* 0x0000000134348824 */ /* 0x100fe200078e0a05 */
[----:B------:R-:W-:Y:S01]  /*2100*/  ISETP.GE.AND P0, PT, R56, RZ, PT ;  /* 0x000000ff3800720c */ /* 0x000fe20003f06270 */
[----:B------:R-:W-:Y:S01]  /*2110*/  @!P3 IMAD.IADD R54, R54, 0x1, -R5 ;  /* 0x000000013636b824 */ /* 0x000fe200078e0a05 */
[----:B------:R-:W-:Y:S01]  /*2120*/  LOP3.LUT R5, RZ, R2, RZ, 0x33, !PT ;  /* 0x00000002ff057212 */ /* 0x000fe200078e33ff */
[----:B------:R-:W-:Y:S01]  /*2130*/  @!P2 IMAD.MOV R25, RZ, RZ, -R25 ;  /* 0x000000ffff19a224 */ /* 0x000fe200078e0a19 */
[----:B------:R-:W-:Y:S01]  /*2140*/  ISETP.NE.AND P2, PT, R3, RZ, PT ;  /* 0x000000ff0300720c */ /* 0x000fe20003f45270 */
[----:B------:R-:W-:Y:S01]  /*2150*/  @!P5 IMAD.MOV R40, RZ, RZ, -R40 ;  /* 0x000000ffff28d224 */ /* 0x000fe200078e0a28 */
[----:B------:R-:W-:Y:S01]  /*2160*/  LOP3.LUT R2, RZ, R3, RZ, 0x33, !PT ;  /* 0x00000003ff027212 */ /* 0x000fe200078e33ff */
[----:B------:R-:W-:Y:S01]  /*2170*/  @!P6 IMAD.MOV R32, RZ, RZ, -R32 ;  /* 0x000000ffff20e224 */ /* 0x000fe200078e0a20 */
[----:B------:R-:W-:Y:S01]  /*2180*/  ISETP.GE.AND P6, PT, R45, RZ, PT ;  /* 0x000000ff2d00720c */ /* 0x000fe20003fc6270 */
[----:B------:R-:W0:Y:S01]  /*2190*/  LDC.64 R12, c[0x0][0x3a8] ;  /* 0x0000ea00ff0c7b82 */ /* 0x000e220000000a00 */
[C---:B------:R-:W-:Y:S01]  /*21a0*/  SEL R3, R2.reuse, R40, !P2 ;  /* 0x0000002802037207 */ /* 0x040fe20005000000 */
[----:B------:R-:W-:Y:S01]  /*21b0*/  @!P1 IMAD.MOV R50, RZ, RZ, -R50 ;  /* 0x000000ffff329224 */ /* 0x000fe200078e0a32 */
[C---:B------:R-:W-:Y:S01]  /*21c0*/  SEL R29, R2.reuse, R7, !P2 ;  /* 0x00000007021d7207 */ /* 0x040fe20005000000 */
[----:B------:R-:W-:Y:S01]  /*21d0*/  @!P0 IMAD.MOV R52, RZ, RZ, -R52 ;  /* 0x000000ffff348224 */ /* 0x000fe200078e0a34 */
[C---:B------:R-:W-:Y:S01]  /*21e0*/  SEL R7, R2.reuse, R8, !P2 ;  /* 0x0000000802077207 */ /* 0x040fe20005000000 */
[----:B------:R1:W-:Y:S01]  /*21f0*/  STL [R1+0x644], R3 ;  /* 0x0006440301007387 */ /* 0x0003e20000100800 */
[----:B------:R-:W-:-:S02]  /*2200*/  SEL R8, R2, R10, !P2 ;  /* 0x0000000a02087207 */ /* 0x000fc40005000000 */
[----:B------:R-:W-:Y:S01]  /*2210*/  ISETP.GE.AND P3, PT, R57, RZ, PT ;  /* 0x000000ff3900720c */ /* 0x000fe20003f66270 */
[----:B------:R-:W-:Y:S01]  /*2220*/  STL [R1+0x648], R29 ;  /* 0x0006481d01007387 */ /* 0x000fe20000100800 */
[----:B------:R-:W-:Y:S01]  /*2230*/  ISETP.GE.AND P1, PT, R58, RZ, PT ;  /* 0x000000ff3a00720c */ /* 0x000fe20003f26270 */
[----:B------:R-:W-:Y:S01]  /*2240*/  @!P6 IMAD.MOV R46, RZ, RZ, -R46 ;  /* 0x000000ffff2ee224 */ /* 0x000fe200078e0a2e */
[----:B------:R-:W-:Y:S01]  /*2250*/  ISETP.GE.AND P6, PT, R59, RZ, PT ;  /* 0x000000ff3b00720c */ /* 0x000fe20003fc6270 */
[----:B------:R4:W-:Y:S01]  /*2260*/  STL [R1+0x64c], R7 ;  /* 0x00064c0701007387 */ /* 0x0009e20000100800 */
[----:B-1----:R-:W-:-:S05]  /*2270*/  SEL R3, R2, R9, !P2 ;  /* 0x0000000902037207 */ /* 0x002fca0005000000 */
[----:B------:R1:W-:Y:S02]  /*2280*/  STL [R1+0x650], R3 ;  /* 0x0006500301007387 */ /* 0x0003e40000100800 */
[----:B------:R-:W-:Y:S01]  /*2290*/  @!P3 IMAD.MOV R54, RZ, RZ, -R54 ;  /* 0x000000ffff36b224 */ /* 0x000fe200078e0a36 */
[----:B------:R-:W-:Y:S01]  /*22a0*/  ISETP.GE.U32.AND P3, PT, R27, 0x7ffffe38, PT ;  /* 0x7ffffe381b00780c */ /* 0x000fe20003f66070 */
[----:B------:R-:W-:Y:S01]  /*22b0*/  @!P1 IMAD.MOV R0, RZ, RZ, -R0 ;  /* 0x000000ffff009224 */ /* 0x000fe200078e0a00 */
[----:B----4-:R-:W-:Y:S01]  /*22c0*/  SEL R7, R2, R11, !P2 ;  /* 0x0000000b02077207 */ /* 0x010fe20005000000 */
[----:B------:R4:W-:Y:S01]  /*22d0*/  STL [R1+0x654], R8 ;  /* 0x0006540801007387 */ /* 0x0009e20000100800 */
[----:B------:R-:W-:Y:S01]  /*22e0*/  @!P6 IMAD.MOV R6, RZ, RZ, -R6 ;  /* 0x000000ffff06e224 */ /* 0x000fe200078e0a06 */
[C---:B------:R-:W-:Y:S01]  /*22f0*/  ISETP.NE.U32.AND P1, PT, R74.reuse, RZ, PT ;  /* 0x000000ff4a00720c */ /* 0x040fe20003f25070 */
[----:B0-----:R-:W-:Y:S01]  /*2300*/  IMAD R13, R74, R13, RZ ;  /* 0x0000000d4a0d7224 */ /* 0x001fe200078e02ff */
[----:B------:R0:W-:Y:S01]  /*2310*/  STL [R1+0x658], R7 ;  /* 0x0006580701007387 */ /* 0x0001e20000100800 */
[----:B-1----:R-:W-:-:S02]  /*2320*/  SEL R3, R2, R15, !P2 ;  /* 0x0000000f02037207 */ /* 0x002fc40005000000 */
[----:B----4-:R-:W-:-:S03]  /*2330*/  SEL R8, R2, R16, !P2 ;  /* 0x0000001002087207 */ /* 0x010fc60005000000 */
[----:B------:R1:W-:Y:S01]  /*2340*/  STL [R1+0x65c], R3 ;  /* 0x00065c0301007387 */ /* 0x0003e20000100800 */
[----:B0-----:R-:W-:-:S03]  /*2350*/  SEL R7, R2, R17, !P2 ;  /* 0x0000001102077207 */ /* 0x001fc60005000000 */
[----:B------:R0:W-:Y:S04]  /*2360*/  STL [R1+0x660], R8 ;  /* 0x0006600801007387 */ /* 0x0001e80000100800 */
[----:B------:R4:W-:Y:S01]  /*2370*/  STL [R1+0x664], R7 ;  /* 0x0006640701007387 */ /* 0x0009e20000100800 */
[C---:B-1----:R-:W-:Y:S02]  /*2380*/  SEL R3, R2.reuse, R18, !P2 ;  /* 0x0000001202037207 */ /* 0x042fe40005000000 */
[----:B0-----:R-:W-:-:S03]  /*2390*/  SEL R8, R2, R19, !P2 ;  /* 0x0000001302087207 */ /* 0x001fc60005000000 */
[----:B------:R0:W-:Y:S01]  /*23a0*/  STL [R1+0x668], R3 ;  /* 0x0006680301007387 */ /* 0x0001e20000100800 */
[----:B----4-:R-:W-:-:S03]  /*23b0*/  SEL R7, R2, R20, !P2 ;  /* 0x0000001402077207 */ /* 0x010fc60005000000 */
[----:B------:R1:W-:Y:S04]  /*23c0*/  STL [R1+0x66c], R8 ;  /* 0x00066c0801007387 */ /* 0x0003e80000100800 */
[----:B------:R4:W-:Y:S01]  /*23d0*/  STL [R1+0x670], R7 ;  /* 0x0006700701007387 */ /* 0x0009e20000100800 */
[C---:B0-----:R-:W-:Y:S02]  /*23e0*/  SEL R3, R2.reuse, R21, !P2 ;  /* 0x0000001502037207 */ /* 0x041fe40005000000 */
[----:B-1----:R-:W-:-:S03]  /*23f0*/  SEL R8, R2, R23, !P2 ;  /* 0x0000001702087207 */ /* 0x002fc60005000000 */
        /* <DEDUP_REMOVED lines=26> */
[----:B------:R-:W-:Y:S04]  /*25a0*/  STL [R1+0x6a8], R8 ;  /* 0x0006a80801007387 */ /* 0x000fe80000100800 */
[----:B------:R1:W-:Y:S01]  /*25b0*/  STL [R1+0x7e8], R7 ;  /* 0x0007e80701007387 */ /* 0x0003e20000100800 */
[----:B0-----:R-:W-:-:S05]  /*25c0*/  SEL R3, R2, R25, !P2 ;  /* 0x0000001902037207 */ /* 0x001fca0005000000 */
[----:B------:R0:W-:Y:S01]  /*25d0*/  STL [R1+0x7ec], R3 ;  /* 0x0007ec0301007387 */ /* 0x0001e20000100800 */
[----:B-1----:R-:W-:-:S05]  /*25e0*/  SEL R7, R2, R50, !P2 ;  /* 0x0000003202077207 */ /* 0x002fca0005000000 */
[----:B------:R1:W-:Y:S01]  /*25f0*/  STL [R1+0x7f0], R7 ;  /* 0x0007f00701007387 */ /* 0x0003e20000100800 */
[----:B0-----:R-:W-:-:S05]  /*2600*/  SEL R3, R2, R52, !P2 ;  /* 0x0000003402037207 */ /* 0x001fca0005000000 */
[----:B------:R0:W-:Y:S01]  /*2610*/  STL [R1+0x7f4], R3 ;  /* 0x0007f40301007387 */ /* 0x0001e20000100800 */
[C---:B-1----:R-:W-:Y:S02]  /*2620*/  SEL R7, R2.reuse, R54, !P2 ;  /* 0x0000003602077207 */ /* 0x042fe40005000000 */
[----:B------:R-:W-:Y:S02]  /*2630*/  SEL R2, R2, R4, !P2 ;  /* 0x0000000402027207 */ /* 0x000fe40005000000 */
[C---:B------:R-:W-:Y:S01]  /*2640*/  SEL R4, R5.reuse, R0, !P4 ;  /* 0x0000000005047207 */ /* 0x040fe20006000000 */
[----:B------:R1:W-:Y:S01]  /*2650*/  STL [R1+0x7f8], R7 ;  /* 0x0007f80701007387 */ /* 0x0003e20000100800 */
[----:B0-----:R-:W-:Y:S01]  /*2660*/  SEL R3, R5, R6, !P4 ;  /* 0x0000000605037207 */ /* 0x001fe20006000000 */
[----:B--2---:R-:W-:Y:S02]  /*2670*/  IMAD.U32 R6, RZ, RZ, UR9 ;  /* 0x00000009ff067e24 */ /* 0x004fe4000f8e00ff */
[----:B------:R0:W-:Y:S01]  /*2680*/  STL [R1+0x7fc], R2 ;  /* 0x0007fc0201007387 */ /* 0x0001e20000100800 */
[----:B---3--:R-:W-:Y:S01]  /*2690*/  IMAD R4, R4, UR4, RZ ;  /* 0x0000000404047c24 */ /* 0x008fe2000f8e02ff */
[----:B-----5:R-:W-:Y:S01]  /*26a0*/  IADD3 R11, P4, PT, R13, UR22, RZ ;  /* 0x000000160d0b7c10 */ /* 0x020fe2000ff9e0ff */
[----:B------:R-:W-:-:S02]  /*26b0*/  IMAD R5, R6, 0x80, R13 ;  /* 0x0000008006057824 */ /* 0x000fc400078e020d */
[----:B------:R-:W-:Y:S01]  /*26c0*/  IMAD R3, R3, UR4, RZ ;  /* 0x0000000403037c24 */ /* 0x000fe2000f8e02ff */
[----:B------:R-:W-:Y:S01]  /*26d0*/  USHF.L.U32 UR4, UR12, 0x15, URZ ;  /* 0x000000150c047899 */ /* 0x000fe200080006ff */
[----:B------:R-:W-:Y:S01]  /*26e0*/  LEA.HI.X.SX32 R9, R13, UR23, 0x1, P4 ;  /* 0x000000170d097c11 */ /* 0x000fe2000a0f0eff */
[----:B------:R2:W-:Y:S01]  /*26f0*/  STL [R1+0x4cc], R5 ;  /* 0x0004cc0501007387 */ /* 0x0005e20000100800 */
[----:B-1----:R-:W-:Y:S01]  /*2700*/  VIADD R7, R14, 0xffffff38 ;  /* 0xffffff380e077836 */ /* 0x002fe20000000000 */
[C---:B------:R-:W-:Y:S01]  /*2710*/  IADD3 R0, P0, PT, R3.reuse, UR20, RZ ;  /* 0x0000001403007c10 */ /* 0x040fe2000ff1e0ff */
[----:B------:R-:W-:Y:S01]  /*2720*/  ULOP3.LUT UR4, UR4, 0x600000, URZ, 0xc0, !UPT ;  /* 0x0060000004047892 */ /* 0x000fe2000f8ec0ff */
[C---:B0-----:R-:W-:Y:S02]  /*2730*/  IADD3 R2, P2, PT, R4.reuse, UR20, RZ ;  /* 0x0000001404027c10 */ /* 0x041fe4000ff5e0ff */
[----:B------:R-:W-:Y:S02]  /*2740*/  LEA.HI.X.SX32 R3, R3, UR21, 0x1, P0 ;  /* 0x0000001503037c11 */ /* 0x000fe400080f0eff */
[----:B------:R-:W-:Y:S01]  /*2750*/  LEA.HI.X.SX32 R4, R4, UR21, 0x1, P2 ;  /* 0x0000001504047c11 */ /* 0x000fe200090f0eff */
[----:B------:R-:W-:Y:S08]  /*2760*/  BRA.U UP0, `(.L_x_5) ;  /* 0x0000000100187547 */ /* 0x000ff0000b800000 */
[----:B------:R-:W-:Y:S01]  /*2770*/  ELECT P0, URZ, PT ;  /* 0x0000000000ff782f */ /* 0x000fe20003800000 */
[----:B--2---:R-:W-:Y:S01]  /*2780*/  IMAD.MOV.U32 R5, RZ, RZ, 0x1 ;  /* 0x00000001ff057424 */ /* 0x004fe200078e00ff */
[----:B------:R-:W-:Y:S01]  /*2790*/  UMOV UR8, 0x40 ;  /* 0x0000004000087882 */ /* 0x000fe20000000000 */
[----:B------:R-:W-:Y:S01]  /*27a0*/  UVIRTCOUNT.DEALLOC.SMPOOL 0x80 ;  /* 0x000000800000784c */ /* 0x000fe20000000000 */
[----:B------:R-:W-:-:S09]  /*27b0*/  ULEA UR8, UR7, UR8, 0x18 ;  /* 0x0000000807087291 */ /* 0x000fd2000f8ec0ff */
[----:B------:R0:W-:Y:S03]  /*27c0*/  @P0 STS.U8 [UR8], R5 ;  /* 0x00000005ff000988 */ /* 0x0001e60008000008 */
.L_x_5:
[----:B------:R-:W-:Y:S01]  /*27d0*/  UIADD3 UR7, UPT, UPT, UR6, UR4, URZ ;  /* 0x0000000406077290 */ /* 0x000fe2000fffe0ff */
[C---:B0-2---:R-:W-:Y:S01]  /*27e0*/  VIADD R5, R14.reuse, 0xffffffff ;  /* 0xffffffff0e057836 */ /* 0x045fe20000000000 */
[----:B------:R-:W-:Y:S01]  /*27f0*/  VOTEU.ALL UP1, P1 ;  /* 0x0000000000ff7886 */ /* 0x000fe20000820000 */
[----:B------:R-:W-:Y:S01]  /*2800*/  UIADD3 UR8, UPT, UPT, UR5, 0x24000, URZ ;  /* 0x0002400005087890 */ /* 0x000fe2000fffe0ff */
[----:B------:R-:W-:Y:S01]  /*2810*/  VIADD R6, R14, 0xffffff39 ;  /* 0xffffff390e067836 */ /* 0x000fe20000000000 */
[----:B------:R-:W-:Y:S01]  /*2820*/  VOTEU.ALL UP2, P1 ;  /* 0x0000000000ff7886 */ /* 0x000fe20000840000 */
[----:B------:R-:W-:Y:S01]  /*2830*/  ISETP.GE.U32.AND P2, PT, R5, 0x7fffff00, PT ;  /* 0x7fffff000500780c */ /* 0x000fe20003f46070 */
[----:B------:R-:W-:Y:S01]  /*2840*/  STL [R1+0x1c84], R48 ;  /* 0x001c843001007387 */ /* 0x000fe20000100800 */
[----:B------:R-:W-:-:S04]  /*2850*/  @!UP1 UIADD3 UR14, UPT, UPT, -UR10, 0x100000, URZ ;  /* 0x001000000a0e9890 */ /* 0x000fc8000fffe1ff */
[----:B------:R-:W-:Y:S02]  /*2860*/  @!UP1 USHF.L.U32 UR15, UR14, 0xb, URZ ;  /* 0x0000000b0e0f9899 */ /* 0x000fe400080006ff */
[----:B------:R-:W-:Y:S01]  /*2870*/  @!UP1 USHF.L.U32 UR14, UR14, 0x1, URZ ;  /* 0x000000010e0e9899 */ /* 0x000fe200080006ff */
[----:B------:R-:W-:Y:S01]  /*2880*/  IMAD R13, R12, 0xc8, RZ ;  /* 0x000000c80c0d7824 */ /* 0x000fe200078e02ff */
[----:B------:R-:W-:Y:S01]  /*2890*/  ISETP.GE.U32.AND P5, PT, R7, 0x7ffffe39, PT ;  /* 0x7ffffe390700780c */ /* 0x000fe20003fa6070 */
[----:B------:R-:W-:Y:S01]  /*28a0*/  STTM.x64 tmem[UR7], RZ ;  /* 0x000000ff000079ed */ /* 0x000fe20008340007 */
[----:B------:R-:W0:Y:S02]  /*28b0*/  FENCE.VIEW.ASYNC.T ;  /* 0x00000000000073c6 */ /* 0x000e240000000200 */
[----:B0-----:R-:W-:Y:S01]  /*28c0*/  BAR.SYNC.DEFER_BLOCKING 0x0 ;  /* 0x0000000000007b1d */ /* 0x001fe20000010000 */
[----:B------:R-:W-:Y:S02]  /*28d0*/  ISETP.GE.U32.AND P0, PT, R6, 0x7ffffe3a, PT ;  /* 0x7ffffe3a0600780c */ /* 0x000fe40003f06070 */
[----:B------:R-:W-:-:S02]  /*28e0*/  PRMT R10, RZ, 0x7610, R10 ;  /* 0x00007610ff0a7816 */ /* 0x000fc4000000000a */
[----:B------:R-:W-:Y:S01]  /*28f0*/  PRMT R8, RZ, 0x7610, R8 ;  /* 0x00007610ff087816 */ /* 0x000fe20000000008 */
[----:B------:R-:W-:Y:S01]  /*2900*/  @!P2 IMAD.MOV.U32 R6, RZ, RZ, R0 ;  /* 0x000000ffff06a224 */ /* 0x000fe200078e0000 */
[----:B------:R-:W0:Y:S01]  /*2910*/  LDCU UR4, c[0x0][0x3b0] ;  /* 0x00007600ff0477ac */ /* 0x000e220008000800 */
[----:B------:R-:W-:Y:S01]  /*2920*/  @!P2 IMAD.MOV.U32 R7, RZ, RZ, R3 ;  /* 0x000000ffff07a224 */ /* 0x000fe200078e0003 */
[----:B------:R-:W-:Y:S01]  /*2930*/  STL [R1+0x1c98], R48 ;  /* 0x001c983001007387 */ /* 0x000fe20000100800 */
[----:B------:R-:W1:Y:S03]  /*2940*/  LDCU UR13, c[0x0][0x3b0] ;  /* 0x00007600ff0d77ac */ /* 0x000e660008000800 */
[----:B------:R-:W-:Y:S01]  /*2950*/  STL [R1+0x1cb8], R48 ;  /* 0x001cb83001007387 */ /* 0x000fe20000100800 */
[----:B------:R-:W2:Y:S03]  /*2960*/  LDCU UR16, c[0x0][0x3b0] ;  /* 0x00007600ff1077ac */ /* 0x000ea60008000800 */
[----:B------:R-:W-:Y:S01]  /*2970*/  STL [R1+0x1cc8], R48 ;  /* 0x001cc83001007387 */ /* 0x000fe20000100800 */
[----:B------:R-:W3:Y:S03]  /*2980*/  LDCU UR17, c[0x0][0x3b0] ;  /* 0x00007600ff1177ac */ /* 0x000ee60008000800 */
[----:B------:R-:W-:Y:S01]  /*2990*/  STL [R1+0x1cd8], R48 ;  /* 0x001cd83001007387 */ /* 0x000fe20000100800 */
[----:B------:R-:W4:Y:S03]  /*29a0*/  LDCU UR20, c[0x0][0x3b0] ;  /* 0x00007600ff1477ac */ /* 0x000f260008000800 */
[----:B------:R-:W0:Y:S02]  /*29b0*/  FENCE.VIEW.ASYNC.S ;  /* 0x00000000000073c6 */ /* 0x000e240000000000 */
[----:B0-----:R0:W0:Y:S02]  /*29c0*/  @!UP2 SYNCS.EXCH.64 URZ, [UR8], UR14 ;  /* 0x0000000e08ffa5b2 */ /* 0x0010240008000100 */
[----:B0-----:R-:W-:Y:S06]  /*29d0*/  BAR.SYNC.DEFER_BLOCKING 0x0 ;  /* 0x0000000000007b1d */ /* 0x001fec0000010000 */
[----:B------:R-:W0:Y:S01]  /*29e0*/  LDCU UR21, c[0x0][0x3b0] ;  /* 0x00007600ff1577ac */ /* 0x000e220008000800 */
[----:B------:R-:W-:Y:S01]  /*29f0*/  STL [R1+0x1ce8], R48 ;  /* 0x001ce83001007387 */ /* 0x000fe20000100800 */
[----:B------:R-:W-:Y:S01]  /*2a00*/  SHF.R.S32.HI R16, RZ, 0x1f, R13 ;  /* 0x0000001fff107819 */ /* 0x000fe2000001140d */
[----:B------:R-:W-:Y:S01]  /*2a10*/  IMAD R5, R12, 0xc7, RZ ;  /* 0x000000c70c057824 */ /* 0x000fe200078e02ff */
[----:B------:R-:W-:-:S04]  /*2a20*/  @!UP1 UIADD3 UR10, UPT, UPT, -UR10, 0x100000, URZ ;  /* 0x001000000a0a9890 */ /* 0x000fc8000fffe1ff */
[----:B------:R-:W-:Y:S02]  /*2a30*/  @!UP1 USHF.L.U32 UR11, UR10, 0xb, URZ ;  /* 0x0000000b0a0b9899 */ /* 0x000fe400080006ff */
[----:B------:R-:W-:Y:S01]  /*2a40*/  @!UP1 USHF.L.U32 UR10, UR10, 0x1, URZ ;  /* 0x000000010a0a9899 */ /* 0x000fe200080006ff */
[----:B------:R-:W-:Y:S01]  /*2a50*/  STL [R1+0x1cf8], R48 ;  /* 0x001cf83001007387 */ /* 0x000fe20000100800 */
[----:B------:R-:W0:Y:S03]  /*2a60*/  LDCU UR14, c[0x0][0x3b0] ;  /* 0x00007600ff0e77ac */ /* 0x000e260008000800 */
[----:B------:R-:W-:Y:S01]  /*2a70*/  STL [R1+0x1d08], R48 ;  /* 0x001d083001007387 */ /* 0x000fe20000100800 */
[----:B------:R-:W0:Y:S03]  /*2a80*/  LDCU UR15, c[0x0][0x3b0] ;  /* 0x00007600ff0f77ac */ /* 0x000e260008000800 */
[----:B------:R-:W-:Y:S01]  /*2a90*/  STL [R1+0x1d18], R48 ;  /* 0x001d183001007387 */ /* 0x000fe20000100800 */
[----:B------:R-:W0:Y:S03]  /*2aa0*/  LDCU UR22, c[0x0][0x3b0] ;  /* 0x00007600ff1677ac */ /* 0x000e260008000800 */
[----:B------:R1:W2:Y:S01]  /*2ab0*/  @!P2 LDG.E.U8 R10, desc[UR18][R6.64] ;  /* 0x00000012060aa981 */ /* 0x0002a2000c1e1100 */
[----:B------:R-:W0:Y:S03]  /*2ac0*/  LDCU UR23, c[0x0][0x3b0] ;  /* 0x00007600ff1777ac */ /* 0x000e260008000800 */
[----:B------:R-:W-:Y:S01]  /*2ad0*/  STL [R1+0x1d28], R48 ;  /* 0x001d283001007387 */ /* 0x000fe20000100800 */
[----:B------:R-:W0:Y:S03]  /*2ae0*/  LDCU UR24, c[0x0][0x3b0] ;  /* 0x00007600ff1877ac */ /* 0x000e260008000800 */
[----:B------:R-:W-:Y:S01]  /*2af0*/  STL [R1+0x1d38], R48 ;  /* 0x001d383001007387 */ /* 0x000fe20000100800 */
[----:B------:R-:W0:Y:S01]  /*2b00*/  LDCU UR25, c[0x0][0x3b0] ;  /* 0x00007600ff1977ac */ /* 0x000e220008000800 */
[----:B-1----:R-:W-:-:S02]  /*2b10*/  @!P2 IMAD.MOV.U32 R6, RZ, RZ, R2 ;  /* 0x000000ffff06a224 */ /* 0x002fc400078e0002 */
[----:B------:R-:W-:Y:S01]  /*2b20*/  @!P2 IMAD.MOV.U32 R7, RZ, RZ, R4 ;  /* 0x000000ffff07a224 */ /* 0x000fe200078e0004 */
[----:B------:R-:W-:Y:S01]  /*2b30*/  STL [R1+0x1d48], R48 ;  /* 0x001d483001007387 */ /* 0x000fe20000100800 */
[----:B------:R-:W1:Y:S03]  /*2b40*/  LDCU UR26, c[0x0][0x3b0] ;  /* 0x00007600ff1a77ac */ /* 0x000e660008000800 */
[----:B------:R0:W2:Y:S01]  /*2b50*/  @!P2 LDG.E.U8 R8, desc[UR18][R6.64] ;  /* 0x000000120608a981 */ /* 0x0000a2000c1e1100 */
[----:B------:R-:W0:Y:S03]  /*2b60*/  LDCU UR27, c[0x0][0x3b0] ;  /* 0x00007600ff1b77ac */ /* 0x000e260008000800 */
[----:B------:R-:W-:Y:S01]  /*2b70*/  STL [R1+0x1d58], R48 ;  /* 0x001d583001007387 */ /* 0x000fe20000100800 */
        /* <DEDUP_REMOVED lines=31> */
[----:B------:R-:W-:Y:S04]  /*2d70*/  STL [R1+0x1cd0], R47 ;  /* 0x001cd02f01007387 */ /* 0x000fe80000100800 */
        /* <DEDUP_REMOVED lines=35> */
[----:B------:R0:W-:Y:S04]  /*2fb0*/  STL [R1+0x1dc4], R93 ;  /* 0x001dc45d01007387 */ /* 0x0001e80000100800 */
        /* <DEDUP_REMOVED lines=82> */
[----:B------:R-:W-:Y:S01]  /*34e0*/  STL [R1+0x1b4c], R34 ;  /* 0x001b4c2201007387 */ /* 0x000fe20000100800 */
[----:B0-----:R-:W-:-:S03]  /*34f0*/  IADD3 R7, P4, PT, R13, R0, RZ ;  /* 0x000000000d077210 */ /* 0x001fc60007f9e0ff */
[----:B------:R-:W-:Y:S04]  /*3500*/  STL [R1+0x1b48], R45 ;  /* 0x001b482d01007387 */ /* 0x000fe80000100800 */
[----:B------:R-:W-:Y:S04]  /*3510*/  STL [R1+0x1b44], R44 ;  /* 0x001b442c01007387 */ /* 0x000fe80000100800 */
[----:B------:R-:W-:Y:S04]  /*3520*/  STL [R1+0x1b40], R43 ;  /* 0x001b402b01007387 */ /* 0x000fe80000100800 */
[----:B------:R-:W-:Y:S04]  /*3530*/  STL [R1+0x1b3c], R42 ;  /* 0x001b3c2a01007387 */ /* 0x000fe80000100800 */
[----:B------:R-:W-:Y:S01]  /*3540*/  STL [R1+0x1b38], R41 ;  /* 0x001b382901007387 */ /* 0x000fe20000100800 */
[----:B------:R-:W-:-:S03]  /*3550*/  IMAD.X R6, R16, 0x1, R3, P4 ;  /* 0x0000000110067824 */ /* 0x000fc600020e0603 */
[----:B------:R-:W-:Y:S04]  /*3560*/  STL [R1+0x1b34], R40 ;  /* 0x001b342801007387 */ /* 0x000fe80000100800 */
[----:B------:R-:W-:Y:S01]  /*3570*/  STL [R1+0x1b30], R39 ;  /* 0x001b302701007387 */ /* 0x000fe20000100800 */
[----:B------:R-:W-:-:S03]  /*3580*/  IADD3 R93, P2, PT, R5, R0, RZ ;  /* 0x00000000055d7210 */ /* 0x000fc60007f5e0ff */
[----:B------:R-:W-:Y:S04]  /*3590*/  STL [R1+0x1b2c], R49 ;  /* 0x001b2c3101007387 */ /* 0x000fe80000100800 */
[----:B------:R-:W-:Y:S04]  /*35a0*/  STL [R1+0x1b28], R38 ;  /* 0x001b282601007387 */ /* 0x000fe80000100800 */
[----:B------:R-:W-:Y:S04]  /*35b0*/  STL [R1+0x1a30], R11 ;  /* 0x001a300b01007387 */ /* 0x000fe80000100800 */
[----:B------:R-:W-:Y:S01]  /*35c0*/  STL [R1+0x1a2c], R9 ;  /* 0x001a2c0901007387 */ /* 0x000fe20000100800 */
[----:B------:R-:W-:-:S03]  /*35d0*/  IADD3 R47, P4, PT, R13, R2, RZ ;  /* 0x000000020d2f7210 */ /* 0x000fc60007f9e0ff */
[----:B--2---:R-:W-:Y:S04]  /*35e0*/  STL [R1+0x3f8], R10 ;  /* 0x0003f80a01007387 */ /* 0x004fe80000100800 */
[----:B------:R0:W-:Y:S04]  /*35f0*/  STL [R1+0x18a0], R7 ;  /* 0x0018a00701007387 */ /* 0x0001e80000100800 */
[----:B------:R-:W-:Y:S01]  /*3600*/  STL [R1+0x3f4], R8 ;  /* 0x0003f40801007387 */ /* 0x000fe20000100800 */
[----:B------:R-:W-:-:S03]  /*3610*/  SHF.R.S32.HI R15, RZ, 0x1f, R5 ;  /* 0x0000001fff0f7819 */ /* 0x000fc60000011405 */
[----:B------:R-:W-:Y:S01]  /*3620*/  STL [R1+0x1890], R93 ;  /* 0x0018905d01007387 */ /* 0x000fe20000100800 */
[----:B0-----:R-:W-:-:S03]  /*3630*/  @!P3 LOP3.LUT R7, R7, R6, RZ, 0x3c, !PT ;  /* 0x000000060707b212 */ /* 0x001fc600078e3cff */
[----:B------:R0:W-:Y:S01]  /*3640*/  STL [R1+0x189c], R6 ;  /* 0x00189c0601007387 */ /* 0x0001e20000100800 */
[----:B------:R-:W-:Y:S01]  /*3650*/  IMAD.X R48, R16, 0x1, R4, P4 ;  /* 0x0000000110307824 */ /* 0x000fe200020e0604 */
[----:B------:R-:W-:Y:S01]  /*3660*/  PRMT R16, RZ, 0x7610, R16 ;  /* 0x00007610ff107816 */ /* 0x000fe20000000010 */
[----:B------:R-:W-:Y:S01]  /*3670*/  IMAD.X R13, R15, 0x1, R3, P2 ;  /* 0x000000010f0d7824 */ /* 0x000fe200010e0603 */
[----:B0-----:R-:W-:-:S04]  /*3680*/  @!P3 LOP3.LUT R6, R7, R6, RZ, 0x3c, !PT ;  /* 0x000000060706b212 */ /* 0x001fc800078e3cff */
[----:B------:R-:W-:Y:S02]  /*3690*/  @!P3 LOP3.LUT R7, R7, R6, RZ, 0x3c, !PT ;  /* 0x000000060707b212 */ /* 0x000fe400078e3cff */
[----:B------:R-:W-:-:S03]  /*36a0*/  PRMT R74, RZ, 0x7610, R74 ;  /* 0x00007610ff4a7816 */ /* 0x000fc6000000004a */
[----:B------:R0:W2:Y:S01]  /*36b0*/  @!P3 LDG.E.U8 R16, desc[UR18][R6.64] ;  /* 0x000000120610b981 */ /* 0x0000a2000c1e1100 */
[----:B------:R-:W-:Y:S02]  /*36c0*/  IADD3 R37, P2, PT, R5, R2, RZ ;  /* 0x0000000205257210 */ /* 0x000fe40007f5e0ff */
[----:B------:R-:W-:Y:S01]  /*36d0*/  PRMT R5, RZ, 0x7610, R5 ;  /* 0x00007610ff057816 */ /* 0x000fe20000000005 */
[----:B0-----:R-:W-:Y:S02]  /*36e0*/  @!P5 IMAD.MOV.U32 R6, RZ, RZ, R93 ;  /* 0x000000ffff06d224 */ /* 0x001fe400078e005d */
[----:B------:R-:W-:-:S05]  /*36f0*/  @!P5 IMAD.MOV.U32 R7, RZ, RZ, R13 ;  /* 0x000000ffff07d224 */ /* 0x000fca00078e000d */
[----:B------:R0:W2:Y:S01]  /*3700*/  @!P5 LDG.E.U8 R74, desc[UR18][R6.64] ;  /* 0x00000012064ad981 */ /* 0x0000a2000c1e1100 */
[----:B------:R-:W-:Y:S02]  /*3710*/  VIADD R8, R14, 0xffffff3b ;  /* 0xffffff3b0e087836 */ /* 0x000fe40000000000 */
[----:B0-----:R-:W-:Y:S02]  /*3720*/  @!P3 IMAD.MOV.U32 R6, RZ, RZ, R47 ;  /* 0x000000ffff06b224 */ /* 0x001fe400078e002f */
[----:B------:R-:W-:-:S05]  /*3730*/  @!P3 IMAD.MOV.U32 R7, RZ, RZ, R48 ;  /* 0x000000ffff07b224 */ /* 0x000fca00078e0030 */
[----:B------:R0:W2:Y:S01]  /*3740*/  @!P3 LDG.E.U8 R5, desc[UR18][R6.64] ;  /* 0x000000120605b981 */ /* 0x0000a2000c1e1100 */
[----:B------:R-:W-:Y:S01]  /*3750*/  IMAD.X R46, R15, 0x1, R4, P2 ;  /* 0x000000010f2e7824 */ /* 0x000fe200010e0604 */
[----:B------:R-:W-:Y:S02]  /*3760*/  ISETP.GE.U32.AND P2, PT, R8, 0x7ffffe3c, PT ;  /* 0x7ffffe3c0800780c */ /* 0x000fe40003f46070 */
[----:B------:R-:W-:Y:S01]  /*3770*/  PRMT R8, RZ, 0x7610, R8 ;  /* 0x00007610ff087816 */ /* 0x000fe20000000008 */
[----:B0-----:R-:W-:Y:S02]  /*3780*/  @!P5 IMAD.MOV.U32 R6, RZ, RZ, R37 ;  /* 0x000000ffff06d224 */ /* 0x001fe400078e0025 */
[----:B------:R-:W-:-:S05]  /*3790*/  @!P5 IMAD.MOV.U32 R7, RZ, RZ, R46 ;  /* 0x000000ffff07d224 */ /* 0x000fca00078e002e */
[----:B------:R0:W3:Y:S04]  /*37a0*/  @!P5 LDG.E.U8 R8, desc[UR18][R6.64] ;  /* 0x000000120608d981 */ /* 0x0000e8000c1e1100 */
[----:B------:R-:W-:Y:S04]  /*37b0*/  STL [R1+0x18a8], R47 ;  /* 0x0018a82f01007387 */ /* 0x000fe80000100800 */
[----:B------:R0:W-:Y:S04]  /*37c0*/  STL [R1+0x188c], R13 ;  /* 0x00188c0d01007387 */ /* 0x0001e80000100800 */
[----:B------:R-:W-:Y:S04]  /*37d0*/  STL [R1+0x1898], R37 ;  /* 0x0018982501007387 */ /* 0x000fe80000100800 */
[----:B------:R-:W-:Y:S01]  /*37e0*/  STL [R1+0x18a4], R48 ;  /* 0x0018a43001007387 */ /* 0x000fe20000100800 */
[----:B0-----:R-:W-:-:S03]  /*37f0*/  IMAD R13, R12, 0xc6, RZ ;  /* 0x000000c60c0d7824 */ /* 0x001fc600078e02ff */
[----:B------:R-:W-:Y:S04]  /*3800*/  STL [R1+0x1894], R46 ;  /* 0x0018942e01007387 */ /* 0x000fe80000100800 */
[----:B------:R-:W4:Y:S01]  /*3810*/  LDL.LU R93, [R1+0x1dc4] ;  /* 0x001dc400015d7983 */ /* 0x000f220000300800 */
[----:B------:R-:W-:Y:S01]  /*3820*/  IADD3 R7, P5, PT, R13, R0, RZ ;  /* 0x000000000d077210 */ /* 0x000fe20007fbe0ff */
[----:B------:R-:W-:-:S05]  /*3830*/  VIADD R10, R14, 0xffffff3a ;  /* 0xffffff3a0e0a7836 */ /* 0x000fca0000000000 */
[----:B------:R-:W-:Y:S02]  /*3840*/  ISETP.GE.U32.AND P4, PT, R10, 0x7ffffe3b, PT ;  /* 0x7ffffe3b0a00780c */ /* 0x000fe40003f86070 */
[----:B------:R-:W-:Y:S01]  /*3850*/  PRMT R92, RZ, 0x7610, R92 ;  /* 0x00007610ff5c7816 */ /* 0x000fe2000000005c */
[----:B--2---:R0:W-:Y:S04]  /*3860*/  STL [R1+0xb8], R5 ;  /* 0x0000b80501007387 */ /* 0x0041e80000100800 */
[----:B------:R2:W-:Y:S01]  /*3870*/  STL [R1+0xc4], R16 ;  /* 0x0000c41001007387 */ /* 0x0005e20000100800 */
[----:B0-----:R-:W-:Y:S01]  /*3880*/  IMAD R5, R12, 0xc5, RZ ;  /* 0x000000c50c057824 */ /* 0x001fe200078e02ff */
[----:B--2---:R-:W-:-:S04]  /*3890*/  SHF.R.S32.HI R16, RZ, 0x1f, R13 ;  /* 0x0000001fff107819 */ /* 0x004fc8000001140d */
[----:B------:R-:W-:Y:S01]  /*38a0*/  IADD3 R47, P3, PT, R5, R0, RZ ;  /* 0x00000000052f7210 */ /* 0x000fe20007f7e0ff */
[----:B------:R-:W-:Y:S01]  /*38b0*/  IMAD.X R6, R16, 0x1, R3, P5 ;  /* 0x0000000110067824 */ /* 0x000fe200028e0603 */
[----:B------:R0:W-:Y:S01]  /*38c0*/  STL [R1+0x1880], R7 ;  /* 0x0018800701007387 */ /* 0x0001e20000100800 */
[----:B------:R-:W-:-:S03]  /*38d0*/  IADD3 R48, P5, PT, R13, R2, RZ ;  /* 0x000000020d307210 */ /* 0x000fc60007fbe0ff */
[----:B---3--:R-:W-:Y:S01]  /*38e0*/  STL [R1+0x5c0], R8 ;  /* 0x0005c00801007387 */ /* 0x008fe20000100800 */
[----:B------:R-:W-:-:S03]  /*38f0*/  SHF.R.S32.HI R15, RZ, 0x1f, R5 ;  /* 0x0000001fff0f7819 */ /* 0x000fc60000011405 */
[----:B------:R-:W-:Y:S01]  /*3900*/  STL [R1+0x1870], R47 ;  /* 0x0018702f01007387 */ /* 0x000fe20000100800 */
[----:B0-----:R-:W-:-:S03]  /*3910*/  @!P0 LOP3.LUT R7, R7, R6, RZ, 0x3c, !PT ;  /* 0x0000000607078212 */ /* 0x001fc600078e3cff */
[----:B------:R0:W-:Y:S04]  /*3920*/  STL [R1+0x187c], R6 ;  /* 0x00187c0601007387 */ /* 0x0001e80000100800 */
[----:B------:R-:W-:Y:S04]  /*3930*/  STL [R1+0x1888], R48 ;  /* 0x0018883001007387 */ /* 0x000fe80000100800 */
[----:B------:R2:W-:Y:S01]  /*3940*/  STL [R1+0x5c4], R74 ;  /* 0x0005c44a01007387 */ /* 0x0005e20000100800 */
[----:B0-----:R-:W-:Y:S01]  /*3950*/  @!P0 LOP3.LUT R6, R7, R6, RZ, 0x3c, !PT ;  /* 0x0000000607068212 */ /* 0x001fe200078e3cff */
[----:B------:R-:W-:-:S03]  /*3960*/  IMAD.X R13, R15, 0x1, R3, P3 ;  /* 0x000000010f0d7824 */ /* 0x000fc600018e0603 */
[----:B------:R-:W-:Y:S01]  /*3970*/  @!P0 LOP3.LUT R7, R7, R6, RZ, 0x3c, !PT ;  /* 0x0000000607078212 */ /* 0x000fe200078e3cff */
[----:B--2---:R-:W-:Y:S01]  /*3980*/  IMAD.X R74, R16, 0x1, R4, P5 ;  /* 0x00000001104a7824 */ /* 0x004fe200028e0604 */
[----:B------:R-:W-:-:S06]  /*3990*/  PRMT R16, RZ, 0x7610, R16 ;  /* 0x00007610ff107816 */ /* 0x000fcc0000000010 */
[----:B------:R0:W2:Y:S01]  /*39a0*/  @!P0 LDG.E.U8 R16, desc[UR18][R6.64] ;  /* 0x0000001206108981 */ /* 0x0000a2000c1e1100 */
[----:B------:R-:W-:Y:S02]  /*39b0*/  IADD3 R37, P3, PT, R5, R2, RZ ;  /* 0x0000000205257210 */ /* 0x000fe40007f7e0ff */
[----:B------:R-:W-:Y:S01]  /*39c0*/  PRMT R5, RZ, 0x7610, R5 ;  /* 0x00007610ff057816 */ /* 0x000fe20000000005 */
[----:B0-----:R-:W-:Y:S02]  /*39d0*/  @!P4 IMAD.MOV.U32 R6, RZ, RZ, R47 ;  /* 0x000000ffff06c224 */ /* 0x001fe400078e002f */
[----:B------:R-:W-:-:S05]  /*39e0*/  @!P4 IMAD.MOV.U32 R7, RZ, RZ, R13 ;  /* 0x000000ffff07c224 */ /* 0x000fca00078e000d */
[----:B------:R0:W3:Y:S01]  /*39f0*/  @!P4 LDG.E.U8 R92, desc[UR18][R6.64] ;  /* 0x00000012065cc981 */ /* 0x0000e2000c1e1100 */
        /* <DEDUP_REMOVED lines=9> */
[----:B------:R0:W4:Y:S04]  /*3a90*/  @!P4 LDG.E.U8 R8, desc[UR18][R6.64] ;  /* 0x000000120608c981 */ /* 0x000128000c1e1100 */
        /* <DEDUP_REMOVED lines=10> */
[----:B------:R-:W-:Y:S01]  /*3b40*/  VIADD R10, R14, 0xffffff3e ;  /* 0xffffff3e0e0a7836 */ /* 0x000fe20000000000 */
[----:B--2---:R0:W-:Y:S04]  /*3b50*/  STL [R1+0x5b8], R5 ;  /* 0x0005b80501007387 */ /* 0x0041e80000100800 */
[----:B------:R2:W-:Y:S01]  /*3b60*/  STL [R1+0x5bc], R16 ;  /* 0x0005bc1001007387 */ /* 0x0005e20000100800 */
[----:B0-----:R-:W-:Y:S01]  /*3b70*/  IMAD R5, R12, 0xc3, RZ ;  /* 0x000000c30c057824 */ /* 0x001fe200078e02ff */
[----:B--2---:R-:W-:-:S02]  /*3b80*/  SHF.R.S32.HI R16, RZ, 0x1f, R13 ;  /* 0x0000001fff107819 */ /* 0x004fc4000001140d */
[----:B---3--:R0:W-:Y:S03]  /*3b90*/  STL [R1+0x574], R92 ;  /* 0x0005745c01007387 */ /* 0x0081e60000100800 */
[----:B------:R-:W-:Y:S01]  /*3ba0*/  IMAD.X R6, R16, 0x1, R3, P4 ;  /* 0x0000000110067824 */ /* 0x000fe200020e0603 */
[----:B------:R2:W-:Y:S01]  /*3bb0*/  STL [R1+0x1860], R7 ;  /* 0x0018600701007387 */ /* 0x0005e20000100800 */
[----:B------:R-:W-:Y:S02]  /*3bc0*/  SHF.R.S32.HI R15, RZ, 0x1f, R5 ;  /* 0x0000001fff0f7819 */ /* 0x000fe40000011405 */
[----:B0-----:R-:W-:Y:S01]  /*3bd0*/  IADD3 R92, P0, PT, R5, R0, RZ ;  /* 0x00000000055c7210 */ /* 0x001fe20007f1e0ff */
[----:B----4-:R-:W-:Y:S01]  /*3be0*/  STL [R1+0x570], R8 ;  /* 0x0005700801007387 */ /* 0x010fe20000100800 */
[----:B--2---:R-:W-:-:S03]  /*3bf0*/  @!P2 LOP3.LUT R7, R7, R6, RZ, 0x3c, !PT ;  /* 0x000000060707a212 */ /* 0x004fc600078e3cff */
[----:B------:R-:W-:Y:S01]  /*3c00*/  STL [R1+0x1848], R92 ;  /* 0x0018485c01007387 */ /* 0x000fe20000100800 */
[-C--:B------:R-:W-:Y:S01]  /*3c10*/  IADD3 R48, P4, PT, R13, R2.reuse, RZ ;  /* 0x000000020d307210 */ /* 0x080fe20007f9e0ff */
[----:B------:R-:W-:Y:S02]  /*3c20*/  IMAD.X R13, R15, 0x1, R3, P0 ;  /* 0x000000010f0d7824 */ /* 0x000fe400000e0603 */
[----:B------:R0:W-:Y:S01]  /*3c30*/  STL [R1+0x185c], R6 ;  /* 0x00185c0601007387 */ /* 0x0001e20000100800 */
[----:B------:R-:W-:Y:S02]  /*3c40*/  IADD3 R37, P0, PT, R5, R2, RZ ;  /* 0x0000000205257210 */ /* 0x000fe40007f1e0ff */
[----:B------:R-:W-:Y:S02]  /*3c50*/  PRMT R5, RZ, 0x7610, R5 ;  /* 0x00007610ff057816 */ /* 0x000fe40000000005 */
[----:B0-----:R-:W-:-:S04]  /*3c60*/  @!P2 LOP3.LUT R6, R7, R6, RZ, 0x3c, !PT ;  /* 0x000000060706a212 */ /* 0x001fc800078e3cff */
[----:B------:R-:W-:Y:S01]  /*3c70*/  @!P2 LOP3.LUT R7, R7, R6, RZ, 0x3c, !PT ;  /* 0x000000060707a212 */ /* 0x000fe200078e3cff */
[----:B------:R-:W-:-:S04]  /*3c80*/  VIADD R8, R14, 0xffffff3f ;  /* 0xffffff3f0e087836 */ /* 0x000fc80000000000 */
[----:B------:R0:W2:Y:S01]  /*3c90*/  @!P2 LDG.E.U8 R5, desc[UR18][R6.64] ;  /* 0x000000120605a981 */ /* 0x0000a2000c1e1100 */
[--C-:B------:R-:W-:Y:S02]  /*3ca0*/  IMAD.X R74, R16, 0x1, R4.reuse, P4 ;  /* 0x00000001104a7824 */ /* 0x100fe400020e0604 */
[----:B------:R-:W-:Y:S01]  /*3cb0*/  IMAD.X R46, R15, 0x1, R4, P0 ;  /* 0x000000010f2e7824 */ /* 0x000fe200000e0604 */
[----:B------:R-:W-:Y:S01]  /*3cc0*/  ISETP.GE.U32.AND P0, PT, R8, 0x7ffffe40, PT ;  /* 0x7ffffe400800780c */ /* 0x000fe20003f06070 */
[----:B0-----:R-:W-:Y:S02]  /*3cd0*/  @!P5 IMAD.MOV.U32 R6, RZ, RZ, R92 ;  /* 0x000000ffff06d224 */ /* 0x001fe400078e005c */
[----:B------:R-:W-:Y:S01]  /*3ce0*/  @!P5 IMAD.MOV.U32 R7, RZ, RZ, R13 ;  /* 0x000000ffff07d224 */ /* 0x000fe200078e000d */
[----:B------:R-:W-:-:S04]  /*3cf0*/  PRMT R8, RZ, 0x7610, R8 ;  /* 0x00007610ff087816 */ /* 0x000fc80000000008 */
[----:B------:R0:W3:Y:S01]  /*3d00*/  @!P5 LDG.E.U8 R91, desc[UR18][R6.64] ;  /* 0x00000012065bd981 */ /* 0x0000e2000c1e1100 */
[----:B------:R-:W-:Y:S02]  /*3d10*/  ISETP.GE.U32.AND P4, PT, R10, 0x7ffffe3f, PT ;  /* 0x7ffffe3f0a00780c */ /* 0x000fe40003f86070 */
[----:B------:R-:W-:Y:S01]  /*3d20*/  PRMT R10, RZ, 0x7610, R10 ;  /* 0x00007610ff0a7816 */ /* 0x000fe2000000000a */
[----:B0-----:R-:W-:Y:S02]  /*3d30*/  @!P2 IMAD.MOV.U32 R6, RZ, RZ, R48 ;  /* 0x000000ffff06a224 */ /* 0x001fe400078e0030 */
[----:B------:R-:W-:-:S05]  /*3d40*/  @!P2 IMAD.MOV.U32 R7, RZ, RZ, R74 ;  /* 0x000000ffff07a224 */ /* 0x000fca00078e004a */
[----:B------:R0:W4:Y:S02]  /*3d50*/  @!P2 LDG.E.U8 R8, desc[UR18][R6.64] ;  /* 0x000000120608a981 */ /* 0x000124000c1e1100 */
[----:B0-----:R-:W-:Y:S02]  /*3d60*/  @!P5 IMAD.MOV.U32 R6, RZ, RZ, R37 ;  /* 0x000000ffff06d224 */ /* 0x001fe400078e0025 */
[----:B------:R-:W-:-:S05]  /*3d70*/  @!P5 IMAD.MOV.U32 R7, RZ, RZ, R46 ;  /* 0x000000ffff07d224 */ /* 0x000fca00078e002e */
[----:B------:R0:W3:Y:S04]  /*3d80*/  @!P5 LDG.E.U8 R10, desc[UR18][R6.64] ;  /* 0x00000012060ad981 */ /* 0x0000e8000c1e1100 */
[----:B------:R-:W-:Y:S04]  /*3d90*/  STL [R1+0x1868], R48 ;  /* 0x0018683001007387 */ /* 0x000fe80000100800 */
[----:B------:R-:W-:Y:S04]  /*3da0*/  STL [R1+0x1844], R13 ;  /* 0x0018440d01007387 */ /* 0x000fe80000100800 */
[----:B------:R-:W-:Y:S04]  /*3db0*/  STL [R1+0x1854], R37 ;  /* 0x0018542501007387 */ /* 0x000fe80000100800 */
[----:B------:R-:W-:Y:S04]  /*3dc0*/  STL [R1+0x1864], R74 ;  /* 0x0018644a01007387 */ /* 0x000fe80000100800 */
[----:B------:R-:W-:Y:S01]  /*3dd0*/  STL [R1+0x184c], R46 ;  /* 0x00184c2e01007387 */ /* 0x000fe20000100800 */
[----:B0-----:R-:W-:Y:S01]  /*3de0*/  VIADD R7, R14, 0xffffff40 ;  /* 0xffffff400e077836 */ /* 0x001fe20000000000 */
[----:B------:R-:W-:-:S02]  /*3df0*/  PRMT R93, RZ, 0x7610, R93 ;  /* 0x00007610ff5d7816 */ /* 0x000fc4000000005d */
[----:B------:R-:W-:Y:S01]  /*3e00*/  PRMT R47, RZ, 0x7610, R47 ;  /* 0x00007610ff2f7816 */ /* 0x000fe2000000002f */
[----:B--2---:R0:W-:Y:S02]  /*3e10*/  STL [R1+0x568], R5 ;  /* 0x0005680501007387 */ /* 0x0041e40000100800 */
[----:B0-----:R-:W-:-:S05]  /*3e20*/  IMAD R5, R12, 0xc2, RZ ;  /* 0x000000c20c057824 */ /* 0x001fca00078e02ff */
[-C--:B------:R-:W-:Y:S01]  /*3e30*/  IADD3 R48, P5, PT, R5, R0.reuse, RZ ;  /* 0x0000000005307210 */ /* 0x080fe20007fbe0ff */
[----:B----4-:R0:W-:Y:S02]  /*3e40*/  STL [R1+0x564], R8 ;  /* 0x0005640801007387 */ /* 0x0101e40000100800 */
[----:B0-----:R-:W-:Y:S02]  /*3e50*/  IMAD R8, R12, 0xc1, RZ ;  /* 0x000000c10c087824 */ /* 0x001fe400078e02ff */
[----:B---3--:R0:W-:Y:S03]  /*3e60*/  STL [R1+0x558], R10 ;  /* 0x0005580a01007387 */ /* 0x0081e60000100800 */
[----:B------:R-:W-:Y:S02]  /*3e70*/  IADD3 R74, P2, PT, R8, R0, RZ ;  /* 0x00000000084a7210 */ /* 0x000fe40007f5e0ff */
[----:B------:R-:W-:-:S02]  /*3e80*/  SHF.R.S32.HI R6, RZ, 0x1f, R8 ;  /* 0x0000001fff067819 */ /* 0x000fc40000011408 */
[----:B0-----:R-:W-:Y:S01]  /*3e90*/  SHF.R.S32.HI R10, RZ, 0x1f, R5 ;  /* 0x0000001fff0a7819 */ /* 0x001fe20000011405 */
[----:B------:R-:W-:Y:S04]  /*3ea0*/  STL [R1+0x1838], R48 ;  /* 0x0018383001007387 */ /* 0x000fe80000100800 */
[----:B------:R-:W-:Y:S01]  /*3eb0*/  IMAD.X R92, R10, 0x1, R3, P5 ;  /* 0x000000010a5c7824 */ /* 0x000fe200028e0603 */
[----:B------:R-:W-:Y:S01]  /*3ec0*/  STL [R1+0x1828], R74 ;  /* 0x0018284a01007387 */ /* 0x000fe20000100800 */
[----:B------:R-:W-:-:S03]  /*3ed0*/  IADD3 R37, P5, PT, R5, R2, RZ ;  /* 0x0000000205257210 */ /* 0x000fc60007fbe0ff */
[----:B------:R-:W-:Y:S04]  /*3ee0*/  STL [R1+0x1834], R92 ;  /* 0x0018345c01007387 */ /* 0x000fe80000100800 */
[----:B------:R0:W-:Y:S01]  /*3ef0*/  STL [R1+0x55c], R91 ;  /* 0x00055c5b01007387 */ /* 0x0001e20000100800 */
[----:B------:R-:W-:Y:S01]  /*3f00*/  IMAD.X R46, R10, 0x1, R4, P5 ;  /* 0x000000010a2e7824 */ /* 0x000fe200028e0604 */
[----:B------:R-:W-:Y:S01]  /*3f10*/  ISETP.GE.U32.AND P5, PT, R7, 0x7ffffe41, PT ;  /* 0x7ffffe410700780c */ /* 0x000fe20003fa6070 */
[----:B------:R-:W-:Y:S02]  /*3f20*/  @!P3 IMAD.MOV.U32 R7, RZ, RZ, R92 ;  /* 0x000000ffff07b224 */ /* 0x000fe400078e005c */
[----:B0-----:R-:W-:Y:S01]  /*3f30*/  IMAD.X R91, R6, 0x1, R3, P2 ;  /* 0x00000001065b7824 */ /* 0x001fe200010e0603 */
[----:B------:R-:W-:-:S05]  /*3f40*/  IADD3 R13, P2, PT, R8, R2, RZ ;  /* 0x00000002080d7210 */ /* 0x000fca0007f5e0ff */
[----:B------:R-:W-:Y:S02]  /*3f50*/  IMAD.X R16, R6, 0x1, R4, P2 ;  /* 0x0000000106107824 */ /* 0x000fe400010e0604 */
[----:B------:R-:W-:-:S05]  /*3f60*/  @!P3 IMAD.MOV.U32 R6, RZ, RZ, R48 ;  /* 0x000000ffff06b224 */ /* 0x000fca00078e0030 */
[----:B------:R0:W2:Y:S01]  /*3f70*/  @!P3 LDG.E.U8 R93, desc[UR18][R6.64] ;  /* 0x00000012065db981 */ /* 0x0000a2000c1e1100 */
[----:B------:R-:W-:Y:S01]  /*3f80*/  VIADD R5, R14, 0xffffff41 ;  /* 0xffffff410e057836 */ /* 0x000fe20000000000 */
[----:B------:R-:W-:Y:S01]  /*3f90*/  PRMT R10, RZ, 0x7610, R10 ;  /* 0x00007610ff0a7816 */ /* 0x000fe2000000000a */
[----:B0-----:R-:W-:Y:S02]  /*3fa0*/  @!P4 IMAD.MOV.U32 R6, RZ, RZ, R74 ;  /* 0x000000ffff06c224 */ /* 0x001fe400078e004a */
[----:B------:R-:W-:-:S05]  /*3fb0*/  @!P4 IMAD.MOV.U32 R7, RZ, RZ, R91 ;  /* 0x000000ffff07c224 */ /* 0x000fca00078e005b */
        /* <DEDUP_REMOVED lines=8> */
[----:B------:R0:W2:Y:S04]  /*4040*/  @!P4 LDG.E.U8 R5, desc[UR18][R6.64] ;  /* 0x000000120605c981 */ /* 0x0000a8000c1e1100 */
[----:B------:R-:W-:Y:S04]  /*4050*/  STL [R1+0x1840], R37 ;  /* 0x0018402501007387 */ /* 0x000fe80000100800 */
[----:B------:R-:W-:Y:S04]  /*4060*/  STL [R1+0x1824], R91 ;  /* 0x0018245b01007387 */ /* 0x000fe80000100800 */
[----:B------:R-:W-:Y:S04]  /*4070*/  STL [R1+0x1830], R13 ;  /* 0x0018300d01007387 */ /* 0x000fe80000100800 */
[----:B------:R-:W-:Y:S04]  /*4080*/  STL [R1+0x183c], R46 ;  /* 0x00183c2e01007387 */ /* 0x000fe80000100800 */
[----:B------:R-:W2:Y:S04]  /*4090*/  LDL.LU R92, [R1+0x1dbc] ;  /* 0x001dbc00015c7983 */ /* 0x000ea80000300800 */
[----:B------:R-:W2:Y:S01]  /*40a0*/  LDL.LU R48, [R1+0x1db8] ;  /* 0x001db80001307983 */ /* 0x000ea20000300800 */
[----:B------:R-:W-:-:S03]  /*40b0*/  IMAD R8, R12, 0xc0, RZ ;  /* 0x000000c00c087824 */ /* 0x000fc600078e02ff */
[----:B------:R-:W-:Y:S02]  /*40c0*/  STL [R1+0x182c], R16 ;  /* 0x00182c1001007387 */ /* 0x000fe40000100800 */
[----:B0-----:R-:W-:Y:S01]  /*40d0*/  SHF.R.S32.HI R6, RZ, 0x1f, R8 ;  /* 0x0000001fff067819 */ /* 0x001fe20000011408 */
[----:B------:R-:W-:Y:S01]  /*40e0*/  VIADD R7, R14, 0xffffff42 ;  /* 0xffffff420e077836 */ /* 0x000fe20000000000 */
[----:B----4-:R-:W-:Y:S04]  /*40f0*/  STL [R1+0x3f0], R10 ;  /* 0x0003f00a01007387 */ /* 0x010fe80000100800 */
[----:B---3--:R0:W-:Y:S02]  /*4100*/  STL [R1+0x3fc], R47 ;  /* 0x0003fc2f01007387 */ /* 0x0081e40000100800 */
[----:B0-----:R-:W-:-:S02]  /*4110*/  IADD3 R47, P4, PT, R8, R0, RZ ;  /* 0x00000000082f7210 */ /* 0x001fc40007f9e0ff */
[----:B--2---:R0:W-:Y:S01]  /*4120*/  STL [R1+0x3ec], R5 ;  /* 0x0003ec0501007387 */ /* 0x0041e20000100800 */
[----:B------:R-:W-:-:S03]  /*4130*/  IMAD R10, R12, 0xbf, RZ ;  /* 0x000000bf0c0a7824 */ /* 0x000fc600078e02ff */
[----:B------:R-:W-:Y:S04]  /*4140*/  STL [R1+0x1818], R47 ;  /* 0x0018182f01007387 */ /* 0x000fe80000100800 */
[----:B------:R2:W-:Y:S01]  /*4150*/  STL [R1+0x404], R93 ;  /* 0x0004045d01007387 */ /* 0x0005e20000100800 */
[----:B------:R-:W-:Y:S02]  /*4160*/  IADD3 R74, P3, PT, R10, R0, RZ ;  /* 0x000000000a4a7210 */ /* 0x000fe40007f7e0ff */
[----:B0-----:R-:W-:Y:S01]  /*4170*/  SHF.R.S32.HI R5, RZ, 0x1f, R10 ;  /* 0x0000001fff057819 */ /* 0x001fe2000001140a */
[----:B--2---:R-:W-:Y:S01]  /*4180*/  IMAD.X R93, R6, 0x1, R3, P4 ;  /* 0x00000001065d7824 */ /* 0x004fe200020e0603 */
[----:B------:R-:W-:Y:S02]  /*4190*/  IADD3 R37, P4, PT, R8, R2, RZ ;  /* 0x0000000208257210 */ /* 0x000fe40007f9e0ff */
[----:B------:R-:W-:-:S03]  /*41a0*/  PRMT R92, RZ, 0x7610, R92 ;  /* 0x00007610ff5c7816 */ /* 0x000fc6000000005c */
[----:B------:R-:W-:Y:S01]  /*41b0*/  IMAD.X R46, R6, 0x1, R4, P4 ;  /* 0x00000001062e7824 */ /* 0x000fe200020e0604 */
[----:B------:R-:W-:Y:S01]  /*41c0*/  ISETP.GE.U32.AND P4, PT, R7, 0x7ffffe43, PT ;  /* 0x7ffffe430700780c */ /* 0x000fe20003f86070 */
[----:B------:R-:W-:Y:S02]  /*41d0*/  @!P0 IMAD.MOV.U32 R6, RZ, RZ, R47 ;  /* 0x000000ffff068224 */ /* 0x000fe400078e002f */
[----:B------:R-:W-:Y:S02]  /*41e0*/  @!P0 IMAD.MOV.U32 R7, RZ, RZ, R93 ;  /* 0x000000ffff078224 */ /* 0x000fe400078e005d */
[----:B------:R-:W-:Y:S01]  /*41f0*/  IMAD.X R91, R5, 0x1, R3, P3 ;  /* 0x00000001055b7824 */ /* 0x000fe200018e0603 */
[----:B------:R-:W-:Y:S02]  /*4200*/  PRMT R48, RZ, 0x7610, R48 ;  /* 0x00007610ff307816 */ /* 0x000fe40000000030 */
[----:B------:R0:W2:Y:S01]  /*4210*/  @!P0 LDG.E.U8 R92, desc[UR18][R6.64] ;  /* 0x00000012065c8981 */ /* 0x0000a2000c1e1100 */
[----:B------:R-:W-:-:S02]  /*4220*/  IADD3 R13, P3, PT, R10, R2, RZ ;  /* 0x000000020a0d7210 */ /* 0x000fc40007f7e0ff */
[----:B------:R-:W-:Y:S01]  /*4230*/  PRMT R10, RZ, 0x7610, R10 ;  /* 0x00007610ff0a7816 */ /* 0x000fe2000000000a */
[----:B0-----:R-:W-:Y:S02]  /*4240*/  @!P5 IMAD.MOV.U32 R6, RZ, RZ, R74 ;  /* 0x000000ffff06d224 */ /* 0x001fe400078e004a */
[----:B------:R-:W-:Y:S02]  /*4250*/  @!P5 IMAD.MOV.U32 R7, RZ, RZ, R91 ;  /* 0x000000ffff07d224 */ /* 0x000fe400078e005b */
[----:B------:R-:W-:-:S03]  /*4260*/  IMAD.X R16, R5, 0x1, R4, P3 ;  /* 0x0000000105107824 */ /* 0x000fc600018e0604 */
[----:B------:R0:W3:Y:S01]  /*4270*/  @!P5 LDG.E.U8 R48, desc[UR18][R6.64] ;  /* 0x000000120630d981 */ /* 0x0000e2000c1e1100 */
[----:B------:R-:W-:Y:S01]  /*4280*/  PRMT R5, RZ, 0x7610, R5 ;  /* 0x00007610ff057816 */ /* 0x000fe20000000005 */
[----:B0-----:R-:W-:Y:S02]  /*4290*/  @!P0 IMAD.MOV.U32 R6, RZ, RZ, R37 ;  /* 0x000000ffff068224 */ /* 0x001fe400078e0025 */
[----:B------:R-:W-:-:S05]  /*42a0*/  @!P0 IMAD.MOV.U32 R7, RZ, RZ, R46 ;  /* 0x000000ffff078224 */ /* 0x000fca00078e002e */
[----:B------:R0:W4:Y:S02]  /*42b0*/  @!P0 LDG.E.U8 R10, desc[UR18][R6.64] ;  /* 0x00000012060a8981 */ /* 0x000124000c1e1100 */
[----:B0-----:R-:W-:Y:S02]  /*42c0*/  @!P5 IMAD.MOV.U32 R6, RZ, RZ, R13 ;  /* 0x000000ffff06d224 */ /* 0x001fe400078e000d */
[----:B------:R-:W-:Y:S01]  /*42d0*/  @!P5 IMAD.MOV.U32 R7, RZ, RZ, R16 ;  /* 0x000000ffff07d224 */ /* 0x000fe200078e0010 */
[----:B------:R-:W-:Y:S04]  /*42e0*/  STL [R1+0x1808], R74 ;  /* 0x0018084a01007387 */ /* 0x000fe80000100800 */
[----:B------:R0:W2:Y:S04]  /*42f0*/  @!P5 LDG.E.U8 R5, desc[UR18][R6.64] ;  /* 0x000000120605d981 */ /* 0x0000a8000c1e1100 */
[----:B------:R0:W-:Y:S04]  /*4300*/  STL [R1+0x1814], R93 ;  /* 0x0018145d01007387 */ /* 0x0001e80000100800 */
[----:B------:R-:W-:Y:S04]  /*4310*/  STL [R1+0x1820], R37 ;  /* 0x0018202501007387 */ /* 0x000fe80000100800 */
[----:B------:R-:W-:Y:S04]  /*4320*/  STL [R1+0x1804], R91 ;  /* 0x0018045b01007387 */ /* 0x000fe80000100800 */
[----:B------:R-:W-:Y:S04]  /*4330*/  STL [R1+0x1810], R13 ;  /* 0x0018100d01007387 */ /* 0x000fe80000100800 */
[----:B------:R-:W-:Y:S04]  /*4340*/  STL [R1+0x181c], R46 ;  /* 0x00181c2e01007387 */ /* 0x000fe80000100800 */
[----:B0-----:R-:W2:Y:S04]  /*4350*/  LDL.LU R93, [R1+0x1db4] ;  /* 0x001db400015d7983 */ /* 0x001ea80000300800 */
[----:B------:R-:W2:Y:S01]  /*4360*/  LDL.LU R47, [R1+0x1db0] ;  /* 0x001db000012f7983 */ /* 0x000ea20000300800 */
[----:B------:R-:W-:-:S05]  /*4370*/  VIADD R8, R14, 0xffffff43 ;  /* 0xffffff430e087836 */ /* 0x000fca0000000000 */
[----:B------:R-:W-:Y:S01]  /*4380*/  ISETP.GE.U32.AND P3, PT, R8, 0x7ffffe44, PT ;  /* 0x7ffffe440800780c */ /* 0x000fe20003f66070 */
[----:B------:R-:W-:Y:S01]  /*4390*/  IMAD R8, R12, 0xbe, RZ ;  /* 0x000000be0c087824 */ /* 0x000fe200078e02ff */
[----:B------:R-:W-:Y:S04]  /*43a0*/  STL [R1+0x180c], R16 ;  /* 0x00180c1001007387 */ /* 0x000fe80000100800 */
[----:B------:R-:W-:Y:S01]  /*43b0*/  SHF.R.S32.HI R6, RZ, 0x1f, R8 ;  /* 0x0000001fff067819 */ /* 0x000fe20000011408 */
        /* <DEDUP_REMOVED lines=11> */
[----:B------:R-:W-:-:S03]  /*4470*/  IADD3 R37, P5, PT, R8, R2, RZ ;  /* 0x0000000208257210 */ /* 0x000fc60007fbe0ff */
[----:B------:R-:W-:Y:S02]  /*4480*/  IMAD.X R91, R5, 0x1, R3, P0 ;  /* 0x00000001055b7824 */ /* 0x000fe400000e0603 */
[----:B------:R-:W-:Y:S01]  /*4490*/  IMAD.X R46, R6, 0x1, R4, P5 ;  /* 0x00000001062e7824 */ /* 0x000fe200028e0604 */
[----:B------:R-:W-:Y:S01]  /*44a0*/  ISETP.GE.U32.AND P5, PT, R7, 0x7ffffe45, PT ;  /* 0x7ffffe450700780c */ /* 0x000fe20003fa6070 */
[----:B------:R-:W-:Y:S01]  /*44b0*/  @!P2 IMAD.MOV.U32 R6, RZ, RZ, R48 ;  /* 0x000000ffff06a224 */ /* 0x000fe200078e0030 */
[----:B------:R-:W-:Y:S01]  /*44c0*/  PRMT R93, RZ, 0x7610, R93 ;  /* 0x00007610ff5d7816 */ /* 0x000fe2000000005d */
[----:B------:R-:W-:Y:S01]  /*44d0*/  @!P2 IMAD.MOV.U32 R7, RZ, RZ, R92 ;  /* 0x000000ffff07a224 */ /* 0x000fe200078e005c */
[----:B------:R-:W-:-:S04]  /*44e0*/  PRMT R47, RZ, 0x7610, R47 ;  /* 0x00007610ff2f7816 */ /* 0x000fc8000000002f */
[----:B------:R0:W2:Y:S01]  /*44f0*/  @!P2 LDG.E.U8 R93, desc[UR18][R6.64] ;  /* 0x00000012065da981 */ /* 0x0000a2000c1e1100 */
[----:B------:R-:W-:Y:S02]  /*4500*/  IADD3 R13, P0, PT, R10, R2, RZ ;  /* 0x000000020a0d7210 */ /* 0x000fe40007f1e0ff */
        /* <DEDUP_REMOVED lines=135> */
[----:B------:R-:W-:Y:S01]  /*4d80*/  IADD3 R13, P0, PT, R10, R2, RZ ;  /* 0x000000020a0d7210 */ /* 0x000fe20007f1e0ff */
[----:B------:R-:W-:Y:S01]  /*4d90*/  VIADD R8, R14, 0xffffff4b ;  /* 0xffffff4b0e087836 */ /* 0x000fe20000000000 */
[----:B------:R-:W-:Y:S02]  /*4da0*/  PRMT R48, RZ, 0x7610, R48 ;  /* 0x00007610ff307816 */ /* 0x000fe40000000030 */
[----:B------:R0:W2:Y:S01]  /*4db0*/  @!P2 LDG.E.U8 R92, desc[UR18][R6.64] ;  /* 0x00000012065ca981 */ /* 0x0000a2000c1e1100 */
[----:B------:R-:W-:Y:S01]  /*4dc0*/  IMAD.X R16, R5, 0x1, R4, P0 ;  /* 0x0000000105107824 */ /* 0x000fe200000e0604 */
[----:B------:R-:W-:-:S02]  /*4dd0*/  ISETP.GE.U32.AND P0, PT, R8, 0x7ffffe4c, PT ;  /* 0x7ffffe4c0800780c */ /* 0x000fc40003f06070 */
[----:B------:R-:W-:Y:S01]  /*4de0*/  PRMT R8, RZ, 0x7610, R8 ;  /* 0x00007610ff087816 */ /* 0x000fe20000000008 */
[----:B0-----:R-:W-:Y:S02]  /*4df0*/  @!P5 IMAD.MOV.U32 R6, RZ, RZ, R74 ;  /* 0x000000ffff06d224 */ /* 0x001fe400078e004a */
[----:B------:R-:W-:-:S05]  /*4e00*/  @!P5 IMAD.MOV.U32 R7, RZ, RZ, R91 ;  /* 0x000000ffff07d224 */ /* 0x000fca00078e005b */
        /* <DEDUP_REMOVED lines=16> */
[----:B------:R-:W-:-:S03]  /*4f10*/  IMAD R5, R12, 0xb6, RZ ;  /* 0x000000b60c057824 */ /* 0x000fc600078e02ff */
[----:B------:R-:W-:Y:S02]  /*4f20*/  STL [R1+0x1234], R16 ;  /* 0x0012341001007387 */ /* 0x000fe40000100800 */
[----:B------:R-:W-:Y:S02]  /*4f30*/  SHF.R.S32.HI R7, RZ, 0x1f, R5 ;  /* 0x0000001fff077819 */ /* 0x000fe40000011405 */
[----:B----4-:R0:W-:Y:S04]  /*4f40*/  STL [R1+0xa4], R8 ;  /* 0x0000a40801007387 */ /* 0x0101e80000100800 */
[----:B---3--:R3:W-:Y:S01]  /*4f50*/  STL [R1+0x5a4], R48 ;  /* 0x0005a43001007387 */ /* 0x0087e20000100800 */
[----:B0-----:R-:W-:Y:S01]  /*4f60*/  IMAD R8, R12, 0xb5, RZ ;  /* 0x000000b50c087824 */ /* 0x001fe200078e02ff */
[----:B---3--:R-:W-:-:S04]  /*4f70*/  IADD3 R48, P5, PT, R5, R0, RZ ;  /* 0x0000000005307210 */ /* 0x008fc80007fbe0ff */
[----:B------:R-:W-:Y:S02]  /*4f80*/  SHF.R.S32.HI R6, RZ, 0x1f, R8 ;  /* 0x0000001fff067819 */ /* 0x000fe40000011408 */
[----:B------:R-:W-:Y:S01]  /*4f90*/  IADD3 R74, P2, PT, R8, R0, RZ ;  /* 0x00000000084a7210 */ /* 0x000fe20007f5e0ff */
[----:B--2---:R-:W-:Y:S04]  /*4fa0*/  STL [R1+0x5a0], R10 ;  /* 0x0005a00a01007387 */ /* 0x004fe80000100800 */
[----:B------:R-:W-:Y:S01]  /*4fb0*/  STL [R1+0x1220], R48 ;  /* 0x0012203001007387 */ /* 0x000fe20000100800 */
[----:B------:R-:W-:Y:S01]  /*4fc0*/  IMAD.X R91, R6, 0x1, R3, P2 ;  /* 0x00000001065b7824 */ /* 0x000fe200010e0603 */
[----:B------:R-:W-:Y:S02]  /*4fd0*/  IADD3 R13, P2, PT, R8, R2, RZ ;  /* 0x00000002080d7210 */ /* 0x000fe40007f5e0ff */
[----:B------:R0:W-:Y:S03]  /*4fe0*/  STL [R1+0xa8], R92 ;  /* 0x0000a85c01007387 */ /* 0x0001e60000100800 */
[----:B------:R-:W-:-:S02]  /*4ff0*/  IMAD.X R16, R6, 0x1, R4, P2 ;  /* 0x0000000106107824 */ /* 0x000fc400010e0604 */
[----:B0-----:R-:W-:Y:S01]  /*5000*/  IMAD.X R92, R7, 0x1, R3, P5 ;  /* 0x00000001075c7824 */ /* 0x001fe200028e0603 */
[----:B------:R-:W-:Y:S01]  /*5010*/  IADD3 R37, P5, PT, R5, R2, RZ ;  /* 0x0000000205257210 */ /* 0x000fe20007fbe0ff */
[----:B------:R-:W-:Y:S01]  /*5020*/  @!P3 IMAD.MOV.U32 R6, RZ, RZ, R48 ;  /* 0x000000ffff06b224 */ /* 0x000fe200078e0030 */
[----:B------:R-:W-:-:S03]  /*5030*/  PRMT R93, RZ, 0x7610, R93 ;  /* 0x00007610ff5d7816 */ /* 0x000fc6000000005d */
[----:B------:R-:W-:Y:S02]  /*5040*/  IMAD.X R46, R7, 0x1, R4, P5 ;  /* 0x00000001072e7824 */ /* 0x000fe400028e0604 */
[----:B------:R-:W-:Y:S01]  /*5050*/  @!P3 IMAD.MOV.U32 R7, RZ, RZ, R92 ;  /* 0x000000ffff07b224 */ /* 0x000fe200078e005c */
[----:B------:R-:W-:Y:S01]  /*5060*/  PRMT R47, RZ, 0x7610, R47 ;  /* 0x00007610ff2f7816 */ /* 0x000fe2000000002f */
[----:B------:R-:W-:-:S03]  /*5070*/  VIADD R10, R14, 0xffffff4c ;  /* 0xffffff4c0e0a7836 */ /* 0x000fc60000000000 */
[----:B------:R0:W2:Y:S01]  /*5080*/  @!P3 LDG.E.U8 R93, desc[UR18][R6.64] ;  /* 0x00000012065db981 */ /* 0x0000a2000c1e1100 */
[----:B------:R-:W-:Y:S01]  /*5090*/  VIADD R5, R14, 0xffffff4d ;  /* 0xffffff4d0e057836 */ /* 0x000fe20000000000 */
[----:B------:R-:W-:Y:S02]  /*50a0*/  ISETP.GE.U32.AND P5, PT, R10, 0x7ffffe4d, PT ;  /* 0x7ffffe4d0a00780c */ /* 0x000fe40003fa6070 */
        /* <DEDUP_REMOVED lines=149> */
[----:B------:R0:W-:Y:S04]  /*5a00*/  STL [R1+0x11bc], R93 ;  /* 0x0011bc5d01007387 */ /* 0x0001e80000100800 */
[----:B------:R-:W-:Y:S04]  /*5a10*/  STL [R1+0x11c8], R37 ;  /* 0x0011c82501007387 */ /* 0x000fe80000100800 */
[----:B------:R-:W-:Y:S04]  /*5a20*/  STL [R1+0x11ac], R91 ;  /* 0x0011ac5b01007387 */ /* 0x000fe80000100800 */
[----:B------:R-:W-:Y:S04]  /*5a30*/  STL [R1+0x11b8], R13 ;  /* 0x0011b80d01007387 */ /* 0x000fe80000100800 */
[----:B------:R-:W-:Y:S04]  /*5a40*/  STL [R1+0x11c4], R46 ;  /* 0x0011c42e01007387 */ /* 0x000fe80000100800 */
[----:B0-----:R-:W3:Y:S04]  /*5a50*/  LDL.LU R93, [R1+0x1d74] ;  /* 0x001d7400015d7983 */ /* 0x001ee80000300800 */
[----:B------:R-:W3:Y:S01]  /*5a60*/  LDL.LU R47, [R1+0x1d70] ;  /* 0x001d7000012f7983 */ /* 0x000ee20000300800 */
[----:B------:R-:W-:-:S03]  /*5a70*/  VIADD R8, R14, 0xffffff53 ;  /* 0xffffff530e087836 */ /* 0x000fc60000000000 */
[----:B------:R-:W-:Y:S02]  /*5a80*/  STL [R1+0x11b4], R16 ;  /* 0x0011b41001007387 */ /* 0x000fe40000100800 */
[----:B------:R-:W-:Y:S01]  /*5a90*/  ISETP.GE.U32.AND P2, PT, R8, 0x7ffffe54, PT ;  /* 0x7ffffe540800780c */ /* 0x000fe20003f46070 */
[----:B------:R-:W-:Y:S02]  /*5aa0*/  IMAD R8, R12, 0xae, RZ ;  /* 0x000000ae0c087824 */ /* 0x000fe400078e02ff */
[----:B------:R-:W-:Y:S01]  /*5ab0*/  VIADD R7, R14, 0xffffff54 ;  /* 0xffffff540e077836 */ /* 0x000fe20000000000 */
[----:B----4-:R0:W-:Y:S02]  /*5ac0*/  STL [R1+0x98], R10 ;  /* 0x0000980a01007387 */ /* 0x0101e40000100800 */
[----:B0-----:R-:W-:Y:S02]  /*5ad0*/  IMAD R10, R12, 0xad, RZ ;  /* 0x000000ad0c0a7824 */ /* 0x001fe400078e02ff */
[----:B--2---:R0:W-:Y:S04]  /*5ae0*/  STL [R1+0x590], R5 ;  /* 0x0005900501007387 */ /* 0x0041e80000100800 */
[----:B---3--:R2:W-:Y:S01]  /*5af0*/  STL [R1+0x594], R48 ;  /* 0x0005943001007387 */ /* 0x0085e20000100800 */
[----:B------:R-:W-:-:S02]  /*5b00*/  SHF.R.S32.HI R6, RZ, 0x1f, R10 ;  /* 0x0000001fff067819 */ /* 0x000fc4000001140a */
[-C--:B------:R-:W-:Y:S02]  /*5b10*/  IADD3 R74, P3, PT, R10, R0.reuse, RZ ;  /* 0x000000000a4a7210 */ /* 0x080fe40007f7e0ff */
[----:B0-----:R-:W-:Y:S02]  /*5b20*/  SHF.R.S32.HI R5, RZ, 0x1f, R8 ;  /* 0x0000001fff057819 */ /* 0x001fe40000011408 */
[----:B--2---:R-:W-:Y:S01]  /*5b30*/  IADD3 R48, P5, PT, R8, R0, RZ ;  /* 0x0000000008307210 */ /* 0x004fe20007fbe0ff */
[----:B------:R-:W-:-:S04]  /*5b40*/  IMAD.X R91, R6, 0x1, R3, P3 ;  /* 0x00000001065b7824 */ /* 0x000fc800018e0603 */
[----:B------:R-:W-:Y:S01]  /*5b50*/  STL [R1+0x11a0], R48 ;  /* 0x0011a03001007387 */ /* 0x000fe20000100800 */
[----:B------:R-:W-:-:S03]  /*5b60*/  IADD3 R13, P3, PT, R10, R2, RZ ;  /* 0x000000020a0d7210 */ /* 0x000fc60007f7e0ff */
[----:B------:R0:W-:Y:S02]  /*5b70*/  STL [R1+0xa0], R92 ;  /* 0x0000a05c01007387 */ /* 0x0001e40000100800 */
[----:B------:R-:W-:Y:S02]  /*5b80*/  IMAD.X R16, R6, 0x1, R4, P3 ;  /* 0x0000000106107824 */ /* 0x000fe400018e0604 */
[----:B0-----:R-:W-:Y:S01]  /*5b90*/  IMAD.X R92, R5, 0x1, R3, P5 ;  /* 0x00000001055c7824 */ /* 0x001fe200028e0603 */
[----:B------:R-:W-:Y:S01]  /*5ba0*/  IADD3 R37, P5, PT, R8, R2, RZ ;  /* 0x0000000208257210 */ /* 0x000fe20007fbe0ff */
[----:B------:R-:W-:Y:S01]  /*5bb0*/  @!P0 IMAD.MOV.U32 R6, RZ, RZ, R48 ;  /* 0x000000ffff068224 */ /* 0x000fe200078e0030 */
[----:B------:R-:W-:-:S03]  /*5bc0*/  PRMT R93, RZ, 0x7610, R93 ;  /* 0x00007610ff5d7816 */ /* 0x000fc6000000005d */
[----:B------:R-:W-:Y:S01]  /*5bd0*/  IMAD.X R46, R5, 0x1, R4, P5 ;  /* 0x00000001052e7824 */ /* 0x000fe200028e0604 */
[----:B------:R-:W-:Y:S01]  /*5be0*/  ISETP.GE.U32.AND P5, PT, R7, 0x7ffffe55, PT ;  /* 0x7ffffe550700780c */ /* 0x000fe20003fa6070 */
[----:B------:R-:W-:Y:S01]  /*5bf0*/  @!P0 IMAD.MOV.U32 R7, RZ, RZ, R92 ;  /* 0x000000ffff078224 */ /* 0x000fe200078e005c */
[----:B------:R-:W-:-:S04]  /*5c00*/  PRMT R47, RZ, 0x7610, R47 ;  /* 0x00007610ff2f7816 */ /* 0x000fc8000000002f */
[----:B------:R0:W2:Y:S01]  /*5c10*/  @!P0 LDG.E.U8 R93, desc[UR18][R6.64] ;  /* 0x00000012065d8981 */ /* 0x0000a2000c1e1100 */
        /* <DEDUP_REMOVED lines=994> */
[----:B------:R-:W-:-:S02]  /*9a40*/  IADD3 R74, P0, PT, R10, R0, RZ ;  /* 0x000000000a4a7210 */ /* 0x000fc40007f1e0ff */
[----:B0-----:R-:W-:Y:S02]  /*9a50*/  SHF.R.S32.HI R5, RZ, 0x1f, R8 ;  /* 0x0000001fff057819 */ /* 0x001fe40000011408 */
[----:B--2---:R-:W-:Y:S02]  /*9a60*/  IADD3 R48, P5, PT, R8, R0, RZ ;  /* 0x0000000008307210 */ /* 0x004fe40007fbe0ff */
[----:B------:R-:W-:-:S03]  /*9a70*/  SHF.R.S32.HI R6, RZ, 0x1f, R10 ;  /* 0x0000001fff067819 */ /* 0x000fc6000001140a */
[----:B------:R-:W-:Y:S01]  /*9a80*/  IMAD.X R91, R5, 0x1, R3, P5 ;  /* 0x00000001055b7824 */ /* 0x000fe200028e0603 */
[----:B------:R-:W-:Y:S01]  /*9a90*/  STL [R1+0xee0], R48 ;  /* 0x000ee03001007387 */ /* 0x000fe20000100800 */
[----:B------:R-:W-:-:S03]  /*9aa0*/  IADD3 R37, P5, PT, R8, R2, RZ ;  /* 0x0000000208257210 */ /* 0x000fc60007fbe0ff */
[----:B------:R-:W-:Y:S04]  /*9ab0*/  STL [R1+0xed0], R74 ;  /* 0x000ed04a01007387 */ /* 0x000fe80000100800 */
[----:B------:R-:W-:Y:S04]  /*9ac0*/  STL [R1+0xedc], R91 ;  /* 0x000edc5b01007387 */ /* 0x000fe80000100800 */
[----:B------:R0:W-:Y:S01]  /*9ad0*/  STL [R1+0x428], R92 ;  /* 0x0004285c01007387 */ /* 0x0001e20000100800 */
[----:B------:R-:W-:Y:S01]  /*9ae0*/  IMAD.X R46, R5, 0x1, R4, P5 ;  /* 0x00000001052e7824 */ /* 0x000fe200028e0604 */
[----:B------:R-:W-:Y:S01]  /*9af0*/  ISETP.GE.U32.AND P5, PT, R7, 0x7ffffe81, PT ;  /* 0x7ffffe810700780c */ /* 0x000fe20003fa6070 */
[----:B------:R-:W-:Y:S01]  /*9b00*/  @!P2 IMAD.MOV.U32 R7, RZ, RZ, R91 ;  /* 0x000000ffff07a224 */ /* 0x000fe200078e005b */
[----:B------:R-:W-:Y:S01]  /*9b10*/  PRMT R93, RZ, 0x7610, R93 ;  /* 0x00007610ff5d7816 */ /* 0x000fe2000000005d */
[----:B0-----:R-:W-:Y:S01]  /*9b20*/  IMAD.X R92, R6, 0x1, R3, P0 ;  /* 0x00000001065c7824 */ /* 0x001fe200000e0603 */
[----:B------:R-:W-:-:S05]  /*9b30*/  IADD3 R13, P0, PT, R10, R2, RZ ;  /* 0x000000020a0d7210 */ /* 0x000fca0007f1e0ff */
[----:B------:R-:W-:Y:S02]  /*9b40*/  IMAD.X R16, R6, 0x1, R4, P0 ;  /* 0x0000000106107824 */ /* 0x000fe400000e0604 */
[----:B------:R-:W-:Y:S01]  /*9b50*/  @!P2 IMAD.MOV.U32 R6, RZ, RZ, R48 ;  /* 0x000000ffff06a224 */ /* 0x000fe200078e0030 */
[----:B------:R-:W-:Y:S01]  /*9b60*/  PRMT R47, RZ, 0x7610, R47 ;  /* 0x00007610ff2f7816 */ /* 0x000fe2000000002f */
[----:B------:R-:W-:-:S03]  /*9b70*/  VIADD R8, R14, 0xffffff81 ;  /* 0xffffff810e087836 */ /* 0x000fc60000000000 */
[----:B------:R0:W2:Y:S02]  /*9b80*/  @!P2 LDG.E.U8 R93, desc[UR18][R6.64] ;  /* 0x00000012065da981 */ /* 0x0000a4000c1e1100 */
[----:B------:R-:W-:Y:S02]  /*9b90*/  ISETP.GE.U32.AND P0, PT, R8, 0x7ffffe82, PT ;  /* 0x7ffffe820800780c */ /* 0x000fe40003f06070 */
        /* <DEDUP_REMOVED lines=13> */
[----:B------:R0:W-:Y:S04]  /*9c70*/  STL [R1+0xed8], R13 ;  /* 0x000ed80d01007387 */ /* 0x0001e80000100800 */
[----:B------:R-:W-:Y:S04]  /*9c80*/  STL [R1+0xee4], R46 ;  /* 0x000ee42e01007387 */ /* 0x000fe80000100800 */
[----:B------:R-:W3:Y:S04]  /*9c90*/  LDL.LU R91, [R1+0x1cbc] ;  /* 0x001cbc00015b7983 */ /* 0x000ee80000300800 */
[----:B------:R-:W3:Y:S04]  /*9ca0*/  LDL.LU R48, [R1+0x1cb8] ;  /* 0x001cb80001307983 */ /* 0x000ee80000300800 */
[----:B------:R1:W-:Y:S01]  /*9cb0*/  STL [R1+0xed4], R16 ;  /* 0x000ed41001007387 */ /* 0x0003e20000100800 */
[----:B------:R-:W-:-:S05]  /*9cc0*/  IMAD R10, R12, 0x7f, RZ ;  /* 0x0000007f0c0a7824 */ /* 0x000fca00078e02ff */
[----:B0-----:R-:W-:Y:S02]  /*9cd0*/  SHF.R.S32.HI R6, RZ, 0x1f, R10 ;  /* 0x0000001fff067819 */ /* 0x001fe4000001140a */
[----:B------:R-:W-:Y:S01]  /*9ce0*/  IADD3 R74, P2, PT, R10, R0, RZ ;  /* 0x000000000a4a7210 */ /* 0x000fe20007f5e0ff */
[----:B------:R-:W-:-:S04]  /*9cf0*/  VIADD R7, R14, 0xffffff82 ;  /* 0xffffff820e077836 */ /* 0x000fc80000000000 */
[----:B------:R-:W-:Y:S01]  /*9d00*/  IMAD.X R92, R6, 0x1, R3, P2 ;  /* 0x00000001065c7824 */ /* 0x000fe200010e0603 */
[----:B------:R-:W-:Y:S02]  /*9d10*/  IADD3 R13, P2, PT, R10, R2, RZ ;  /* 0x000000020a0d7210 */ /* 0x000fe40007f5e0ff */
[----:B------:R-:W-:-:S03]  /*9d20*/  PRMT R10, RZ, 0x7610, R10 ;  /* 0x00007610ff0a7816 */ /* 0x000fc6000000000a */
[----:B-1----:R-:W-:Y:S01]  /*9d30*/  IMAD.X R16, R6, 0x1, R4, P2 ;  /* 0x0000000106107824 */ /* 0x002fe200010e0604 */
[----:B------:R-:W-:Y:S01]  /*9d40*/  PRMT R11, RZ, 0x7610, R11 ;  /* 0x00007610ff0b7816 */ /* 0x000fe2000000000b */
[----:B----4-:R0:W-:Y:S02]  /*9d50*/  STL [R1+0x264], R8 ;  /* 0x0002640801007387 */ /* 0x0101e40000100800 */
[----:B0-----:R-:W-:-:S05]  /*9d60*/  IMAD.SHL.U32 R8, R12, 0x80, RZ ;  /* 0x000000800c087824 */ /* 0x001fca00078e00ff */
[----:B------:R-:W-:Y:S01]  /*9d70*/  IADD3 R46, P4, PT, R8, R0, RZ ;  /* 0x00000000082e7210 */ /* 0x000fe20007f9e0ff */
[----:B--2---:R0:W-:Y:S04]  /*9d80*/  STL [R1+0x25c], R5 ;  /* 0x00025c0501007387 */ /* 0x0041e80000100800 */
[----:B------:R-:W-:Y:S01]  /*9d90*/  STL [R1+0xec0], R46 ;  /* 0x000ec02e01007387 */ /* 0x000fe20000100800 */
[----:B0-----:R-:W-:-:S03]  /*9da0*/  SHF.R.S32.HI R5, RZ, 0x1f, R8 ;  /* 0x0000001fff057819 */ /* 0x001fc60000011408 */
[----:B------:R0:W-:Y:S04]  /*9db0*/  STL [R1+0x26c], R93 ;  /* 0x00026c5d01007387 */ /* 0x0001e80000100800 */
[----:B------:R-:W-:Y:S01]  /*9dc0*/  STL [R1+0xeb0], R74 ;  /* 0x000eb04a01007387 */ /* 0x000fe20000100800 */
[----:B0-----:R-:W-:Y:S01]  /*9dd0*/  IMAD.X R93, R5, 0x1, R3, P4 ;  /* 0x00000001055d7824 */ /* 0x001fe200020e0603 */
[----:B------:R-:W-:-:S04]  /*9de0*/  IADD3 R37, P4, PT, R8, R2, RZ ;  /* 0x0000000208257210 */ /* 0x000fc80007f9e0ff */
[----:B------:R-:W-:Y:S04]  /*9df0*/  STL [R1+0xebc], R93 ;  /* 0x000ebc5d01007387 */ /* 0x000fe80000100800 */
[----:B------:R-:W-:Y:S01]  /*9e00*/  STL [R1+0xec8], R37 ;  /* 0x000ec82501007387 */ /* 0x000fe20000100800 */
[----:B------:R-:W-:-:S03]  /*9e10*/  @!P3 IMAD.MOV.U32 R6, RZ, RZ, R46 ;  /* 0x000000ffff06b224 */ /* 0x000fc600078e002e */
[----:B---3--:R0:W-:Y:S01]  /*9e20*/  STL [R1+0x268], R47 ;  /* 0x0002682f01007387 */ /* 0x0081e20000100800 */
[----:B------:R-:W-:Y:S01]  /*9e30*/  PRMT R48, RZ, 0x7610, R48 ;  /* 0x00007610ff307816 */ /* 0x000fe20000000030 */
[----:B0-----:R-:W-:Y:S01]  /*9e40*/  IMAD.X R47, R5, 0x1, R4, P4 ;  /* 0x00000001052f7824 */ /* 0x001fe200020e0604 */
[----:B------:R-:W-:Y:S01]  /*9e50*/  ISETP.GE.U32.AND P4, PT, R7, 0x7ffffe83, PT ;  /* 0x7ffffe830700780c */ /* 0x000fe20003f86070 */
[----:B------:R-:W-:-:S05]  /*9e60*/  @!P3 IMAD.MOV.U32 R7, RZ, RZ, R93 ;  /* 0x000000ffff07b224 */ /* 0x000fca00078e005d */
[----:B------:R0:W2:Y:S02]  /*9e70*/  @!P3 LDG.E.U8 R10, desc[UR18][R6.64] ;  /* 0x00000012060ab981 */ /* 0x0000a4000c1e1100 */
        /* <DEDUP_REMOVED lines=12> */
[----:B------:R1:W-:Y:S04]  /*9f40*/  STL [R1+0xec4], R47 ;  /* 0x000ec42f01007387 */ /* 0x0003e80000100800 */
[----:B------:R-:W3:Y:S04]  /*9f50*/  LDL.LU R93, [R1+0x1cb4] ;  /* 0x001cb400015d7983 */ /* 0x000ee80000300800 */
[----:B------:R-:W3:Y:S01]  /*9f60*/  LDL.LU R46, [R1+0x1cb0] ;  /* 0x001cb000012e7983 */ /* 0x000ee20000300800 */
[----:B------:R-:W-:-:S03]  /*9f70*/  VIADD R8, R14, 0xffffff83 ;  /* 0xffffff830e087836 */ /* 0x000fc60000000000 */
[----:B------:R-:W-:Y:S02]  /*9f80*/  STL [R1+0xeb4], R16 ;  /* 0x000eb41001007387 */ /* 0x000fe40000100800 */
[----:B------:R-:W-:Y:S01]  /*9f90*/  ISETP.GE.U32.AND P2, PT, R8, 0x7ffffe84, PT ;  /* 0x7ffffe840800780c */ /* 0x000fe20003f46070 */
[----:B------:R-:W-:-:S05]  /*9fa0*/  IMAD R8, R12, 0x7e, RZ ;  /* 0x0000007e0c087824 */ /* 0x000fca00078e02ff */
[----:B-1----:R-:W-:Y:S01]  /*9fb0*/  IADD3 R47, P5, PT, R8, R0, RZ ;  /* 0x00000000082f7210 */ /* 0x002fe20007fbe0ff */
[----:B0-----:R-:W-:Y:S01]  /*9fc0*/  VIADD R7, R14, 0xffffff84 ;  /* 0xffffff840e077836 */ /* 0x001fe20000000000 */
[----:B----4-:R-:W-:Y:S04]  /*9fd0*/  STL [R1+0x1b58], R11 ;  /* 0x001b580b01007387 */ /* 0x010fe80000100800 */
[----:B--2---:R0:W-:Y:S02]  /*9fe0*/  STL [R1+0x58], R10 ;  /* 0x0000580a01007387 */ /* 0x0041e40000100800 */
[----:B0-----:R-:W-:Y:S02]  /*9ff0*/  IMAD R10, R12, 0x7d, RZ ;  /* 0x0000007d0c0a7824 */ /* 0x001fe400078e02ff */
[----:B---3--:R0:W-:Y:S03]  /*a000*/  STL [R1+0x4b4], R5 ;  /* 0x0004b40501007387 */ /* 0x0081e60000100800 */
[----:B------:R-:W-:Y:S01]  /*a010*/  SHF.R.S32.HI R6, RZ, 0x1f, R10 ;  /* 0x0000001fff067819 */ /* 0x000fe2000001140a */
[----:B------:R1:W-:Y:S01]  /*a020*/  STL [R1+0x4b8], R48 ;  /* 0x0004b83001007387 */ /* 0x0003e20000100800 */
[----:B0-----:R-:W-:-:S02]  /*a030*/  SHF.R.S32.HI R5, RZ, 0x1f, R8 ;  /* 0x0000001fff057819 */ /* 0x001fc40000011408 */
[----:B-1----:R-:W-:-:S03]  /*a040*/  IADD3 R48, P3, PT, R10, R0, RZ ;  /* 0x000000000a307210 */ /* 0x002fc60007f7e0ff */
[--C-:B------:R-:W-:Y:S01]  /*a050*/  IMAD.X R92, R5, 0x1, R3.reuse, P5 ;  /* 0x00000001055c7824 */ /* 0x100fe200028e0603 */
[-C--:B------:R-:W-:Y:S01]  /*a060*/  IADD3 R16, P5, PT, R8, R2.reuse, RZ ;  /* 0x0000000208107210 */ /* 0x080fe20007fbe0ff */
[----:B------:R-:W-:Y:S01]  /*a070*/  IMAD.X R74, R6, 0x1, R3, P3 ;  /* 0x00000001064a7824 */ /* 0x000fe200018e0603 */
[----:B------:R-:W-:-:S03]  /*a080*/  IADD3 R11, P3, PT, R10, R2, RZ ;  /* 0x000000020a0b7210 */ /* 0x000fc60007f7e0ff */
[----:B------:R-:W-:Y:S01]  /*a090*/  IMAD.X R37, R5, 0x1, R4, P5 ;  /* 0x0000000105257824 */ /* 0x000fe200028e0604 */
[----:B------:R-:W-:Y:S01]  /*a0a0*/  ISETP.GE.U32.AND P5, PT, R7, 0x7ffffe85, PT ;  /* 0x7ffffe850700780c */ /* 0x000fe20003fa6070 */
[----:B------:R-:W-:Y:S01]  /*a0b0*/  @!P0 IMAD.MOV.U32 R7, RZ, RZ, R92 ;  /* 0x000000ffff078224 */ /* 0x000fe200078e005c */
[----:B------:R-:W-:Y:S01]  /*a0c0*/  PRMT R93, RZ, 0x7610, R93 ;  /* 0x00007610ff5d7816 */ /* 0x000fe2000000005d */
[----:B------:R-:W-:Y:S02]  /*a0d0*/  IMAD.X R13, R6, 0x1, R4, P3 ;  /* 0x00000001060d7824 */ /* 0x000fe400018e0604 */
        /* <DEDUP_REMOVED lines=16> */
[----:B------:R1:W-:Y:S04]  /*a1e0*/  STL [R1+0xe9c], R92 ;  /* 0x000e9c5c01007387 */ /* 0x0003e80000100800 */
[----:B------:R-:W-:Y:S04]  /*a1f0*/  STL [R1+0xea8], R16 ;  /* 0x000ea81001007387 */ /* 0x000fe80000100800 */
[----:B------:R-:W-:Y:S04]  /*a200*/  STL [R1+0xe8c], R74 ;  /* 0x000e8c4a01007387 */ /* 0x000fe80000100800 */
[----:B------:R-:W-:Y:S04]  /*a210*/  STL [R1+0xe98], R11 ;  /* 0x000e980b01007387 */ /* 0x000fe80000100800 */
[----:B------:R-:W-:Y:S04]  /*a220*/  STL [R1+0xea4], R37 ;  /* 0x000ea42501007387 */ /* 0x000fe80000100800 */
[----:B-1----:R-:W3:Y:S04]  /*a230*/  LDL.LU R92, [R1+0x1cac] ;  /* 0x001cac00015c7983 */ /* 0x002ee80000300800 */
[----:B------:R-:W3:Y:S01]  /*a240*/  LDL.LU R47, [R1+0x1ca8] ;  /* 0x001ca800012f7983 */ /* 0x000ee20000300800 */
[----:B------:R-:W-:-:S03]  /*a250*/  VIADD R8, R14, 0xffffff85 ;  /* 0xffffff850e087836 */ /* 0x000fc60000000000 */
[----:B------:R-:W-:Y:S02]  /*a260*/  STL [R1+0xe94], R13 ;  /* 0x000e940d01007387 */ /* 0x000fe40000100800 */
[----:B------:R-:W-:Y:S01]  /*a270*/  ISETP.GE.U32.AND P3, PT, R8, 0x7ffffe86, PT ;  /* 0x7ffffe860800780c */ /* 0x000fe20003f66070 */
[----:B------:R-:W-:Y:S02]  /*a280*/  IMAD R8, R12, 0x7c, RZ ;  /* 0x0000007c0c087824 */ /* 0x000fe400078e02ff */
[----:B0-----:R-:W-:Y:S01]  /*a290*/  VIADD R7, R14, 0xffffff86 ;  /* 0xffffff860e077836 */ /* 0x001fe20000000000 */
[----:B----4-:R0:W-:Y:S02]  /*a2a0*/  STL [R1+0x4a8], R10 ;  /* 0x0004a80a01007387 */ /* 0x0101e40000100800 */
[----:B0-----:R-:W-:Y:S02]  /*a2b0*/  IMAD R10, R12, 0x7b, RZ ;  /* 0x0000007b0c0a7824 */ /* 0x001fe400078e02ff */
[----:B--2---:R0:W-:Y:S04]  /*a2c0*/  STL [R1+0x400], R5 ;  /* 0x0004000501007387 */ /* 0x0041e80000100800 */
[----:B---3--:R1:W-:Y:S01]  /*a2d0*/  STL [R1+0x40c], R46 ;  /* 0x00040c2e01007387 */ /* 0x0083e20000100800 */
[----:B------:R-:W-:-:S02]  /*a2e0*/  SHF.R.S32.HI R6, RZ, 0x1f, R10 ;  /* 0x0000001fff067819 */ /* 0x000fc4000001140a */
[-C--:B------:R-:W-:Y:S02]  /*a2f0*/  IADD3 R48, P0, PT, R10, R0.reuse, RZ ;  /* 0x000000000a307210 */ /* 0x080fe40007f1e0ff */
[----:B0-----:R-:W-:Y:S02]  /*a300*/  SHF.R.S32.HI R5, RZ, 0x1f, R8 ;  /* 0x0000001fff057819 */ /* 0x001fe40000011408 */
[----:B-1----:R-:W-:Y:S01]  /*a310*/  IADD3 R46, P4, PT, R8, R0, RZ ;  /* 0x00000000082e7210 */ /* 0x002fe20007f9e0ff */
        /* <DEDUP_REMOVED lines=36> */
[----:B------:R-:W-:-:S05]  /*a560*/  IMAD R8, R12, 0x7a, RZ ;  /* 0x0000007a0c087824 */ /* 0x000fca00078e02ff */
[----:B------:R-:W-:Y:S01]  /*a570*/  IADD3 R48, P5, PT, R8, R0, RZ ;  /* 0x0000000008307210 */ /* 0x000fe20007fbe0ff */
[----:B0-----:R-:W-:Y:S01]  /*a580*/  VIADD R7, R14, 0xffffff88 ;  /* 0xffffff880e077836 */ /* 0x001fe20000000000 */
[----:B----4-:R0:W-:Y:S02]  /*a590*/  STL [R1+0x3e0], R10 ;  /* 0x0003e00a01007387 */ /* 0x0101e40000100800 */
[----:B0-----:R-:W-:-:S05]  /*a5a0*/  IMAD R10, R12, 0x79, RZ ;  /* 0x000000790c0a7824 */ /* 0x001fca00078e02ff */
[----:B------:R-:W-:Y:S01]  /*a5b0*/  SHF.R.S32.HI R6, RZ, 0x1f, R10 ;  /* 0x0000001fff067819 */ /* 0x000fe2000001140a */
[----:B--2---:R0:W-:Y:S04]  /*a5c0*/  STL [R1+0x3dc], R5 ;  /* 0x0003dc0501007387 */ /* 0x0041e80000100800 */
[----:B---3--:R1:W-:Y:S01]  /*a5d0*/  STL [R1+0x3e4], R47 ;  /* 0x0003e42f01007387 */ /* 0x0083e20000100800 */
[----:B0-----:R-:W-:-:S03]  /*a5e0*/  SHF.R.S32.HI R5, RZ, 0x1f, R8 ;  /* 0x0000001fff057819 */ /* 0x001fc60000011408 */
[----:B------:R-:W-:Y:S01]  /*a5f0*/  STL [R1+0xe60], R48 ;  /* 0x000e603001007387 */ /* 0x000fe20000100800 */
[----:B-1----:R-:W-:-:S03]  /*a600*/  IADD3 R47, P2, PT, R10, R0, RZ ;  /* 0x000000000a2f7210 */ /* 0x002fc60007f5e0ff */
[----:B------:R0:W-:Y:S02]  /*a610*/  STL [R1+0x3e8], R92 ;  /* 0x0003e85c01007387 */ /* 0x0001e40000100800 */
[--C-:B------:R-:W-:Y:S01]  /*a620*/  IMAD.X R74, R6, 0x1, R3.reuse, P2 ;  /* 0x00000001064a7824 */ /* 0x100fe200010e0603 */
[-C--:B------:R-:W-:Y:S01]  /*a630*/  IADD3 R11, P2, PT, R10, R2.reuse, RZ ;  /* 0x000000020a0b7210 */ /* 0x080fe20007f5e0ff */
[----:B0-----:R-:W-:Y:S01]  /*a640*/  IMAD.X R92, R5, 0x1, R3, P5 ;  /* 0x00000001055c7824 */ /* 0x001fe200028e0603 */
[----:B------:R-:W-:-:S03]  /*a650*/  IADD3 R16, P5, PT, R8, R2, RZ ;  /* 0x0000000208107210 */ /* 0x000fc60007fbe0ff */
[----:B------:R-:W-:Y:S01]  /*a660*/  IMAD.X R13, R6, 0x1, R4, P2 ;  /* 0x00000001060d7824 */ /* 0x000fe200010e0604 */
[----:B------:R-:W-:Y:S01]  /*a670*/  PRMT R93, RZ, 0x7610, R93 ;  /* 0x00007610ff5d7816 */ /* 0x000fe2000000005d */
[----:B------:R-:W-:Y:S02]  /*a680*/  @!P3 IMAD.MOV.U32 R6, RZ, RZ, R48 ;  /* 0x000000ffff06b224 */ /* 0x000fe400078e0030 */
        /* <DEDUP_REMOVED lines=24> */
[----:B------:R-:W-:-:S05]  /*a810*/  VIADD R8, R14, 0xffffff89 ;  /* 0xffffff890e087836 */ /* 0x000fca0000000000 */
[----:B------:R-:W-:Y:S01]  /*a820*/  ISETP.GE.U32.AND P2, PT, R8, 0x7ffffe8a, PT ;  /* 0x7ffffe8a0800780c */ /* 0x000fe20003f46070 */
[----:B------:R-:W-:Y:S01]  /*a830*/  IMAD R8, R12, 0x78, RZ ;  /* 0x000000780c087824 */ /* 0x000fe200078e02ff */
[----:B------:R-:W-:Y:S04]  /*a840*/  STL [R1+0xe54], R13 ;  /* 0x000e540d01007387 */ /* 0x000fe80000100800 */
[----:B------:R-:W-:Y:S01]  /*a850*/  IADD3 R47, P4, PT, R8, R0, RZ ;  /* 0x00000000082f7210 */ /* 0x000fe20007f9e0ff */
[----:B0-----:R-:W-:Y:S01]  /*a860*/  VIADD R7, R14, 0xffffff8a ;  /* 0xffffff8a0e077836 */ /* 0x001fe20000000000 */
[----:B------:R-:W-:Y:S01]  /*a870*/  PRMT R9, RZ, 0x7610, R9 ;  /* 0x00007610ff097816 */ /* 0x000fe20000000009 */
[----:B----4-:R0:W-:Y:S02]  /*a880*/  STL [R1+0x228], R10 ;  /* 0x0002280a01007387 */ /* 0x0101e40000100800 */
[----:B0-----:R-:W-:-:S02]  /*a890*/  IMAD R10, R12, 0x77, RZ ;  /* 0x000000770c0a7824 */ /* 0x001fc400078e02ff */
[----:B--2---:R0:W-:Y:S03]  /*a8a0*/  STL [R1+0x224], R5 ;  /* 0x0002240501007387 */ /* 0x0041e60000100800 */
[----:B------:R-:W-:Y:S02]  /*a8b0*/  IADD3 R74, P3, PT, R10, R0, RZ ;  /* 0x000000000a4a7210 */ /* 0x000fe40007f7e0ff */
[----:B------:R-:W-:Y:S02]  /*a8c0*/  SHF.R.S32.HI R6, RZ, 0x1f, R10 ;  /* 0x0000001fff067819 */ /* 0x000fe4000001140a */
[----:B0-----:R-:W-:Y:S01]  /*a8d0*/  SHF.R.S32.HI R5, RZ, 0x1f, R8 ;  /* 0x0000001fff057819 */ /* 0x001fe20000011408 */
[----:B------:R-:W-:Y:S04]  /*a8e0*/  STL [R1+0xe40], R47 ;  /* 0x000e402f01007387 */ /* 0x000fe80000100800 */
[----:B------:R-:W-:Y:S01]  /*a8f0*/  IMAD.X R37, R5, 0x1, R3, P4 ;  /* 0x0000000105257824 */ /* 0x000fe200020e0603 */
[----:B------:R-:W-:Y:S01]  /*a900*/  STL [R1+0xe30], R74 ;  /* 0x000e304a01007387 */ /* 0x000fe20000100800 */
[----:B------:R-:W-:-:S03]  /*a910*/  IADD3 R16, P4, PT, R8, R2, RZ ;  /* 0x0000000208107210 */ /* 0x000fc60007f9e0ff */
[----:B------:R-:W-:Y:S04]  /*a920*/  STL [R1+0xe3c], R37 ;  /* 0x000e3c2501007387 */ /* 0x000fe80000100800 */
[----:B------:R0:W-:Y:S04]  /*a930*/  STL [R1+0x230], R93 ;  /* 0x0002305d01007387 */ /* 0x0001e80000100800 */
[----:B------:R-:W-:Y:S01]  /*a940*/  STL [R1+0xe48], R16 ;  /* 0x000e481001007387 */ /* 0x000fe20000100800 */
[----:B0-----:R-:W-:Y:S01]  /*a950*/  IMAD.X R93, R6, 0x1, R3, P3 ;  /* 0x00000001065d7824 */ /* 0x001fe200018e0603 */
[----:B------:R-:W-:-:S02]  /*a960*/  IADD3 R11, P3, PT, R10, R2, RZ ;  /* 0x000000020a0b7210 */ /* 0x000fc40007f7e0ff */
[----:B---3--:R0:W-:Y:S03]  /*a970*/  STL [R1+0x22c], R46 ;  /* 0x00022c2e01007387 */ /* 0x0081e60000100800 */
[--C-:B------:R-:W-:Y:S02]  /*a980*/  IMAD.X R13, R6, 0x1, R4.reuse, P3 ;  /* 0x00000001060d7824 */ /* 0x100fe400018e0604 */
[----:B------:R-:W-:Y:S02]  /*a990*/  @!P0 IMAD.MOV.U32 R6, RZ, RZ, R47 ;  /* 0x000000ffff068224 */ /* 0x000fe400078e002f */
[----:B0-----:R-:W-:Y:S01]  /*a9a0*/  IMAD.X R46, R5, 0x1, R4, P4 ;  /* 0x00000001052e7824 */ /* 0x001fe200020e0604 */
        /* <DEDUP_REMOVED lines=26> */
[----:B------:R-:W-:Y:S01]  /*ab50*/  PRMT R89, RZ, 0x7610, R89 ;  /* 0x00007610ff597816 */ /* 0x000fe20000000059 */
[----:B--2---:R-:W-:Y:S04]  /*ab60*/  STL [R1+0x1b5c], R9 ;  /* 0x001b5c0901007387 */ /* 0x004fe80000100800 */
[----:B----4-:R0:W-:Y:S02]  /*ab70*/  STL [R1+0x214], R10 ;  /* 0x0002140a01007387 */ /* 0x0101e40000100800 */
[----:B0-----:R-:W-:-:S05]  /*ab80*/  IMAD R10, R12, 0x75, RZ ;  /* 0x000000750c0a7824 */ /* 0x001fca00078e02ff */
[----:B------:R-:W-:Y:S01]  /*ab90*/  SHF.R.S32.HI R6, RZ, 0x1f, R10 ;  /* 0x0000001fff067819 */ /* 0x000fe2000001140a */
[----:B---3--:R0:W-:Y:S04]  /*aba0*/  STL [R1+0x48c], R5 ;  /* 0x00048c0501007387 */ /* 0x0081e80000100800 */
[----:B------:R1:W-:Y:S01]  /*abb0*/  STL [R1+0x490], R48 ;  /* 0x0004903001007387 */ /* 0x0003e20000100800 */
[----:B0-----:R-:W-:Y:S02]  /*abc0*/  SHF.R.S32.HI R5, RZ, 0x1f, R8 ;  /* 0x0000001fff057819 */ /* 0x001fe40000011408 */
[----:B-1----:R-:W-:-:S03]  /*abd0*/  IADD3 R48, P0, PT, R10, R0, RZ ;  /* 0x000000000a307210 */ /* 0x002fc60007f1e0ff */
[--C-:B------:R-:W-:Y:S01]  /*abe0*/  IMAD.X R93, R5, 0x1, R3.reuse, P5 ;  /* 0x00000001055d7824 */ /* 0x100fe200028e0603 */
[-C--:B------:R-:W-:Y:S01]  /*abf0*/  IADD3 R13, P5, PT, R8, R2.reuse, RZ ;  /* 0x00000002080d7210 */ /* 0x080fe20007fbe0ff */
[----:B------:R-:W-:Y:S01]  /*ac00*/  IMAD.X R74, R6, 0x1, R3, P0 ;  /* 0x00000001064a7824 */ /* 0x000fe200000e0603 */
[----:B------:R-:W-:-:S03]  /*ac10*/  IADD3 R9, P0, PT, R10, R2, RZ ;  /* 0x000000020a097210 */ /* 0x000fc60007f1e0ff */
[--C-:B------:R-:W-:Y:S01]  /*ac20*/  IMAD.X R16, R5, 0x1, R4.reuse, P5 ;  /* 0x0000000105107824 */ /* 0x100fe200028e0604 */
[----:B------:R-:W-:Y:S01]  /*ac30*/  ISETP.GE.U32.AND P5, PT, R7, 0x7ffffe8d, PT ;  /* 0x7ffffe8d0700780c */ /* 0x000fe20003fa6070 */
[----:B------:R-:W-:Y:S02]  /*ac40*/  @!P2 IMAD.MOV.U32 R7, RZ, RZ, R93 ;  /* 0x000000ffff07a224 */ /* 0x000fe400078e005d */
        /* <DEDUP_REMOVED lines=19> */
[----:B------:R0:W-:Y:S04]  /*ad80*/  STL [R1+0xe0c], R74 ;  /* 0x000e0c4a01007387 */ /* 0x0001e80000100800 */
        /* <DEDUP_REMOVED lines=8> */
[----:B0-----:R-:W-:Y:S01]  /*ae10*/  IADD3 R74, P4, PT, R8, R0, RZ ;  /* 0x00000000084a7210 */ /* 0x001fe20007f9e0ff */
[----:B------:R-:W-:Y:S01]  /*ae20*/  VIADD R7, R14, 0xffffff8e ;  /* 0xffffff8e0e077836 */ /* 0x000fe20000000000 */
[----:B------:R-:W-:Y:S01]  /*ae30*/  PRMT R91, RZ, 0x7610, R91 ;  /* 0x00007610ff5b7816 */ /* 0x000fe2000000005b */
[----:B----4-:R0:W-:Y:S02]  /*ae40*/  STL [R1+0x480], R10 ;  /* 0x0004800a01007387 */ /* 0x0101e40000100800 */
[----:B0-----:R-:W-:-:S02]  /*ae50*/  IMAD R10, R12, 0x73, RZ ;  /* 0x000000730c0a7824 */ /* 0x001fc400078e02ff */
[----:B--2---:R0:W-:Y:S04]  /*ae60*/  STL [R1+0x3b4], R5 ;  /* 0x0003b40501007387 */ /* 0x0041e80000100800 */
[----:B---3--:R1:W-:Y:S01]  /*ae70*/  STL [R1+0x3bc], R47 ;  /* 0x0003bc2f01007387 */ /* 0x0083e20000100800 */
[----:B0-----:R-:W-:Y:S02]  /*ae80*/  SHF.R.S32.HI R5, RZ, 0x1f, R8 ;  /* 0x0000001fff057819 */ /* 0x001fe40000011408 */
[----:B-1----:R-:W-:-:S03]  /*ae90*/  IADD3 R47, P2, PT, R10, R0, RZ ;  /* 0x000000000a2f7210 */ /* 0x002fc60007f5e0ff */
[----:B------:R-:W-:Y:S01]  /*aea0*/  IMAD.X R48, R5, 0x1, R3, P4 ;  /* 0x0000000105307824 */ /* 0x000fe200020e0603 */
[----:B------:R-:W-:Y:S01]  /*aeb0*/  SHF.R.S32.HI R6, RZ, 0x1f, R10 ;  /* 0x0000001fff067819 */ /* 0x000fe2000001140a */
[----:B------:R-:W-:Y:S01]  /*aec0*/  STL [R1+0xe00], R74 ;  /* 0x000e004a01007387 */ /* 0x000fe20000100800 */
[----:B------:R-:W-:-:S03]  /*aed0*/  IADD3 R13, P4, PT, R8, R2, RZ ;  /* 0x00000002080d7210 */ /* 0x000fc60007f9e0ff */
[----:B------:R-:W-:Y:S04]  /*aee0*/  STL [R1+0xdf0], R47 ;  /* 0x000df02f01007387 */ /* 0x000fe80000100800 */
[----:B------:R-:W-:Y:S04]  /*aef0*/  STL [R1+0xdfc], R48 ;  /* 0x000dfc3001007387 */ /* 0x000fe80000100800 */
[----:B------:R0:W-:Y:S01]  /*af00*/  STL [R1+0x488], R89 ;  /* 0x0004885901007387 */ /* 0x0001e20000100800 */
[----:B------:R-:W-:Y:S01]  /*af10*/  IMAD.X R16, R5, 0x1, R4, P4 ;  /* 0x0000000105107824 */ /* 0x000fe200020e0604 */
[----:B------:R-:W-:Y:S01]  /*af20*/  ISETP.GE.U32.AND P4, PT, R7, 0x7ffffe8f, PT ;  /* 0x7ffffe8f0700780c */ /* 0x000fe20003f86070 */
[----:B------:R-:W-:-:S02]  /*af30*/  @!P3 IMAD.MOV.U32 R7, RZ, RZ, R48 ;  /* 0x000000ffff07b224 */ /* 0x000fc400078e0030 */
[----:B0-----:R-:W-:Y:S01]  /*af40*/  IMAD.X R89, R6, 0x1, R3, P2 ;  /* 0x0000000106597824 */ /* 0x001fe200010e0603 */
[----:B------:R-:W-:-:S05]  /*af50*/  IADD3 R9, P2, PT, R10, R2, RZ ;  /* 0x000000020a097210 */ /* 0x000fca0007f5e0ff */
        /* <DEDUP_REMOVED lines=14> */
[----:B------:R0:W2:Y:S01]  /*b040*/  @!P5 LDG.E.U8 R5, desc[UR18][R6.64] ;  /* 0x000000120605d981 */ /* 0x0000a2000c1e1100 */
[----:B------:R-:W-:-:S03]  /*b050*/  VIADD R8, R14, 0xffffff8f ;  /* 0xffffff8f0e087836 */ /* 0x000fc60000000000 */
[----:B------:R-:W-:Y:S02]  /*b060*/  STL [R1+0xe08], R13 ;  /* 0x000e080d01007387 */ /* 0x000fe40000100800 */
[----:B------:R-:W-:Y:S01]  /*b070*/  ISETP.GE.U32.AND P2, PT, R8, 0x7ffffe90, PT ;  /* 0x7ffffe900800780c */ /* 0x000fe20003f46070 */
[----:B------:R-:W-:Y:S01]  /*b080*/  IMAD R8, R12, 0x72, RZ ;  /* 0x000000720c087824 */ /* 0x000fe200078e02ff */
[----:B------:R-:W-:Y:S04]  /*b090*/  STL [R1+0xdec], R89 ;  /* 0x000dec5901007387 */ /* 0x000fe80000100800 */
[----:B------:R-:W-:Y:S04]  /*b0a0*/  STL [R1+0xdf8], R9 ;  /* 0x000df80901007387 */ /* 0x000fe80000100800 */
[----:B------:R-:W-:Y:S01]  /*b0b0*/  STL [R1+0xe04], R16 ;  /* 0x000e041001007387 */ /* 0x000fe20000100800 */
[----:B------:R-:W-:-:S03]  /*b0c0*/  IADD3 R47, P5, PT, R8, R0, RZ ;  /* 0x00000000082f7210 */ /* 0x000fc60007fbe0ff */
[----:B------:R-:W3:Y:S04]  /*b0d0*/  LDL.LU R48, [R1+0x1c84] ;  /* 0x001c840001307983 */ /* 0x000ee80000300800 */
[----:B------:R-:W3:Y:S04]  /*b0e0*/  LDL.LU R74, [R1+0x1c80] ;  /* 0x001c8000014a7983 */ /* 0x000ee80000300800 */
[----:B------:R-:W-:Y:S01]  /*b0f0*/  STL [R1+0xdf4], R11 ;  /* 0x000df40b01007387 */ /* 0x000fe20000100800 */
[----:B0-----:R-:W-:Y:S01]  /*b100*/  VIADD R7, R14, 0xffffff90 ;  /* 0xffffff900e077836 */ /* 0x001fe20000000000 */
[----:B------:R-:W-:-:S02]  /*b110*/  PRMT R93, RZ, 0x7610, R93 ;  /* 0x00007610ff5d7816 */ /* 0x000fc4000000005d */
[----:B------:R-:W-:Y:S01]  /*b120*/  PRMT R37, RZ, 0x7610, R37 ;  /* 0x00007610ff257816 */ /* 0x000fe20000000025 */
[----:B----4-:R0:W-:Y:S02]  /*b130*/  STL [R1+0x3a8], R10 ;  /* 0x0003a80a01007387 */ /* 0x0101e40000100800 */
[----:B0-----:R-:W-:Y:S02]  /*b140*/  IMAD R10, R12, 0x71, RZ ;  /* 0x000000710c0a7824 */ /* 0x001fe400078e02ff */
[----:B--2---:R0:W-:Y:S03]  /*b150*/  STL [R1+0x3a4], R5 ;  /* 0x0003a40501007387 */ /* 0x0041e60000100800 */
[----:B------:R-:W-:Y:S01]  /*b160*/  IADD3 R89, P3, PT, R10, R0, RZ ;  /* 0x000000000a597210 */ /* 0x000fe20007f7e0ff */
[----:B------:R-:W-:Y:S01]  /*b170*/  STL [R1+0xde0], R47 ;  /* 0x000de02f01007387 */ /* 0x000fe20000100800 */
[----:B0-----:R-:W-:-:S03]  /*b180*/  SHF.R.S32.HI R5, RZ, 0x1f, R8 ;  /* 0x0000001fff057819 */ /* 0x001fc60000011408 */
[----:B---3--:R0:W-:Y:S01]  /*b190*/  STL [R1+0x3ac], R46 ;  /* 0x0003ac2e01007387 */ /* 0x0081e20000100800 */
[----:B------:R-:W-:-:S03]  /*b1a0*/  SHF.R.S32.HI R6, RZ, 0x1f, R10 ;  /* 0x0000001fff067819 */ /* 0x000fc6000001140a */
[----:B------:R-:W-:Y:S01]  /*b1b0*/  STL [R1+0xdd0], R89 ;  /* 0x000dd05901007387 */ /* 0x000fe20000100800 */
[----:B0-----:R-:W-:Y:S01]  /*b1c0*/  IMAD.X R46, R5, 0x1, R3, P5 ;  /* 0x00000001052e7824 */ /* 0x001fe200028e0603 */
[----:B------:R-:W-:-:S04]  /*b1d0*/  IADD3 R13, P5, PT, R8, R2, RZ ;  /* 0x00000002080d7210 */ /* 0x000fc80007fbe0ff */
        /* <DEDUP_REMOVED lines=22> */
[----:B------:R-:W-:Y:S04]  /*b340*/  STL [R1+0xde8], R13 ;  /* 0x000de80d01007387 */ /* 0x000fe80000100800 */
[----:B------:R-:W-:Y:S01]  /*b350*/  STL [R1+0xdcc], R91 ;  /* 0x000dcc5b01007387 */ /* 0x000fe20000100800 */
[----:B------:R-:W-:-:S03]  /*b360*/  ISETP.GE.U32.AND P3, PT, R8, 0x7ffffe92, PT ;  /* 0x7ffffe920800780c */ /* 0x000fc60003f66070 */
[----:B------:R-:W-:Y:S01]  /*b370*/  STL [R1+0xdd8], R9 ;  /* 0x000dd80901007387 */ /* 0x000fe20000100800 */
[----:B------:R-:W-:-:S03]  /*b380*/  IMAD R8, R12, 0x70, RZ ;  /* 0x000000700c087824 */ /* 0x000fc600078e02ff */
[----:B------:R-:W-:Y:S04]  /*b390*/  STL [R1+0xde4], R16 ;  /* 0x000de41001007387 */ /* 0x000fe80000100800 */
        /* <DEDUP_REMOVED lines=21> */
[----:B------:R-:W-:-:S04]  /*b4f0*/  @!P2 IMAD.MOV.U32 R6, RZ, RZ, R37 ;  /* 0x000000ffff06a224 */ /* 0x000fc800078e0025 */
[----:B------:R-:W-:Y:S01]  /*b500*/  IMAD.X R16, R5, 0x1, R4, P4 ;  /* 0x0000000105107824 */ /* 0x000fe200020e0604 */
[----:B------:R-:W-:Y:S01]  /*b510*/  ISETP.GE.U32.AND P4, PT, R7, 0x7ffffe93, PT ;  /* 0x7ffffe930700780c */ /* 0x000fe20003f86070 */
        /* <DEDUP_REMOVED lines=15> */
[----:B------:R1:W-:Y:S04]  /*b610*/  STL [R1+0xdbc], R93 ;  /* 0x000dbc5d01007387 */ /* 0x0003e80000100800 */
[----:B------:R-:W-:Y:S01]  /*b620*/  STL [R1+0xdc8], R13 ;  /* 0x000dc80d01007387 */ /* 0x000fe20000100800 */
[----:B------:R-:W-:-:S03]  /*b630*/  ISETP.GE.U32.AND P0, PT, R8, 0x7ffffe94, PT ;  /* 0x7ffffe940800780c */ /* 0x000fc60003f06070 */
[----:B------:R0:W-:Y:S01]  /*b640*/  STL [R1+0xdac], R91 ;  /* 0x000dac5b01007387 */ /* 0x0001e20000100800 */
[----:B------:R-:W-:-:S03]  /*b650*/  IMAD R8, R12, 0x6e, RZ ;  /* 0x0000006e0c087824 */ /* 0x000fc600078e02ff */
[----:B------:R-:W-:Y:S04]  /*b660*/  STL [R1+0xdb8], R9 ;  /* 0x000db80901007387 */ /* 0x000fe80000100800 */
[----:B------:R-:W-:Y:S04]  /*b670*/  STL [R1+0xdc4], R16 ;  /* 0x000dc41001007387 */ /* 0x000fe80000100800 */
[----:B-1----:R-:W3:Y:S04]  /*b680*/  LDL.LU R93, [R1+0x1c74] ;  /* 0x001c7400015d7983 */ /* 0x002ee80000300800 */
[----:B------:R-:W3:Y:S04]  /*b690*/  LDL.LU R37, [R1+0x1c70] ;  /* 0x001c700001257983 */ /* 0x000ee80000300800 */
[----:B------:R-:W-:Y:S01]  /*b6a0*/  STL [R1+0xdb4], R11 ;  /* 0x000db40b01007387 */ /* 0x000fe20000100800 */
[----:B0-----:R-:W-:Y:S01]  /*b6b0*/  IADD3 R91, P5, PT, R8, R0, RZ ;  /* 0x00000000085b7210 */ /* 0x001fe20007fbe0ff */
[----:B------:R-:W-:Y:S01]  /*b6c0*/  VIADD R7, R14, 0xffffff94 ;  /* 0xffffff940e077836 */ /* 0x000fe20000000000 */
[----:B------:R-:W-:-:S02]  /*b6d0*/  PRMT R90, RZ, 0x7610, R90 ;  /* 0x00007610ff5a7816 */ /* 0x000fc4000000005a */
[----:B------:R-:W-:Y:S01]  /*b6e0*/  PRMT R83, RZ, 0x7610, R83 ;  /* 0x00007610ff537816 */ /* 0x000fe20000000053 */
        /* <DEDUP_REMOVED lines=13> */
[--C-:B------:R-:W-:Y:S02]  /*b7c0*/  IMAD.X R11, R6, 0x1, R4.reuse, P2 ;  /* 0x00000001060b7824 */ /* 0x100fe400010e0604 */
[----:B------:R-:W-:Y:S02]  /*b7d0*/  @!P3 IMAD.MOV.U32 R6, RZ, RZ, R91 ;  /* 0x000000ffff06b224 */ /* 0x000fe400078e005b */
        /* <DEDUP_REMOVED lines=112> */
[----:B------:R-:W-:Y:S01]  /*bee0*/  STL [R1+0xd4c], R83 ;  /* 0x000d4c5301007387 */ /* 0x000fe20000100800 */
[----:B------:R-:W-:-:S03]  /*bef0*/  IMAD R8, R12, 0x68, RZ ;  /* 0x000000680c087824 */ /* 0x000fc600078e02ff */
[----:B------:R-:W-:Y:S04]  /*bf00*/  STL [R1+0xd58], R9 ;  /* 0x000d580901007387 */ /* 0x000fe80000100800 */
[----:B------:R-:W-:Y:S04]  /*bf10*/  STL [R1+0xd64], R16 ;  /* 0x000d641001007387 */ /* 0x000fe80000100800 */
[----:B-1----:R-:W3:Y:S04]  /*bf20*/  LDL.LU R88, [R1+0x1c5c] ;  /* 0x001c5c0001587983 */ /* 0x002ee80000300800 */
        /* <DEDUP_REMOVED lines=9> */
[----:B------:R-:W-:-:S02]  /*bfc0*/  IADD3 R83, P2, PT, R10, R0, RZ ;  /* 0x000000000a537210 */ /* 0x000fc40007f5e0ff */
[----:B0-----:R-:W-:Y:S02]  /*bfd0*/  SHF.R.S32.HI R5, RZ, 0x1f, R8 ;  /* 0x0000001fff057819 */ /* 0x001fe40000011408 */
[----:B-1----:R-:W-:Y:S02]  /*bfe0*/  IADD3 R32, P4, PT, R8, R0, RZ ;  /* 0x0000000008207210 */ /* 0x002fe40007f9e0ff */
        /* <DEDUP_REMOVED lines=28> */
[----:B------:R1:W-:Y:S01]  /*c1b0*/  STL [R1+0xd2c], R85 ;  /* 0x000d2c5501007387 */ /* 0x0003e20000100800 */
[----:B------:R-:W-:-:S03]  /*c1c0*/  ISETP.GE.U32.AND P2, PT, R8, 0x7ffffe9c, PT ;  /* 0x7ffffe9c0800780c */ /* 0x000fc60003f46070 */
[----:B------:R-:W-:Y:S01]  /*c1d0*/  STL [R1+0xd38], R9 ;  /* 0x000d380901007387 */ /* 0x000fe20000100800 */
[----:B------:R-:W-:-:S03]  /*c1e0*/  IMAD R8, R12, 0x66, RZ ;  /* 0x000000660c087824 */ /* 0x000fc600078e02ff */
[----:B------:R-:W-:Y:S04]  /*c1f0*/  STL [R1+0xd44], R16 ;  /* 0x000d441001007387 */ /* 0x000fe80000100800 */
[----:B------:R-:W3:Y:S04]  /*c200*/  LDL.LU R36, [R1+0x1c54] ;  /* 0x001c540001247983 */ /* 0x000ee80000300800 */
[----:B------:R-:W3:Y:S04]  /*c210*/  LDL.LU R32, [R1+0x1c50] ;  /* 0x001c500001207983 */ /* 0x000ee80000300800 */
[----:B------:R-:W-:Y:S01]  /*c220*/  STL [R1+0xd34], R11 ;  /* 0x000d340b01007387 */ /* 0x000fe20000100800 */
[----:B-1----:R-:W-:Y:S01]  /*c230*/  IADD3 R85, P5, PT, R8, R0, RZ ;  /* 0x0000000008557210 */ /* 0x002fe20007fbe0ff */
[----:B0-----:R-:W-:Y:S01]  /*c240*/  VIADD R7, R14, 0xffffff9c ;  /* 0xffffff9c0e077836 */ /* 0x001fe20000000000 */
        /* <DEDUP_REMOVED lines=188> */
[----:B------:R1:W-:Y:S01]  /*ce10*/  STL [R1+0x15c], R80 ;  /* 0x00015c5001007387 */ /* 0x0003e20000100800 */
[----:B------:R-:W-:-:S02]  /*ce20*/  SHF.R.S32.HI R6, RZ, 0x1f, R10 ;  /* 0x0000001fff067819 */ /* 0x000fc4000001140a */
[-C--:B------:R-:W-:Y:S02]  /*ce30*/  IADD3 R76, P0, PT, R10, R0.reuse, RZ ;  /* 0x000000000a4c7210 */ /* 0x080fe40007f1e0ff */
[----:B0-----:R-:W-:Y:S02]  /*ce40*/  SHF.R.S32.HI R5, RZ, 0x1f, R8 ;  /* 0x0000001fff057819 */ /* 0x001fe40000011408 */
[----:B-1----:R-:W-:Y:S01]  /*ce50*/  IADD3 R80, P5, PT, R8, R0, RZ ;  /* 0x0000000008507210 */ /* 0x002fe20007fbe0ff */
[----:B------:R-:W-:-:S04]  /*ce60*/  IMAD.X R78, R6, 0x1, R3, P0 ;  /* 0x00000001064e7824 */ /* 0x000fc800000e0603 */
[----:B------:R-:W-:Y:S01]  /*ce70*/  STL [R1+0xca0], R80 ;  /* 0x000ca05001007387 */ /* 0x000fe20000100800 */
[----:B------:R-:W-:-:S03]  /*ce80*/  IADD3 R9, P0, PT, R10, R2, RZ ;  /* 0x000000020a097210 */ /* 0x000fc60007f1e0ff */
[----:B---3--:R0:W-:Y:S02]  /*ce90*/  STL [R1+0x418], R28 ;  /* 0x0004181c01007387 */ /* 0x0081e40000100800 */
        /* <DEDUP_REMOVED lines=48> */
[----:B------:R-:W-:Y:S02]  /*d1a0*/  IMAD.X R11, R6, 0x1, R4, P2 ;  /* 0x00000001060b7824 */ /* 0x000fe400010e0604 */
        /* <DEDUP_REMOVED lines=295> */
[----:B------:R-:W-:Y:S04]  /*e420*/  STL [R1+0xbc8], R13 ;  /* 0x000bc80d01007387 */ /* 0x000fe80000100800 */
[----:B------:R-:W-:Y:S04]  /*e430*/  STL [R1+0xbac], R55 ;  /* 0x000bac3701007387 */ /* 0x000fe80000100800 */
[----:B------:R-:W-:Y:S01]  /*e440*/  STL [R1+0xbb8], R9 ;  /* 0x000bb80901007387 */ /* 0x000fe20000100800 */
[----:B------:R-:W-:-:S03]  /*e450*/  ISETP.GE.U32.AND P2, PT, R8, 0x7ffffeb4, PT ;  /* 0x7ffffeb40800780c */ /* 0x000fc60003f46070 */
[----:B------:R-:W-:Y:S01]  /*e460*/  STL [R1+0xbc4], R16 ;  /* 0x000bc41001007387 */ /* 0x000fe20000100800 */
[----:B------:R-:W-:-:S03]  /*e470*/  IMAD R8, R12, 0x4e, RZ ;  /* 0x0000004e0c087824 */ /* 0x000fc600078e02ff */
        /* <DEDUP_REMOVED lines=9> */
[----:B------:R-:W-:Y:S01]  /*e510*/  SHF.R.S32.HI R6, RZ, 0x1f, R10 ;  /* 0x0000001fff067819 */ /* 0x000fe2000001140a */
[----:B------:R1:W-:Y:S04]  /*e520*/  STL [R1+0xe4], R60 ;  /* 0x0000e43c01007387 */ /* 0x0003e80000100800 */
[----:B---3--:R2:W-:Y:S01]  /*e530*/  STL [R1+0x3a0], R50 ;  /* 0x0003a03201007387 */ /* 0x0085e20000100800 */
[----:B0-----:R-:W-:-:S02]  /*e540*/  SHF.R.S32.HI R5, RZ, 0x1f, R8 ;  /* 0x0000001fff057819 */ /* 0x001fc40000011408 */
[-C--:B-1----:R-:W-:Y:S02]  /*e550*/  IADD3 R60, P5, PT, R8, R0.reuse, RZ ;  /* 0x00000000083c7210 */ /* 0x082fe40007fbe0ff */
[----:B--2---:R-:W-:-:S03]  /*e560*/  IADD3 R50, P3, PT, R10, R0, RZ ;  /* 0x000000000a327210 */ /* 0x004fc60007f7e0ff */
        /* <DEDUP_REMOVED lines=70> */
[----:B------:R-:W-:Y:S02]  /*e9d0*/  ISETP.GE.U32.AND P0, PT, R8, 0x7ffffeb8, PT ;  /* 0x7ffffeb80800780c */ /* 0x000fe40003f06070 */
[----:B------:R1:W-:Y:S01]  /*e9e0*/  STL [R1+0xb7c], R54 ;  /* 0x000b7c3601007387 */ /* 0x0003e20000100800 */
[----:B------:R-:W-:-:S03]  /*e9f0*/  IMAD R8, R12, 0x4a, RZ ;  /* 0x0000004a0c087824 */ /* 0x000fc600078e02ff */
[----:B------:R-:W-:Y:S04]  /*ea00*/  STL [R1+0xb88], R13 ;  /* 0x000b880d01007387 */ /* 0x000fe80000100800 */
[----:B------:R0:W-:Y:S04]  /*ea10*/  STL [R1+0xb6c], R50 ;  /* 0x000b6c3201007387 */ /* 0x0001e80000100800 */
[----:B------:R-:W-:Y:S04]  /*ea20*/  STL [R1+0xb78], R9 ;  /* 0x000b780901007387 */ /* 0x000fe80000100800 */
[----:B------:R-:W-:Y:S04]  /*ea30*/  STL [R1+0xb84], R16 ;  /* 0x000b841001007387 */ /* 0x000fe80000100800 */
[----:B-1----:R-:W3:Y:S01]  /*ea40*/  LDL.LU R54, [R1+0x1be4] ;  /* 0x001be40001367983 */ /* 0x002ee20000300800 */
[----:B0-----:R-:W-:-:S03]  /*ea50*/  IADD3 R50, P5, PT, R8, R0, RZ ;  /* 0x0000000008327210 */ /* 0x001fc60007fbe0ff */
[----:B------:R-:W3:Y:S04]  /*ea60*/  LDL.LU R51, [R1+0x1be0] ;  /* 0x001be00001337983 */ /* 0x000ee80000300800 */
[----:B------:R-:W-:Y:S01]  /*ea70*/  STL [R1+0xb74], R11 ;  /* 0x000b740b01007387 */ /* 0x000fe20000100800 */
[----:B------:R-:W-:Y:S01]  /*ea80*/  VIADD R7, R14, 0xffffffb8 ;  /* 0xffffffb80e077836 */ /* 0x000fe20000000000 */
[----:B------:R-:W-:Y:S02]  /*ea90*/  PRMT R63, RZ, 0x7610, R63 ;  /* 0x00007610ff3f7816 */ /* 0x000fe4000000003f */
[----:B------:R-:W-:Y:S01]  /*eaa0*/  PRMT R19, RZ, 0x7610, R19 ;  /* 0x00007610ff137816 */ /* 0x000fe20000000013 */
[----:B----4-:R0:W-:Y:S02]  /*eab0*/  STL [R1+0x2ac], R10 ;  /* 0x0002ac0a01007387 */ /* 0x0101e40000100800 */
[----:B0-----:R-:W-:-:S02]  /*eac0*/  IMAD R10, R12, 0x49, RZ ;  /* 0x000000490c0a7824 */ /* 0x001fc400078e02ff */
        /* <DEDUP_REMOVED lines=198> */
[----:B------:R-:W-:Y:S02]  /*f730*/  @!P0 IMAD.MOV.U32 R6, RZ, RZ, R62 ;  /* 0x000000ffff068224 */ /* 0x000fe400078e003e */
        /* <DEDUP_REMOVED lines=22> */
[----:B------:R-:W3:Y:S04]  /*f8a0*/  LDL.LU R62, [R1+0x1bb8] ;  /* 0x001bb800013e7983 */ /* 0x000ee80000300800 */
[----:B------:R-:W-:Y:S01]  /*f8b0*/  STL [R1+0xad4], R11 ;  /* 0x000ad40b01007387 */ /* 0x000fe20000100800 */
[----:B------:R-:W-:-:S05]  /*f8c0*/  IMAD R10, R12, 0x3f, RZ ;  /* 0x0000003f0c0a7824 */ /* 0x000fca00078e02ff */
[----:B0-----:R-:W-:Y:S01]  /*f8d0*/  SHF.R.S32.HI R6, RZ, 0x1f, R10 ;  /* 0x0000001fff067819 */ /* 0x001fe2000001140a */
[----:B------:R-:W-:Y:S01]  /*f8e0*/  VIADD R7, R14, 0xffffffc2 ;  /* 0xffffffc20e077836 */ /* 0x000fe20000000000 */
[----:B------:R-:W-:Y:S02]  /*f8f0*/  PRMT R59, RZ, 0x7610, R59 ;  /* 0x00007610ff3b7816 */ /* 0x000fe4000000003b */
[----:B------:R-:W-:Y:S01]  /*f900*/  PRMT R18, RZ, 0x7610, R18 ;  /* 0x00007610ff127816 */ /* 0x000fe20000000012 */
[----:B----4-:R0:W-:Y:S02]  /*f910*/  STL [R1+0x40], R8 ;  /* 0x0000400801007387 */ /* 0x0101e40000100800 */
[----:B0-----:R-:W-:-:S05]  /*f920*/  IMAD.SHL.U32 R8, R12, 0x40, RZ ;  /* 0x000000400c087824 */ /* 0x001fca00078e00ff */
[----:B------:R-:W-:Y:S01]  /*f930*/  IADD3 R53, P4, PT, R8, R0, RZ ;  /* 0x0000000008357210 */ /* 0x000fe20007f9e0ff */
        /* <DEDUP_REMOVED lines=76> */
[----:B------:R1:W-:Y:S04]  /*fe00*/  STL [R1+0xaa8], R13 ;  /* 0x000aa80d01007387 */ /* 0x0003e80000100800 */
        /* <DEDUP_REMOVED lines=10> */
[----:B-1----:R-:W-:Y:S02]  /*feb0*/  IADD3 R13, P6, PT, R8, R2, RZ ;  /* 0x00000002080d7210 */ /* 0x002fe40007fde0ff */
        /* <DEDUP_REMOVED lines=13> */
[----:B------:R-:W-:Y:S01]  /*ff90*/  STL [R1+0xa7c], R21 ;  /* 0x000a7c1501007387 */ /* 0x000fe20000100800 */
[----:B------:R-:W-:-:S03]  /*ffa0*/  IMAD.X R11, R6, 0x1, R4, P4 ;  /* 0x00000001060b7824 */ /* 0x000fc600020e0604 */
[----:B------:R0:W-:Y:S02]  /*ffb0*/  STL [R1+0x258], R65 ;  /* 0x0002584101007387 */ /* 0x0001e40000100800 */
[----:B0-----:R-:W-:Y:S01]  /*ffc0*/  IMAD.X R65, R6, 0x1, R3, P3 ;  /* 0x0000000106417824 */ /* 0x001fe200018e0603 */
[----:B------:R-:W-:Y:S01]  /*ffd0*/  ISETP.GE.U32.AND P3, PT, R7, 0x7ffffec7, PT ;  /* 0x7ffffec70700780c */ /* 0x000fe20003f66070 */
[----:B------:R-:W-:Y:S02]  /*ffe0*/  @!P0 IMAD.MOV.U32 R6, RZ, RZ, R17 ;  /* 0x000000ffff068224 */ /* 0x000fe400078e0011 */
[----:B------:R-:W-:Y:S02]  /*fff0*/  @!P0 IMAD.MOV.U32 R7, RZ, RZ, R21 ;  /* 0x000000ffff078224 */ /* 0x000fe400078e0015 */
[----:B------:R-:W-:-:S03]  /*10000*/  IMAD.X R16, R5, 0x1, R4, P6 ;  /* 0x0000000105107824 */ /* 0x000fc600030e0604 */
        /* <DEDUP_REMOVED lines=71> */
[----:B------:R-:W-:Y:S02]  /*10480*/  IADD3 R13, P6, PT, R8, R2, RZ ;  /* 0x00000002080d7210 */ /* 0x000fe40007fde0ff */
[----:B------:R-:W-:Y:S01]  /*10490*/  PRMT R48, RZ, 0x7610, R48 ;  /* 0x00007610ff307816 */ /* 0x000fe20000000030 */
[----:B----4-:R0:W-:Y:S02]  /*104a0*/  STL [R1+0x28], R10 ;  /* 0x0000280a01007387 */ /* 0x0101e40000100800 */
[----:B0-----:R-:W-:-:S02]  /*104b0*/  IMAD R10, R12, 0x37, RZ ;  /* 0x000000370c0a7824 */ /* 0x001fc400078e02ff */
[----:B--2---:R0:W-:Y:S03]  /*104c0*/  STL [R1+0x24], R5 ;  /* 0x0000240501007387 */ /* 0x0041e60000100800 */
[----:B------:R-:W-:Y:S01]  /*104d0*/  SHF.R.S32.HI R6, RZ, 0x1f, R10 ;  /* 0x0000001fff067819 */ /* 0x000fe2000001140a */
[----:B---3--:R1:W-:Y:S01]  /*104e0*/  STL [R1+0x2c], R58 ;  /* 0x00002c3a01007387 */ /* 0x0083e20000100800 */
[----:B0-----:R-:W-:-:S03]  /*104f0*/  SHF.R.S32.HI R5, RZ, 0x1f, R8 ;  /* 0x0000001fff057819 */ /* 0x001fc60000011408 */
[----:B------:R-:W-:Y:S01]  /*10500*/  STL [R1+0xa40], R65 ;  /* 0x000a404101007387 */ /* 0x000fe20000100800 */
[----:B-1----:R-:W-:-:S03]  /*10510*/  IADD3 R58, P2, PT, R10, R0, RZ ;  /* 0x000000000a3a7210 */ /* 0x002fc60007f5e0ff */
[----:B------:R0:W-:Y:S02]  /*10520*/  STL [R1+0x30], R70 ;  /* 0x0000304601007387 */ /* 0x0001e40000100800 */
[--C-:B------:R-:W-:Y:S02]  /*10530*/  IMAD.X R59, R6, 0x1, R3.reuse, P2 ;  /* 0x00000001063b7824 */ /* 0x100fe400010e0603 */
[----:B0-----:R-:W-:Y:S01]  /*10540*/  IMAD.X R70, R5, 0x1, R3, P3 ;  /* 0x0000000105467824 */ /* 0x001fe200018e0603 */
[----:B------:R-:W-:Y:S02]  /*10550*/  IADD3 R9, P3, PT, R10, R2, RZ ;  /* 0x000000020a097210 */ /* 0x000fe40007f7e0ff */
[----:B------:R-:W-:Y:S01]  /*10560*/  ISETP.GE.U32.AND P2, PT, R7, 0x7ffffecb, PT ;  /* 0x7ffffecb0700780c */ /* 0x000fe20003f46070 */
[----:B------:R-:W-:Y:S02]  /*10570*/  @!P4 IMAD.MOV.U32 R7, RZ, RZ, R70 ;  /* 0x000000ffff07c224 */ /* 0x000fe400078e0046 */
[----:B------:R-:W-:-:S02]  /*10580*/  IMAD.X R11, R6, 0x1, R4, P3 ;  /* 0x00000001060b7824 */ /* 0x000fc400018e0604 */
        /* <DEDUP_REMOVED lines=88> */
[----:B------:R-:W-:Y:S01]  /*10b10*/  IMAD.X R16, R5, 0x1, R4, P2 ;  /* 0x0000000105107824 */ /* 0x000fe200010e0604 */
        /* <DEDUP_REMOVED lines=19> */
[----:B------:R1:W-:Y:S01]  /*10c50*/  STL [R1+0x9fc], R58 ;  /* 0x0009fc3a01007387 */ /* 0x0003e20000100800 */
[----:B------:R-:W-:-:S03]  /*10c60*/  ISETP.GE.U32.AND P0, PT, R8, 0x7ffffed0, PT ;  /* 0x7ffffed00800780c */ /* 0x000fc60003f06070 */
[----:B------:R-:W-:Y:S01]  /*10c70*/  STL [R1+0xa08], R13 ;  /* 0x000a080d01007387 */ /* 0x000fe20000100800 */
[----:B------:R-:W-:-:S03]  /*10c80*/  IMAD R8, R12, 0x32, RZ ;  /* 0x000000320c087824 */ /* 0x000fc600078e02ff */
[----:B------:R0:W-:Y:S04]  /*10c90*/  STL [R1+0x9ec], R48 ;  /* 0x0009ec3001007387 */ /* 0x0001e80000100800 */
[----:B------:R-:W-:Y:S04]  /*10ca0*/  STL [R1+0x9f8], R9 ;  /* 0x0009f80901007387 */ /* 0x000fe80000100800 */
[----:B------:R-:W-:Y:S04]  /*10cb0*/  STL [R1+0xa04], R16 ;  /* 0x000a041001007387 */ /* 0x000fe80000100800 */
[----:B-1----:R-:W3:Y:S04]  /*10cc0*/  LDL.LU R58, [R1+0x1b84] ;  /* 0x001b8400013a7983 */ /* 0x002ee80000300800 */
        /* <DEDUP_REMOVED lines=41> */
[----:B------:R1:W-:Y:S04]  /*10f60*/  STL [R1+0x9cc], R46 ;  /* 0x0009cc2e01007387 */ /* 0x0003e80000100800 */
[----:B------:R-:W-:Y:S04]  /*10f70*/  STL [R1+0x9d8], R9 ;  /* 0x0009d80901007387 */ /* 0x000fe80000100800 */
[----:B------:R-:W-:Y:S04]  /*10f80*/  STL [R1+0x9e4], R16 ;  /* 0x0009e41001007387 */ /* 0x000fe80000100800 */
[----:B------:R-:W-:Y:S01]  /*10f90*/  STL [R1+0x9d4], R11 ;  /* 0x0009d40b01007387 */ /* 0x000fe20000100800 */
[----:B-1----:R-:W-:Y:S01]  /*10fa0*/  IADD3 R46, P4, PT, R8, R0, RZ ;  /* 0x00000000082e7210 */ /* 0x002fe20007f9e0ff */
[----:B0-----:R-:W-:Y:S01]  /*10fb0*/  VIADD R7, R14, 0xffffffd2 ;  /* 0xffffffd20e077836 */ /* 0x001fe20000000000 */
[----:B------:R-:W-:-:S02]  /*10fc0*/  PRMT R45, RZ, 0x7610, R45 ;  /* 0x00007610ff2d7816 */ /* 0x000fc4000000002d */
[----:B------:R-:W-:Y:S02]  /*10fd0*/  PRMT R40, RZ, 0x7610, R40 ;  /* 0x00007610ff287816 */ /* 0x000fe40000000028 */
        /* <DEDUP_REMOVED lines=33> */
[C---:B------:R-:W-:Y:S01]  /*111f0*/  IMAD R8, R12.reuse, 0x2e, RZ ;  /* 0x0000002e0c087824 */ /* 0x040fe200078e02ff */
[----:B------:R-:W-:Y:S01]  /*11200*/  STL [R1+0x9bc], R47 ;  /* 0x0009bc2f01007387 */ /* 0x000fe20000100800 */
[----:B------:R-:W-:-:S03]  /*11210*/  IMAD R10, R12, 0x2d, RZ ;  /* 0x0000002d0c0a7824 */ /* 0x000fc600078e02ff */
[----:B------:R-:W-:Y:S04]  /*11220*/  STL [R1+0x9c8], R13 ;  /* 0x0009c80d01007387 */ /* 0x000fe80000100800 */
[----:B------:R1:W-:Y:S04]  /*11230*/  STL [R1+0x9ac], R44 ;  /* 0x0009ac2c01007387 */ /* 0x0003e80000100800 */
[----:B------:R-:W-:Y:S04]  /*11240*/  STL [R1+0x9b8], R9 ;  /* 0x0009b80901007387 */ /* 0x000fe80000100800 */
[----:B------:R-:W-:Y:S01]  /*11250*/  STL [R1+0x9c4], R16 ;  /* 0x0009c41001007387 */ /* 0x000fe20000100800 */
[----:B-1----:R-:W-:-:S03]  /*11260*/  IADD3 R44, P5, PT, R8, R0, RZ ;  /* 0x00000000082c7210 */ /* 0x002fc60007fbe0ff */
[----:B------:R-:W-:Y:S01]  /*11270*/  STL [R1+0x9b4], R11 ;  /* 0x0009b40b01007387 */ /* 0x000fe20000100800 */
[----:B0-----:R-:W-:Y:S01]  /*11280*/  SHF.R.S32.HI R6, RZ, 0x1f, R10 ;  /* 0x0000001fff067819 */ /* 0x001fe2000001140a */
[----:B------:R-:W-:Y:S01]  /*11290*/  VIADD R7, R14, 0xffffffd4 ;  /* 0xffffffd40e077836 */ /* 0x000fe20000000000 */
[----:B------:R-:W-:Y:S02]  /*112a0*/  PRMT R43, RZ, 0x7610, R43 ;  /* 0x00007610ff2b7816 */ /* 0x000fe4000000002b */
[----:B------:R-:W-:Y:S01]  /*112b0*/  PRMT R39, RZ, 0x7610, R39 ;  /* 0x00007610ff277816 */ /* 0x000fe20000000027 */
[----:B----4-:R-:W-:Y:S04]  /*112c0*/  STL [R1+0x1a9c], R93 ;  /* 0x001a9c5d01007387 */ /* 0x010fe80000100800 */
[----:B--2---:R0:W-:Y:S04]  /*112d0*/  STL [R1+0x2c4], R5 ;  /* 0x0002c40501007387 */ /* 0x0041e80000100800 */
[----:B---3--:R1:W-:Y:S01]  /*112e0*/  STL [R1+0x2d4], R40 ;  /* 0x0002d42801007387 */ /* 0x0083e20000100800 */
[----:B0-----:R-:W-:-:S03]  /*112f0*/  SHF.R.S32.HI R5, RZ, 0x1f, R8 ;  /* 0x0000001fff057819 */ /* 0x001fc60000011408 */
[----:B------:R-:W-:Y:S01]  /*11300*/  STL [R1+0x9a0], R44 ;  /* 0x0009a02c01007387 */ /* 0x000fe20000100800 */
[----:B-1----:R-:W-:-:S03]  /*11310*/  IADD3 R40, P0, PT, R10, R0, RZ ;  /* 0x000000000a287210 */ /* 0x002fc60007f1e0ff */
[----:B------:R0:W-:Y:S02]  /*11320*/  STL [R1], R45 ;  /* 0x0000002d01007387 */ /* 0x0001e40000100800 */
        /* <DEDUP_REMOVED lines=79> */
[----:B------:R-:W-:Y:S02]  /*11820*/  PRMT R90, RZ, 0x7610, R90 ;  /* 0x00007610ff5a7816 */ /* 0x000fe4000000005a */
[----:B------:R-:W-:Y:S02]  /*11830*/  PRMT R89, RZ, 0x7610, R89 ;  /* 0x00007610ff597816 */ /* 0x000fe40000000059 */
[----:B------:R-:W-:Y:S02]  /*11840*/  PRMT R88, RZ, 0x7610, R88 ;  /* 0x00007610ff587816 */ /* 0x000fe40000000058 */
        /* <DEDUP_REMOVED lines=21> */
[----:B------:R-:W-:Y:S02]  /*119a0*/  VIADD R8, R14, 0xffffffd9 ;  /* 0xffffffd90e087836 */ /* 0x000fe40000000000 */
[----:B0-----:R-:W-:Y:S02]  /*119b0*/  @!P4 IMAD.MOV.U32 R6, RZ, RZ, R37 ;  /* 0x000000ffff06c224 */ /* 0x001fe400078e0025 */
[----:B------:R-:W-:-:S05]  /*119c0*/  @!P4 IMAD.MOV.U32 R7, RZ, RZ, R39 ;  /* 0x000000ffff07c224 */ /* 0x000fca00078e0027 */
[----:B------:R0:W3:Y:S01]  /*119d0*/  @!P4 LDG.E.U8 R91, desc[UR18][R6.64] ;  /* 0x00000012065bc981 */ /* 0x0000e2000c1e1100 */
[----:B------:R-:W-:Y:S01]  /*119e0*/  ISETP.GE.U32.AND P2, PT, R8, 0x7ffffeda, PT ;  /* 0x7ffffeda0800780c */ /* 0x000fe20003f46070 */
[C---:B------:R-:W-:Y:S02]  /*119f0*/  IMAD R8, R12.reuse, 0x28, RZ ;  /* 0x000000280c087824 */ /* 0x040fe400078e02ff */
[----:B0-----:R-:W-:Y:S02]  /*11a00*/  @!P0 IMAD.MOV.U32 R6, RZ, RZ, R13 ;  /* 0x000000ffff068224 */ /* 0x001fe400078e000d */
[----:B------:R-:W-:Y:S02]  /*11a10*/  @!P0 IMAD.MOV.U32 R7, RZ, RZ, R16 ;  /* 0x000000ffff078224 */ /* 0x000fe400078e0010 */
[----:B------:R-:W-:-:S03]  /*11a20*/  IMAD R10, R12, 0x27, RZ ;  /* 0x000000270c0a7824 */ /* 0x000fc600078e02ff */
[----:B------:R0:W4:Y:S01]  /*11a30*/  @!P0 LDG.E.U8 R90, desc[UR18][R6.64] ;  /* 0x00000012065a8981 */ /* 0x000122000c1e1100 */
[----:B------:R-:W-:-:S03]  /*11a40*/  SHF.R.S32.HI R5, RZ, 0x1f, R8 ;  /* 0x0000001fff057819 */ /* 0x000fc60000011408 */
[----:B------:R1:W-:Y:S01]  /*11a50*/  STL [R1+0x950], R37 ;  /* 0x0009502501007387 */ /* 0x0003e20000100800 */
[----:B0-----:R-:W-:Y:S02]  /*11a60*/  @!P4 IMAD.MOV.U32 R6, RZ, RZ, R9 ;  /* 0x000000ffff06c224 */ /* 0x001fe400078e0009 */
[----:B------:R-:W-:Y:S01]  /*11a70*/  @!P4 IMAD.MOV.U32 R7, RZ, RZ, R11 ;  /* 0x000000ffff07c224 */ /* 0x000fe200078e000b */
[----:B-1----:R-:W-:-:S04]  /*11a80*/  IADD3 R37, P0, PT, R10, R0, RZ ;  /* 0x000000000a257210 */ /* 0x002fc80007f1e0ff */
[----:B------:R0:W4:Y:S01]  /*11a90*/  @!P4 LDG.E.U8 R89, desc[UR18][R6.64] ;  /* 0x000000120659c981 */ /* 0x000122000c1e1100 */
[----:B------:R-:W-:-:S03]  /*11aa0*/  IADD3 R40, P4, PT, R8, R0, RZ ;  /* 0x0000000008287210 */ /* 0x000fc60007f9e0ff */
[----:B------:R1:W-:Y:S01]  /*11ab0*/  STL [R1+0x95c], R41 ;  /* 0x00095c2901007387 */ /* 0x0003e20000100800 */
[----:B0-----:R-:W-:-:S03]  /*11ac0*/  SHF.R.S32.HI R6, RZ, 0x1f, R10 ;  /* 0x0000001fff067819 */ /* 0x001fc6000001140a */
[----:B------:R0:W-:Y:S01]  /*11ad0*/  STL [R1+0x968], R13 ;  /* 0x0009680d01007387 */ /* 0x0001e20000100800 */
[----:B------:R-:W-:Y:S02]  /*11ae0*/  VIADD R7, R14, 0xffffffda ;  /* 0xffffffda0e077836 */ /* 0x000fe40000000000 */
[--C-:B-1----:R-:W-:Y:S01]  /*11af0*/  IMAD.X R41, R5, 0x1, R3.reuse, P4 ;  /* 0x0000000105297824 */ /* 0x102fe200020e0603 */
[----:B------:R1:W-:Y:S04]  /*11b00*/  STL [R1+0x94c], R39 ;  /* 0x00094c2701007387 */ /* 0x0003e80000100800 */
[----:B------:R1:W-:Y:S01]  /*11b10*/  STL [R1+0x958], R9 ;  /* 0x0009580901007387 */ /* 0x0003e20000100800 */
[----:B0-----:R-:W-:Y:S01]  /*11b20*/  IADD3 R13, P4, PT, R8, R2, RZ ;  /* 0x00000002080d7210 */ /* 0x001fe20007f9e0ff */
[----:B-1----:R-:W-:-:S02]  /*11b30*/  IMAD.X R39, R6, 0x1, R3, P0 ;  /* 0x0000000106277824 */ /* 0x002fc400000e0603 */
[----:B------:R0:W-:Y:S01]  /*11b40*/  STL [R1+0x964], R16 ;  /* 0x0009641001007387 */ /* 0x0001e20000100800 */
[----:B------:R-:W-:-:S03]  /*11b50*/  IADD3 R9, P0, PT, R10, R2, RZ ;  /* 0x000000020a097210 */ /* 0x000fc60007f1e0ff */
[----:B------:R1:W-:Y:S01]  /*11b60*/  STL [R1+0x954], R11 ;  /* 0x0009540b01007387 */ /* 0x0003e20000100800 */
[--C-:B0-----:R-:W-:Y:S01]  /*11b70*/  IMAD.X R16, R5, 0x1, R4.reuse, P4 ;  /* 0x0000000105107824 */ /* 0x101fe200020e0604 */
[----:B------:R-:W-:Y:S01]  /*11b80*/  ISETP.GE.U32.AND P4, PT, R7, 0x7ffffedb, PT ;  /* 0x7ffffedb0700780c */ /* 0x000fe20003f86070 */
[----:B------:R-:W-:Y:S02]  /*11b90*/  @!P3 IMAD.MOV.U32 R7, RZ, RZ, R41 ;  /* 0x000000ffff07b224 */ /* 0x000fe400078e0029 */
[----:B-1----:R-:W-:Y:S02]  /*11ba0*/  IMAD.X R11, R6, 0x1, R4, P0 ;  /* 0x00000001060b7824 */ /* 0x002fe400000e0604 */
[----:B------:R-:W-:-:S05]  /*11bb0*/  @!P3 IMAD.MOV.U32 R6, RZ, RZ, R40 ;  /* 0x000000ffff06b224 */ /* 0x000fca00078e0028 */
[----:B------:R0:W4:Y:S02]  /*11bc0*/  @!P3 LDG.E.U8 R88, desc[UR18][R6.64] ;  /* 0x000000120658b981 */ /* 0x000124000c1e1100 */
[----:B0-----:R-:W-:Y:S02]  /*11bd0*/  @!P5 IMAD.MOV.U32 R6, RZ, RZ, R37 ;  /* 0x000000ffff06d224 */ /* 0x001fe400078e0025 */
[----:B------:R-:W-:-:S05]  /*11be0*/  @!P5 IMAD.MOV.U32 R7, RZ, RZ, R39 ;  /* 0x000000ffff07d224 */ /* 0x000fca00078e0027 */
[----:B------:R0:W4:Y:S01]  /*11bf0*/  @!P5 LDG.E.U8 R35, desc[UR18][R6.64] ;  /* 0x000000120623d981 */ /* 0x000122000c1e1100 */
[----:B------:R-:W-:Y:S01]  /*11c00*/  PRMT R5, RZ, 0x7610, R5 ;  /* 0x00007610ff057816 */ /* 0x000fe20000000005 */
[----:B0-----:R-:W-:Y:S02]  /*11c10*/  @!P3 IMAD.MOV.U32 R6, RZ, RZ, R13 ;  /* 0x000000ffff06b224 */ /* 0x001fe400078e000d */
[----:B------:R-:W-:-:S05]  /*11c20*/  @!P3 IMAD.MOV.U32 R7, RZ, RZ, R16 ;  /* 0x000000ffff07b224 */ /* 0x000fca00078e0010 */
[----:B------:R0:W4:Y:S02]  /*11c30*/  @!P3 LDG.E.U8 R87, desc[UR18][R6.64] ;  /* 0x000000120657b981 */ /* 0x000124000c1e1100 */
[----:B0-----:R-:W-:Y:S02]  /*11c40*/  @!P5 IMAD.MOV.U32 R6, RZ, RZ, R9 ;  /* 0x000000ffff06d224 */ /* 0x001fe400078e0009 */
[----:B------:R-:W-:-:S05]  /*11c50*/  @!P5 IMAD.MOV.U32 R7, RZ, RZ, R11 ;  /* 0x000000ffff07d224 */ /* 0x000fca00078e000b */
[----:B------:R0:W4:Y:S01]  /*11c60*/  @!P5 LDG.E.U8 R5, desc[UR18][R6.64] ;  /* 0x000000120605d981 */ /* 0x000122000c1e1100 */
[----:B------:R-:W-:Y:S02]  /*11c70*/  VIADD R8, R14, 0xffffffdb ;  /* 0xffffffdb0e087836 */ /* 0x000fe40000000000 */
[----:B------:R-:W-:-:S03]  /*11c80*/  IMAD R10, R12, 0x25, RZ ;  /* 0x000000250c0a7824 */ /* 0x000fc600078e02ff */
[----:B------:R-:W-:Y:S01]  /*11c90*/  ISETP.GE.U32.AND P0, PT, R8, 0x7ffffedc, PT ;  /* 0x7ffffedc0800780c */ /* 0x000fe20003f06070 */
[----:B------:R-:W-:Y:S01]  /*11ca0*/  IMAD R8, R12, 0x26, RZ ;  /* 0x000000260c087824 */ /* 0x000fe200078e02ff */
[----:B0-----:R-:W-:Y:S01]  /*11cb0*/  SHF.R.S32.HI R6, RZ, 0x1f, R10 ;  /* 0x0000001fff067819 */ /* 0x001fe2000001140a */
[----:B------:R-:W-:Y:S01]  /*11cc0*/  VIADD R7, R14, 0xffffffdc ;  /* 0xffffffdc0e077836 */ /* 0x000fe20000000000 */
[----:B------:R-:W-:Y:S02]  /*11cd0*/  PRMT R38, RZ, 0x7610, R38 ;  /* 0x00007610ff267816 */ /* 0x000fe40000000026 */
[----:B------:R-:W-:Y:S01]  /*11ce0*/  PRMT R34, RZ, 0x7610, R34 ;  /* 0x00007610ff227816 */ /* 0x000fe20000000022 */
[----:B--2---:R-:W-:Y:S04]  /*11cf0*/  STL [R1+0x1a90], R92 ;  /* 0x001a905c01007387 */ /* 0x004fe80000100800 */
[----:B---3--:R-:W-:Y:S04]  /*11d00*/  STL [R1+0x1aa0], R91 ;  /* 0x001aa05b01007387 */ /* 0x008fe80000100800 */
[----:B----4-:R-:W-:Y:S04]  /*11d10*/  STL [R1+0x1a94], R90 ;  /* 0x001a945a01007387 */ /* 0x010fe80000100800 */
        /* <DEDUP_REMOVED lines=8> */
[----:B------:R-:W-:Y:S01]  /*11da0*/  STL [R1+0x934], R11 ;  /* 0x0009340b01007387 */ /* 0x000fe20000100800 */
[----:B0-----:R-:W-:-:S03]  /*11db0*/  IADD3 R39, P5, PT, R8, R0, RZ ;  /* 0x0000000008277210 */ /* 0x001fc60007fbe0ff */
[----:B------:R-:W-:Y:S04]  /*11dc0*/  STL [R1+0x1aa8], R88 ;  /* 0x001aa85801007387 */ /* 0x000fe80000100800 */
[----:B------:R-:W-:Y:S04]  /*11dd0*/  STL [R1+0x1aac], R87 ;  /* 0x001aac5701007387 */ /* 0x000fe80000100800 */
[----:B------:R0:W-:Y:S04]  /*11de0*/  STL [R1+0x294], R5 ;  /* 0x0002940501007387 */ /* 0x0001e80000100800 */
        /* <DEDUP_REMOVED lines=112> */
[C---:B------:R-:W-:Y:S02]  /*124f0*/  IMAD.SHL.U32 R8, R12.reuse, 0x20, RZ ;  /* 0x000000200c087824 */ /* 0x040fe400078e00ff */
        /* <DEDUP_REMOVED lines=23> */
[----:B0-----:R-:W-:Y:S01]  /*12670*/  IMAD.X R16, R5, 0x1, R4, P4 ;  /* 0x0000000105107824 */ /* 0x001fe200020e0604 */
        /* <DEDUP_REMOVED lines=101> */
[----:B------:R0:W3:Y:S02]  /*12cd0*/  @!P5 LDG.E.U8 R80, desc[UR18][R6.64] ;  /* 0x000000120650d981 */ /* 0x0000e4000c1e1100 */
        /* <DEDUP_REMOVED lines=12> */
[----:B------:R0:W-:Y:S01]  /*12da0*/  STL [R1+0x86c], R30 ;  /* 0x00086c1e01007387 */ /* 0x0001e20000100800 */
[----:B------:R-:W-:-:S03]  /*12db0*/  IMAD R10, R12, 0x19, RZ ;  /* 0x000000190c0a7824 */ /* 0x000fc600078e02ff */
[----:B------:R1:W-:Y:S04]  /*12dc0*/  STL [R1+0x878], R9 ;  /* 0x0008780901007387 */ /* 0x0003e80000100800 */
[----:B------:R-:W-:Y:S04]  /*12dd0*/  STL [R1+0x884], R16 ;  /* 0x0008841001007387 */ /* 0x000fe80000100800 */
[----:B------:R1:W-:Y:S01]  /*12de0*/  STL [R1+0x874], R11 ;  /* 0x0008740b01007387 */ /* 0x0003e20000100800 */
[----:B0-----:R-:W-:Y:S02]  /*12df0*/  SHF.R.S32.HI R6, RZ, 0x1f, R10 ;  /* 0x0000001fff067819 */ /* 0x001fe4000001140a */
[----:B-1----:R-:W-:Y:S01]  /*12e00*/  IADD3 R28, P3, PT, R10, R0, RZ ;  /* 0x000000000a1c7210 */ /* 0x002fe20007f7e0ff */
[----:B------:R-:W-:-:S04]  /*12e10*/  VIADD R7, R14, 0xffffffe8 ;  /* 0xffffffe80e077836 */ /* 0x000fc80000000000 */
[----:B------:R-:W-:Y:S01]  /*12e20*/  IMAD.X R30, R6, 0x1, R3, P3 ;  /* 0x00000001061e7824 */ /* 0x000fe200018e0603 */
[----:B------:R-:W-:Y:S02]  /*12e30*/  IADD3 R9, P3, PT, R10, R2, RZ ;  /* 0x000000020a097210 */ /* 0x000fe40007f7e0ff */
[----:B------:R-:W-:-:S03]  /*12e40*/  PRMT R78, RZ, 0x7610, R78 ;  /* 0x00007610ff4e7816 */ /* 0x000fc6000000004e */
[----:B------:R-:W-:Y:S01]  /*12e50*/  IMAD.X R11, R6, 0x1, R4, P3 ;  /* 0x00000001060b7824 */ /* 0x000fe200018e0604 */
[----:B------:R-:W-:Y:S02]  /*12e60*/  PRMT R77, RZ, 0x7610, R77 ;  /* 0x00007610ff4d7816 */ /* 0x000fe4000000004d */
[----:B------:R-:W-:Y:S02]  /*12e70*/  PRMT R76, RZ, 0x7610, R76 ;  /* 0x00007610ff4c7816 */ /* 0x000fe4000000004c */
[----:B------:R-:W-:Y:S01]  /*12e80*/  PRMT R75, RZ, 0x7610, R75 ;  /* 0x00007610ff4b7816 */ /* 0x000fe2000000004b */
[----:B------:R-:W-:Y:S01]  /*12e90*/  IMAD R10, R12, 0x17, RZ ;  /* 0x000000170c0a7824 */ /* 0x000fe200078e02ff */
[----:B------:R-:W-:Y:S02]  /*12ea0*/  PRMT R73, RZ, 0x7610, R73 ;  /* 0x00007610ff497816 */ /* 0x000fe40000000049 */
[----:B------:R-:W-:Y:S02]  /*12eb0*/  PRMT R26, RZ, 0x7610, R26 ;  /* 0x00007610ff1a7816 */ /* 0x000fe4000000001a */
[----:B------:R-:W-:Y:S01]  /*12ec0*/  PRMT R72, RZ, 0x7610, R72 ;  /* 0x00007610ff487816 */ /* 0x000fe20000000048 */
[----:B---3--:R-:W-:Y:S04]  /*12ed0*/  STL [R1+0x1a3c], R80 ;  /* 0x001a3c5001007387 */ /* 0x008fe80000100800 */
[----:B--2---:R-:W-:Y:S04]  /*12ee0*/  STL [R1+0x1a40], R79 ;  /* 0x001a404f01007387 */ /* 0x004fe80000100800 */
[----:B----4-:R0:W-:Y:S04]  /*12ef0*/  STL [R1+0x150], R5 ;  /* 0x0001500501007387 */ /* 0x0101e80000100800 */
[----:B------:R1:W-:Y:S01]  /*12f00*/  STL [R1+0x154], R31 ;  /* 0x0001541f01007387 */ /* 0x0003e20000100800 */
[----:B0-----:R-:W-:-:S02]  /*12f10*/  SHF.R.S32.HI R5, RZ, 0x1f, R8 ;  /* 0x0000001fff057819 */ /* 0x001fc40000011408 */
[----:B-1----:R-:W-:-:S05]  /*12f20*/  IADD3 R31, P5, PT, R8, R0, RZ ;  /* 0x00000000081f7210 */ /* 0x002fca0007fbe0ff */
[----:B------:R-:W-:Y:S01]  /*12f30*/  IMAD.X R32, R5, 0x1, R3, P5 ;  /* 0x0000000105207824 */ /* 0x000fe200028e0603 */
[----:B------:R-:W-:Y:S01]  /*12f40*/  IADD3 R13, P5, PT, R8, R2, RZ ;  /* 0x00000002080d7210 */ /* 0x000fe20007fbe0ff */
[----:B------:R-:W-:-:S04]  /*12f50*/  @!P2 IMAD.MOV.U32 R6, RZ, RZ, R31 ;  /* 0x000000ffff06a224 */ /* 0x000fc800078e001f */
        /* <DEDUP_REMOVED lines=9> */
[----:B------:R-:W-:Y:S02]  /*12ff0*/  IMAD R8, R12, 0x18, RZ ;  /* 0x000000180c087824 */ /* 0x000fe400078e02ff */
[----:B0-----:R-:W-:Y:S02]  /*13000*/  @!P2 IMAD.MOV.U32 R6, RZ, RZ, R13 ;  /* 0x000000ffff06a224 */ /* 0x001fe400078e000d */
[----:B------:R-:W-:-:S05]  /*13010*/  @!P2 IMAD.MOV.U32 R7, RZ, RZ, R16 ;  /* 0x000000ffff07a224 */ /* 0x000fca00078e0010 */
[----:B------:R0:W4:Y:S01]  /*13020*/  @!P2 LDG.E.U8 R76, desc[UR18][R6.64] ;  /* 0x00000012064ca981 */ /* 0x000122000c1e1100 */
[----:B------:R-:W-:-:S03]  /*13030*/  SHF.R.S32.HI R5, RZ, 0x1f, R8 ;  /* 0x0000001fff057819 */ /* 0x000fc60000011408 */
[----:B------:R1:W-:Y:S01]  /*13040*/  STL [R1+0x860], R31 ;  /* 0x0008601f01007387 */ /* 0x0003e20000100800 */
[----:B0-----:R-:W-:Y:S02]  /*13050*/  @!P4 IMAD.MOV.U32 R6, RZ, RZ, R9 ;  /* 0x000000ffff06c224 */ /* 0x001fe400078e0009 */
[----:B------:R-:W-:Y:S01]  /*13060*/  @!P4 IMAD.MOV.U32 R7, RZ, RZ, R11 ;  /* 0x000000ffff07c224 */ /* 0x000fe200078e000b */
[----:B------:R0:W-:Y:S04]  /*13070*/  STL [R1+0x850], R28 ;  /* 0x0008501c01007387 */ /* 0x0001e80000100800 */
[----:B------:R0:W4:Y:S01]  /*13080*/  @!P4 LDG.E.U8 R75, desc[UR18][R6.64] ;  /* 0x00000012064bc981 */ /* 0x000122000c1e1100 */
[----:B-1----:R-:W-:-:S03]  /*13090*/  IADD3 R31, P4, PT, R8, R0, RZ ;  /* 0x00000000081f7210 */ /* 0x002fc60007f9e0ff */
[----:B------:R1:W-:Y:S01]  /*130a0*/  STL [R1+0x85c], R32 ;  /* 0x00085c2001007387 */ /* 0x0003e20000100800 */
[----:B0-----:R-:W-:Y:S02]  /*130b0*/  IADD3 R28, P2, PT, R10, R0, RZ ;  /* 0x000000000a1c7210 */ /* 0x001fe40007f5e0ff */
[----:B------:R-:W-:Y:S01]  /*130c0*/  SHF.R.S32.HI R6, RZ, 0x1f, R10 ;  /* 0x0000001fff067819 */ /* 0x000fe2000001140a */
        /* <DEDUP_REMOVED lines=162> */
[----:B------:R-:W-:Y:S02]  /*13af0*/  IMAD.SHL.U32 R8, R12, 0x10, RZ ;  /* 0x000000100c087824 */ /* 0x000fe400078e00ff */
        /* <DEDUP_REMOVED lines=269> */
[----:B------:R-:W-:Y:S04]  /*14bd0*/  STL [R1+0x6ec], R19 ;  /* 0x0006ec1301007387 */ /* 0x000fe80000100800 */
[----:B------:R1:W-:Y:S04]  /*14be0*/  STL [R1+0x6f8], R9 ;  /* 0x0006f80901007387 */ /* 0x0003e80000100800 */
[----:B------:R-:W-:Y:S04]  /*14bf0*/  STL [R1+0x704], R16 ;  /* 0x0007041001007387 */ /* 0x000fe80000100800 */
[----:B------:R0:W-:Y:S01]  /*14c00*/  STL [R1+0x6f4], R11 ;  /* 0x0006f40b01007387 */ /* 0x0001e20000100800 */
[----:B------:R-:W-:Y:S01]  /*14c10*/  IMAD R10, R12, 0x3, RZ ;  /* 0x000000030c0a7824 */ /* 0x000fe200078e02ff */
[----:B------:R-:W-:-:S04]  /*14c20*/  PRMT R20, RZ, 0x7610, R20 ;  /* 0x00007610ff147816 */ /* 0x000fc80000000014 */
[----:B-1----:R-:W-:Y:S02]  /*14c30*/  IADD3 R9, P0, PT, R10, R0, RZ ;  /* 0x000000000a097210 */ /* 0x002fe40007f1e0ff */
[----:B0-----:R-:W-:Y:S02]  /*14c40*/  SHF.R.S32.HI R6, RZ, 0x1f, R10 ;  /* 0x0000001fff067819 */ /* 0x001fe4000001140a */
[----:B------:R-:W-:-:S03]  /*14c50*/  PRMT R15, RZ, 0x7610, R15 ;  /* 0x00007610ff0f7816 */ /* 0x000fc6000000000f */
[----:B------:R-:W-:Y:S01]  /*14c60*/  IMAD.X R11, R6, 0x1, R3, P0 ;  /* 0x00000001060b7824 */ /* 0x000fe200000e0603 */
[----:B------:R-:W-:Y:S01]  /*14c70*/  PRMT R71, RZ, 0x7610, R71 ;  /* 0x00007610ff477816 */ /* 0x000fe20000000047 */
[----:B----4-:R0:W-:Y:S02]  /*14c80*/  STL [R1+0xc8], R8 ;  /* 0x0000c80801007387 */ /* 0x0101e40000100800 */
[----:B0-----:R-:W-:-:S05]  /*14c90*/  IMAD.SHL.U32 R8, R12, 0x4, RZ ;  /* 0x000000040c087824 */ /* 0x001fca00078e00ff */
[C---:B------:R-:W-:Y:S01]  /*14ca0*/  IADD3 R16, P4, PT, R8.reuse, R0, RZ ;  /* 0x0000000008107210 */ /* 0x040fe20007f9e0ff */
[----:B--2---:R0:W-:Y:S01]  /*14cb0*/  STL [R1+0xc0], R5 ;  /* 0x0000c00501007387 */ /* 0x0041e20000100800 */
[----:B------:R-:W-:-:S03]  /*14cc0*/  IADD3 R18, P6, PT, R8, R2, RZ ;  /* 0x0000000208127210 */ /* 0x000fc60007fde0ff */
[----:B------:R-:W-:Y:S01]  /*14cd0*/  STL [R1+0x6e0], R16 ;  /* 0x0006e01001007387 */ /* 0x000fe20000100800 */
[----:B0-----:R-:W-:-:S03]  /*14ce0*/  SHF.R.S32.HI R5, RZ, 0x1f, R8 ;  /* 0x0000001fff057819 */ /* 0x001fc60000011408 */
[----:B---3--:R0:W-:Y:S02]  /*14cf0*/  STL [R1+0xcc], R17 ;  /* 0x0000cc1101007387 */ /* 0x0081e40000100800 */
[C---:B------:R-:W-:Y:S02]  /*14d00*/  IMAD.X R19, R5.reuse, 0x1, R4, P6 ;  /* 0x0000000105137824 */ /* 0x040fe400030e0604 */
[----:B------:R-:W-:Y:S01]  /*14d10*/  STL [R1+0x6d0], R9 ;  /* 0x0006d00901007387 */ /* 0x000fe20000100800 */
[----:B0-----:R-:W-:-:S05]  /*14d20*/  IMAD.X R17, R5, 0x1, R3, P4 ;  /* 0x0000000105117824 */ /* 0x001fca00020e0603 */
[----:B------:R0:W-:Y:S04]  /*14d30*/  STL [R1+0x6dc], R17 ;  /* 0x0006dc1101007387 */ /* 0x0001e80000100800 */
[----:B------:R1:W2:Y:S02]  /*14d40*/  @!P3 LDG.E.U8 R20, desc[UR18][R16.64] ;  /* 0x000000121014b981 */ /* 0x0002a4000c1e1100 */
[----:B-1----:R-:W-:Y:S02]  /*14d50*/  @!P3 IMAD.MOV.U32 R16, RZ, RZ, R18 ;  /* 0x000000ffff10b224 */ /* 0x002fe400078e0012 */
[----:B0-----:R-:W-:-:S05]  /*14d60*/  @!P3 IMAD.MOV.U32 R17, RZ, RZ, R19 ;  /* 0x000000ffff11b224 */ /* 0x001fca00078e0013 */
[----:B------:R0:W3:Y:S02]  /*14d70*/  @!P3 LDG.E.U8 R15, desc[UR18][R16.64] ;  /* 0x00000012100fb981 */ /* 0x0000e4000c1e1100 */
[----:B0-----:R-:W-:Y:S02]  /*14d80*/  @!P5 IMAD.MOV.U32 R16, RZ, RZ, R9 ;  /* 0x000000ffff10d224 */ /* 0x001fe400078e0009 */
[----:B------:R-:W-:-:S05]  /*14d90*/  @!P5 IMAD.MOV.U32 R17, RZ, RZ, R11 ;  /* 0x000000ffff11d224 */ /* 0x000fca00078e000b */
[----:B------:R-:W4:Y:S01]  /*14da0*/  @!P5 LDG.E.U8 R71, desc[UR18][R16.64] ;  /* 0x000000121047d981 */ /* 0x000f22000c1e1100 */
[----:B------:R-:W-:-:S05]  /*14db0*/  VIADD R7, R14, 0xfffffffe ;  /* 0xfffffffe0e077836 */ /* 0x000fca0000000000 */
[----:B------:R-:W-:Y:S02]  /*14dc0*/  ISETP.GE.U32.AND P4, PT, R7, 0x7ffffeff, PT ;  /* 0x7ffffeff0700780c */ /* 0x000fe40003f86070 */
[----:B------:R-:W-:Y:S01]  /*14dd0*/  IADD3 R7, P3, PT, R10, R2, RZ ;  /* 0x000000020a077210 */ /* 0x000fe20007f7e0ff */
[----:B------:R-:W-:Y:S04]  /*14de0*/  STL [R1+0x6e8], R18 ;  /* 0x0006e81201007387 */ /* 0x000fe80000100800 */
[----:B------:R0:W-:Y:S01]  /*14df0*/  STL [R1+0x6cc], R11 ;  /* 0x0006cc0b01007387 */ /* 0x0001e20000100800 */
[----:B------:R-:W-:-:S03]  /*14e00*/  IMAD.X R6, R6, 0x1, R4, P3 ;  /* 0x0000000106067824 */ /* 0x000fc600018e0604 */
[----:B------:R-:W-:Y:S01]  /*14e10*/  STL [R1+0xd4], R21 ;  /* 0x0000d41501007387 */ /* 0x000fe20000100800 */
[----:B------:R-:W-:-:S03]  /*14e20*/  IMAD.SHL.U32 R8, R12, 0x2, RZ ;  /* 0x000000020c087824 */ /* 0x000fc600078e00ff */
[----:B------:R-:W-:Y:S01]  /*14e30*/  STL [R1+0x6e4], R19 ;  /* 0x0006e41301007387 */ /* 0x000fe20000100800 */
[----:B------:R-:W-:Y:S01]  /*14e40*/  VIADD R13, R14, 0xffffff00 ;  /* 0xffffff000e0d7836 */ /* 0x000fe20000000000 */
[----:B------:R-:W-:Y:S02]  /*14e50*/  SHF.R.S32.HI R5, RZ, 0x1f, R8 ;  /* 0x0000001fff057819 */ /* 0x000fe40000011408 */
[----:B0-----:R-:W-:Y:S02]  /*14e60*/  IADD3 R11, P3, PT, R8, R0, RZ ;  /* 0x00000000080b7210 */ /* 0x001fe40007f7e0ff */
[----:B------:R-:W-:Y:S02]  /*14e70*/  PRMT R70, RZ, 0x7610, R70 ;  /* 0x00007610ff467816 */ /* 0x000fe40000000046 */
[----:B------:R-:W-:Y:S01]  /*14e80*/  ISETP.GE.U32.AND P0, PT, R13, 0x7ffffe01, PT ;  /* 0x7ffffe010d00780c */ /* 0x000fe20003f06070 */
[----:B------:R-:W-:Y:S01]  /*14e90*/  IMAD.X R13, R5, 0x1, R3, P3 ;  /* 0x00000001050d7824 */ /* 0x000fe200018e0603 */
[----:B------:R-:W-:Y:S01]  /*14ea0*/  PRMT R65, RZ, 0x7610, R65 ;  /* 0x00007610ff417816 */ /* 0x000fe20000000041 */
[----:B----4-:R-:W-:Y:S04]  /*14eb0*/  STL [R1+0x1a54], R71 ;  /* 0x001a544701007387 */ /* 0x010fe80000100800 */
[----:B------:R0:W-:Y:S04]  /*14ec0*/  STL [R1+0x6d8], R7 ;  /* 0x0006d80701007387 */ /* 0x0001e80000100800 */
[----:B------:R1:W-:Y:S01]  /*14ed0*/  STL [R1+0x6d4], R6 ;  /* 0x0006d40601007387 */ /* 0x0003e20000100800 */
[----:B0-----:R-:W-:-:S04]  /*14ee0*/  @!P5 LOP3.LUT R7, R7, R6, RZ, 0x3c, !PT ;  /* 0x000000060707d212 */ /* 0x001fc800078e3cff */
[----:B-1----:R-:W-:-:S04]  /*14ef0*/  @!P5 LOP3.LUT R6, R7, R6, RZ, 0x3c, !PT ;  /* 0x000000060706d212 */ /* 0x002fc800078e3cff */
[----:B------:R-:W-:-:S05]  /*14f00*/  @!P5 LOP3.LUT R7, R7, R6, RZ, 0x3c, !PT ;  /* 0x000000060707d212 */ /* 0x000fca00078e3cff */
[----:B------:R0:W4:Y:S02]  /*14f10*/  @!P5 LDG.E.U8 R70, desc[UR18][R6.64] ;  /* 0x000000120646d981 */ /* 0x000124000c1e1100 */
[----:B0-----:R-:W-:Y:S02]  /*14f20*/  @!P2 IMAD.MOV.U32 R6, RZ, RZ, R11 ;  /* 0x000000ffff06a224 */ /* 0x001fe400078e000b */
[----:B------:R-:W-:-:S05]  /*14f30*/  @!P2 IMAD.MOV.U32 R7, RZ, RZ, R13 ;  /* 0x000000ffff07a224 */ /* 0x000fca00078e000d */
[----:B------:R0:W2:Y:S01]  /*14f40*/  @!P2 LDG.E.U8 R65, desc[UR18][R6.64] ;  /* 0x000000120641a981 */ /* 0x0000a2000c1e1100 */
[----:B------:R-:W-:Y:S01]  /*14f50*/  VIADD R10, R14, 0xffffff05 ;  /* 0xffffff050e0a7836 */ /* 0x000fe20000000000 */
[----:B------:R-:W-:-:S04]  /*14f60*/  IADD3 R9, P5, PT, R8, R2, RZ ;  /* 0x0000000208097210 */ /* 0x000fc80007fbe0ff */
[----:B------:R-:W-:Y:S01]  /*14f70*/  ISETP.GE.U32.AND P3, PT, R10, 0x7ffffe06, PT ;  /* 0x7ffffe060a00780c */ /* 0x000fe20003f66070 */
[----:B------:R-:W-:Y:S01]  /*14f80*/  IMAD.X R10, R5, 0x1, R4, P5 ;  /* 0x00000001050a7824 */ /* 0x000fe200028e0604 */
[----:B------:R1:W-:Y:S01]  /*14f90*/  STL [R1+0x6c0], R11 ;  /* 0x0006c00b01007387 */ /* 0x0003e20000100800 */
[----:B------:R-:W-:Y:S01]  /*14fa0*/  PRMT R64, RZ, 0x7610, R64 ;  /* 0x00007610ff407816 */ /* 0x000fe20000000040 */
[----:B0-----:R-:W-:Y:S01]  /*14fb0*/  @!P2 IMAD.MOV.U32 R6, RZ, RZ, R9 ;  /* 0x000000ffff06a224 */ /* 0x001fe200078e0009 */
[----:B------:R-:W-:Y:S01]  /*14fc0*/  SHF.R.S32.HI R5, RZ, 0x1f, R12 ;  /* 0x0000001fff057819 */ /* 0x000fe2000001140c */
[----:B------:R-:W-:-:S05]  /*14fd0*/  @!P2 IMAD.MOV.U32 R7, RZ, RZ, R10 ;  /* 0x000000ffff07a224 */ /* 0x000fca00078e000a */
[----:B------:R0:W3:Y:S01]  /*14fe0*/  @!P2 LDG.E.U8 R64, desc[UR18][R6.64] ;  /* 0x000000120640a981 */ /* 0x0000e2000c1e1100 */
[-C--:B-1----:R-:W-:Y:S02]  /*14ff0*/  IADD3 R11, P5, PT, R0, R12.reuse, RZ ;  /* 0x0000000c000b7210 */ /* 0x082fe40007fbe0ff */
[----:B------:R-:W-:Y:S01]  /*15000*/  PRMT R59, RZ, 0x7610, R59 ;  /* 0x00007610ff3b7816 */ /* 0x000fe2000000003b */
[----:B0-----:R-:W-:Y:S01]  /*15010*/  VIADD R6, R14, 0xffffff2f ;  /* 0xffffff2f0e067836 */ /* 0x001fe20000000000 */
[----:B------:R-:W-:Y:S01]  /*15020*/  PRMT R58, RZ, 0x7610, R58 ;  /* 0x00007610ff3a7816 */ /* 0x000fe2000000003a */
[----:B----4-:R-:W-:Y:S04]  /*15030*/  STL [R1+0x1a58], R70 ;  /* 0x001a584601007387 */ /* 0x010fe80000100800 */
[----:B------:R0:W-:Y:S04]  /*15040*/  STL [R1+0x6bc], R13 ;  /* 0x0006bc0d01007387 */ /* 0x0001e80000100800 */
[----:B------:R1:W-:Y:S01]  /*15050*/  STL [R1+0x6c8], R9 ;  /* 0x0006c80901007387 */ /* 0x0003e20000100800 */
[----:B0-----:R-:W-:Y:S01]  /*15060*/  IMAD.X R13, R5, 0x1, R3, P5 ;  /* 0x00000001050d7824 */ /* 0x001fe200028e0603 */
[----:B-1----:R-:W-:-:S02]  /*15070*/  IADD3 R9, P5, PT, R2, R12, RZ ;  /* 0x0000000c02097210 */ /* 0x002fc40007fbe0ff */
[----:B--2---:R-:W-:Y:S04]  /*15080*/  STL [R1+0x1b0c], R65 ;  /* 0x001b0c4101007387 */ /* 0x004fe80000100800 */
[----:B------:R-:W-:Y:S01]  /*15090*/  STL [R1+0xb4], R20 ;  /* 0x0000b41401007387 */ /* 0x000fe20000100800 */
[----:B------:R-:W-:-:S03]  /*150a0*/  @!P4 IMAD.MOV.U32 R7, RZ, RZ, R13 ;  /* 0x000000ffff07c224 */ /* 0x000fc600078e000d */
[----:B------:R0:W-:Y:S02]  /*150b0*/  STL [R1+0x6c4], R10 ;  /* 0x0006c40a01007387 */ /* 0x0001e40000100800 */
[----:B0-----:R-:W-:Y:S01]  /*150c0*/  IMAD.X R10, R5, 0x1, R4, P5 ;  /* 0x00000001050a7824 */ /* 0x001fe200028e0604 */
[----:B------:R-:W-:Y:S01]  /*150d0*/  ISETP.GE.U32.AND P5, PT, R6, 0x7ffffe30, PT ;  /* 0x7ffffe300600780c */ /* 0x000fe20003fa6070 */
[----:B------:R-:W-:-:S05]  /*150e0*/  @!P4 IMAD.MOV.U32 R6, RZ, RZ, R11 ;  /* 0x000000ffff06c224 */ /* 0x000fca00078e000b */
[----:B------:R0:W2:Y:S02]  /*150f0*/  @!P4 LDG.E.U8 R59, desc[UR18][R6.64] ;  /* 0x00000012063bc981 */ /* 0x0000a4000c1e1100 */
[----:B0-----:R-:W-:Y:S02]  /*15100*/  @!P4 IMAD.MOV.U32 R6, RZ, RZ, R9 ;  /* 0x000000ffff06c224 */ /* 0x001fe400078e0009 */
[----:B------:R-:W-:-:S05]  /*15110*/  @!P4 IMAD.MOV.U32 R7, RZ, RZ, R10 ;  /* 0x000000ffff07c224 */ /* 0x000fca00078e000a */
[----:B------:R0:W4:Y:S04]  /*15120*/  @!P4 LDG.E.U8 R58, desc[UR18][R6.64] ;  /* 0x00000012063ac981 */ /* 0x000128000c1e1100 */
[----:B---3--:R-:W-:Y:S01]  /*15130*/  STL [R1+0xac], R15 ;  /* 0x0000ac0f01007387 */ /* 0x008fe20000100800 */
[----:B0-----:R-:W-:-:S03]  /*15140*/  IMAD R6, R12, 0xc9, RZ ;  /* 0x000000c90c067824 */ /* 0x001fc600078e02ff */
[----:B------:R-:W-:Y:S01]  /*15150*/  STL [R1+0x6b0], R11 ;  /* 0x0006b00b01007387 */ /* 0x000fe20000100800 */
[----:B------:R-:W-:-:S03]  /*15160*/  VIADD R8, R14, 0xffffff06 ;  /* 0xffffff060e087836 */ /* 0x000fc60000000000 */
[----:B------:R-:W-:Y:S01]  /*15170*/  STL [R1+0x1b10], R64 ;  /* 0x001b104001007387 */ /* 0x000fe20000100800 */
[----:B------:R-:W-:Y:S02]  /*15180*/  SHF.R.S32.HI R5, RZ, 0x1f, R6 ;  /* 0x0000001fff057819 */ /* 0x000fe40000011406 */
[----:B------:R-:W-:Y:S01]  /*15190*/  IADD3 R40, P4, PT, R6, R0, RZ ;  /* 0x0000000006287210 */ /* 0x000fe20007f9e0ff */
[----:B------:R-:W-:Y:S01]  /*151a0*/  STL [R1+0x6ac], R13 ;  /* 0x0006ac0d01007387 */ /* 0x000fe20000100800 */
[----:B------:R-:W-:Y:S01]  /*151b0*/  IMAD R7, R12, 0xca, RZ ;  /* 0x000000ca0c077824 */ /* 0x000fe200078e02ff */
[----:B------:R-:W-:Y:S02]  /*151c0*/  IADD3 R49, P6, PT, R6, R2, RZ ;  /* 0x0000000206317210 */ /* 0x000fe40007fde0ff */
[----:B------:R-:W-:Y:S01]  /*151d0*/  STL [R1+0x6b8], R9 ;  /* 0x0006b80901007387 */ /* 0x000fe20000100800 */
[----:B------:R-:W-:-:S03]  /*151e0*/  IMAD.X R41, R5, 0x1, R3, P4 ;  /* 0x0000000105297824 */ /* 0x000fc600020e0603 */
[----:B------:R0:W-:Y:S01]  /*151f0*/  STL [R1+0x6b4], R10 ;  /* 0x0006b40a01007387 */ /* 0x0001e20000100800 */
[----:B------:R-:W-:Y:S01]  /*15200*/  ISETP.GE.U32.AND P2, PT, R8, 0x7ffffe07, PT ;  /* 0x7ffffe070800780c */ /* 0x000fe20003f46070 */
[----:B------:R-:W-:Y:S01]  /*15210*/  IMAD R8, R12, 0xd0, RZ ;  /* 0x000000d00c087824 */ /* 0x000fe200078e02ff */
[----:B------:R-:W-:Y:S02]  /*15220*/  SHF.R.S32.HI R6, RZ, 0x1f, R7 ;  /* 0x0000001fff067819 */ /* 0x000fe40000011407 */
[----:B------:R-:W-:Y:S01]  /*15230*/  IADD3 R75, P4, PT, R7, R0, RZ ;  /* 0x00000000074b7210 */ /* 0x000fe20007f9e0ff */
[----:B------:R-:W-:Y:S01]  /*15240*/  IMAD.X R39, R5, 0x1, R4, P6 ;  /* 0x0000000105277824 */ /* 0x000fe200030e0604 */
[----:B------:R-:W-:-:S03]  /*15250*/  IADD3 R72, P6, PT, R7, R2, RZ ;  /* 0x0000000207487210 */ /* 0x000fc60007fde0ff */
[--C-:B------:R-:W-:Y:S01]  /*15260*/  IMAD.X R76, R6, 0x1, R3.reuse, P4 ;  /* 0x00000001064c7824 */ /* 0x100fe200020e0603 */
[----:B------:R-:W-:Y:S01]  /*15270*/  IADD3 R7, P4, PT, R8, R0, RZ ;  /* 0x0000000008077210 */ /* 0x000fe20007f9e0ff */
[----:B------:R-:W-:Y:S01]  /*15280*/  IMAD.X R73, R6, 0x1, R4, P6 ;  /* 0x0000000106497824 */ /* 0x000fe200030e0604 */
[----:B------:R-:W-:Y:S01]  /*15290*/  SHF.R.S32.HI R5, RZ, 0x1f, R8 ;  /* 0x0000001fff057819 */ /* 0x000fe20000011408 */
[----:B0-----:R-:W-:Y:S01]  /*152a0*/  IMAD R10, R12, 0xd1, RZ ;  /* 0x000000d10c0a7824 */ /* 0x001fe200078e02ff */
[----:B------:R-:W-:Y:S01]  /*152b0*/  IADD3 R9, P6, PT, R8, R2, RZ ;  /* 0x0000000208097210 */ /* 0x000fe20007fde0ff */
[C---:B------:R-:W-:Y:S02]  /*152c0*/  VIADD R30, R14.reuse, 0xffffff1f ;  /* 0xffffff1f0e1e7836 */ /* 0x040fe40000000000 */
[----:B------:R-:W-:Y:S01]  /*152d0*/  VIADD R29, R14, 0xffffff27 ;  /* 0xffffff270e1d7836 */ /* 0x000fe20000000000 */
[----:B------:R-:W-:Y:S01]  /*152e0*/  SHF.R.S32.HI R6, RZ, 0x1f, R10 ;  /* 0x0000001fff067819 */ /* 0x000fe2000001140a */
[----:B------:R-:W-:Y:S01]  /*152f0*/  IMAD.X R14, R5, 0x1, R3, P4 ;  /* 0x00000001050e7824 */ /* 0x000fe200020e0603 */
[----:B------:R-:W-:Y:S01]  /*15300*/  IADD3 R74, P4, PT, R10, R0, RZ ;  /* 0x000000000a4a7210 */ /* 0x000fe20007f9e0ff */
[----:B------:R-:W-:-:S02]  /*15310*/  IMAD R13, R12, 0xd2, RZ ;  /* 0x000000d20c0d7824 */ /* 0x000fc400078e02ff */
[----:B------:R-:W-:Y:S02]  /*15320*/  IMAD R15, R12, 0xd8, RZ ;  /* 0x000000d80c0f7824 */ /* 0x000fe400078e02ff */
[----:B------:R-:W-:Y:S01]  /*15330*/  IMAD.X R38, R6, 0x1, R3, P4 ;  /* 0x0000000106267824 */ /* 0x000fe200020e0603 */
[----:B------:R-:W-:Y:S01]  /*15340*/  IADD3 R70, P4, PT, R13, R0, RZ ;  /* 0x000000000d467210 */ /* 0x000fe20007f9e0ff */
[C---:B------:R-:W-:Y:S02]  /*15350*/  IMAD R16, R12.reuse, 0xd9, RZ ;  /* 0x000000d90c107824 */ /* 0x040fe400078e02ff */
[C---:B------:R-:W-:Y:S02]  /*15360*/  IMAD R17, R12.reuse, 0xda, RZ ;  /* 0x000000da0c117824 */ /* 0x040fe400078e02ff */
[C---:B------:R-:W-:Y:S02]  /*15370*/  IMAD R18, R12.reuse, 0xe0, RZ ;  /* 0x000000e00c127824 */ /* 0x040fe400078e02ff */
[----:B------:R-:W-:-:S02]  /*15380*/  IMAD R19, R12, 0xe1, RZ ;  /* 0x000000e10c137824 */ /* 0x000fc400078e02ff */
[C---:B------:R-:W-:Y:S02]  /*15390*/  IMAD R20, R12.reuse, 0xe2, RZ ;  /* 0x000000e20c147824 */ /* 0x040fe400078e02ff */
[C---:B------:R-:W-:Y:S02]  /*153a0*/  IMAD R21, R12.reuse, 0xe8, RZ ;  /* 0x000000e80c157824 */ /* 0x040fe400078e02ff */
[C---:B------:R-:W-:Y:S02]  /*153b0*/  IMAD R22, R12.reuse, 0xe9, RZ ;  /* 0x000000e90c167824 */ /* 0x040fe400078e02ff */
[C---:B------:R-:W-:Y:S02]  /*153c0*/  IMAD R23, R12.reuse, 0xea, RZ ;  /* 0x000000ea0c177824 */ /* 0x040fe400078e02ff */
[C---:B------:R-:W-:Y:S02]  /*153d0*/  IMAD R24, R12.reuse, 0xf0, RZ ;  /* 0x000000f00c187824 */ /* 0x040fe400078e02ff */
[----:B------:R-:W-:-:S02]  /*153e0*/  IMAD R25, R12, 0xf1, RZ ;  /* 0x000000f10c197824 */ /* 0x000fc400078e02ff */
[C---:B------:R-:W-:Y:S02]  /*153f0*/  IMAD R26, R12.reuse, 0xf2, RZ ;  /* 0x000000f20c1a7824 */ /* 0x040fe400078e02ff */
[C---:B------:R-:W-:Y:S02]  /*15400*/  IMAD R27, R12.reuse, 0xf8, RZ ;  /* 0x000000f80c1b7824 */ /* 0x040fe400078e02ff */
[C---:B------:R-:W-:Y:S02]  /*15410*/  IMAD R28, R12.reuse, 0xf9, RZ ;  /* 0x000000f90c1c7824 */ /* 0x040fe400078e02ff */
[----:B------:R-:W-:Y:S01]  /*15420*/  IMAD R48, R12, 0xfa, RZ ;  /* 0x000000fa0c307824 */ /* 0x000fe200078e02ff */
[----:B--2---:R-:W-:Y:S04]  /*15430*/  STL [R1+0x1b14], R59 ;  /* 0x001b143b01007387 */ /* 0x004fe80000100800 */
[----:B----4-:R-:W-:Y:S04]  /*15440*/  STL [R1+0x1b18], R58 ;  /* 0x001b183a01007387 */ /* 0x010fe80000100800 */
        /* <DEDUP_REMOVED lines=16> */
[----:B------:R0:W-:Y:S02]  /*15550*/  STL [R1+0x1b80], R8 ;  /* 0x001b800801007387 */ /* 0x0001e40000100800 */
[----:B0-----:R-:W-:Y:S01]  /*15560*/  IMAD.X R8, R5, 0x1, R4, P6 ;  /* 0x0000000105087824 */ /* 0x001fe200030e0604 */
[----:B------:R-:W-:-:S02]  /*15570*/  IADD3 R93, P6, PT, R10, R2, RZ ;  /* 0x000000020a5d7210 */ /* 0x000fc40007fde0ff */
[----:B------:R-:W-:-:S03]  /*15580*/  SHF.R.S32.HI R5, RZ, 0x1f, R13 ;  /* 0x0000001fff057819 */ /* 0x000fc6000001140d */
[--C-:B------:R-:W-:Y:S01]  /*15590*/  IMAD.X R58, R6, 0x1, R4.reuse, P6 ;  /* 0x00000001063a7824 */ /* 0x100fe200030e0604 */
[----:B------:R-:W-:Y:S01]  /*155a0*/  IADD3 R68, P6, PT, R13, R2, RZ ;  /* 0x000000020d447210 */ /* 0x000fe20007fde0ff */
[----:B------:R-:W-:Y:S01]  /*155b0*/  IMAD.X R71, R5, 0x1, R3, P4 ;  /* 0x0000000105477824 */ /* 0x000fe200020e0603 */
[----:B------:R-:W-:Y:S02]  /*155c0*/  SHF.R.S32.HI R6, RZ, 0x1f, R15 ;  /* 0x0000001fff067819 */ /* 0x000fe4000001140f */
[----:B------:R-:W-:Y:S01]  /*155d0*/  IADD3 R72, P4, PT, R15, R0, RZ ;  /* 0x000000000f487210 */ /* 0x000fe20007f9e0ff */
[----:B------:R-:W-:Y:S01]  /*155e0*/  IMAD.X R69, R5, 0x1, R4, P6 ;  /* 0x0000000105457824 */ /* 0x000fe200030e0604 */
[----:B------:R-:W-:Y:S02]  /*155f0*/  IADD3 R75, P6, PT, R15, R2, RZ ;  /* 0x000000020f4b7210 */ /* 0x000fe40007fde0ff */
[----:B------:R-:W-:Y:S01]  /*15600*/  SHF.R.S32.HI R5, RZ, 0x1f, R16 ;  /* 0x0000001fff057819 */ /* 0x000fe20000011410 */
[----:B------:R-:W-:Y:S01]  /*15610*/  IMAD.X R76, R6, 0x1, R3, P4 ;  /* 0x00000001064c7824 */ /* 0x000fe200020e0603 */
[----:B------:R-:W-:Y:S01]  /*15620*/  IADD3 R91, P4, PT, R16, R0, RZ ;  /* 0x00000000105b7210 */ /* 0x000fe20007f9e0ff */
[----:B------:R-:W-:Y:S01]  /*15630*/  IMAD.X R39, R6, 0x1, R4, P6 ;  /* 0x0000000106277824 */ /* 0x000fe200030e0604 */
[----:B------:R-:W-:-:S02]  /*15640*/  IADD3 R89, P6, PT, R16, R2, RZ ;  /* 0x0000000210597210 */ /* 0x000fc40007fde0ff */
[----:B------:R-:W-:Y:S01]  /*15650*/  SHF.R.S32.HI R6, RZ, 0x1f, R17 ;  /* 0x0000001fff067819 */ /* 0x000fe20000011411 */
[--C-:B------:R-:W-:Y:S01]  /*15660*/  IMAD.X R92, R5, 0x1, R3.reuse, P4 ;  /* 0x00000001055c7824 */ /* 0x100fe200020e0603 */
        /* <DEDUP_REMOVED lines=17> */
[----:B------:R-:W-:Y:S01]  /*15780*/  IADD3 R55, P6, PT, R20, R2, RZ ;  /* 0x0000000214377210 */ /* 0x000fe20007fde0ff */
[----:B------:R0:W-:Y:S01]  /*15790*/  STL [R1+0x12b8], R9 ;  /* 0x0012b80901007387 */ /* 0x0001e20000100800 */
[----:B------:R-:W-:Y:S01]  /*157a0*/  SHF.R.S32.HI R6, RZ, 0x1f, R21 ;  /* 0x0000001fff067819 */ /* 0x000fe20000011415 */
[----:B------:R-:W-:-:S02]  /*157b0*/  IMAD.X R47, R5, 0x1, R3, P4 ;  /* 0x00000001052f7824 */ /* 0x000fc400020e0603 */
[----:B------:R-:W-:Y:S01]  /*157c0*/  IMAD.X R56, R5, 0x1, R4, P6 ;  /* 0x0000000105387824 */ /* 0x000fe200030e0604 */
[C---:B------:R-:W-:Y:S02]  /*157d0*/  IADD3 R31, P6, PT, R21.reuse, R2, RZ ;  /* 0x00000002151f7210 */ /* 0x040fe40007fde0ff */
[----:B0-----:R-:W-:-:S03]  /*157e0*/  IADD3 R9, P4, PT, R21, R0, RZ ;  /* 0x0000000015097210 */ /* 0x001fc60007f9e0ff */
        /* <DEDUP_REMOVED lines=8> */
[--C-:B------:R-:W-:Y:S01]  /*15870*/  IMAD.X R86, R5, 0x1, R3.reuse, P4 ;  /* 0x0000000105567824 */ /* 0x100fe200020e0603 */
[----:B------:R-:W-:Y:S01]  /*15880*/  IADD3 R62, P4, PT, R23, R0, RZ ;  /* 0x00000000173e7210 */ /* 0x000fe20007f9e0ff */
[----:B------:R-:W-:Y:S01]  /*15890*/  STL [R1+0x1254], R73 ;  /* 0x0012544901007387 */ /* 0x000fe20000100800 */
[----:B------:R-:W-:Y:S01]  /*158a0*/  SHF.R.S32.HI R5, RZ, 0x1f, R24 ;  /* 0x0000001fff057819 */ /* 0x000fe20000011418 */
[----:B------:R-:W-:Y:S01]  /*158b0*/  IMAD.X R54, R6, 0x1, R4, P6 ;  /* 0x0000000106367824 */ /* 0x000fe200030e0604 */
[----:B------:R-:W-:Y:S01]  /*158c0*/  IADD3 R22, P6, PT, R24, R2, RZ ;  /* 0x0000000218167210 */ /* 0x000fe20007fde0ff */
[--C-:B------:R-:W-:Y:S01]  /*158d0*/  IMAD.X R63, R6, 0x1, R3.reuse, P4 ;  /* 0x00000001063f7824 */ /* 0x100fe200020e0603 */
[----:B------:R-:W-:Y:S01]  /*158e0*/  IADD3 R34, P4, PT, R24, R0, RZ ;  /* 0x0000000018227210 */ /* 0x000fe20007f9e0ff */
[----:B------:R0:W-:Y:S04]  /*158f0*/  STL [R1+0x12ac], R14 ;  /* 0x0012ac0e01007387 */ /* 0x0001e80000100800 */
[----:B------:R-:W-:Y:S01]  /*15900*/  STL [R1+0x12c0], R74 ;  /* 0x0012c04a01007387 */ /* 0x000fe20000100800 */
[----:B------:R-:W-:-:S03]  /*15910*/  IMAD.X R35, R5, 0x1, R3, P4 ;  /* 0x0000000105237824 */ /* 0x000fc600020e0603 */
[----:B------:R1:W-:Y:S01]  /*15920*/  STL [R1+0x12b4], R8 ;  /* 0x0012b40801007387 */ /* 0x0003e20000100800 */
[----:B------:R-:W-:Y:S01]  /*15930*/  IMAD.X R23, R5, 0x1, R4, P6 ;  /* 0x0000000105177824 */ /* 0x000fe200030e0604 */
[----:B------:R-:W-:Y:S02]  /*15940*/  SHF.R.S32.HI R6, RZ, 0x1f, R25 ;  /* 0x0000001fff067819 */ /* 0x000fe40000011419 */
[----:B------:R-:W-:Y:S01]  /*15950*/  STL [R1+0x12c8], R93 ;  /* 0x0012c85d01007387 */ /* 0x000fe20000100800 */
[C---:B------:R-:W-:Y:S02]  /*15960*/  IADD3 R81, P4, PT, R25.reuse, R0, RZ ;  /* 0x0000000019517210 */ /* 0x040fe40007f9e0ff */
[----:B------:R-:W-:Y:S01]  /*15970*/  IADD3 R36, P6, PT, R25, R2, RZ ;  /* 0x0000000219247210 */ /* 0x000fe20007fde0ff */
[----:B------:R-:W-:Y:S04]  /*15980*/  STL [R1+0x12bc], R38 ;  /* 0x0012bc2601007387 */ /* 0x000fe80000100800 */
[----:B------:R-:W-:Y:S04]  /*15990*/  STL [R1+0x12d0], R70 ;  /* 0x0012d04601007387 */ /* 0x000fe80000100800 */
[----:B------:R-:W-:Y:S01]  /*159a0*/  STL [R1+0x12c4], R58 ;  /* 0x0012c43a01007387 */ /* 0x000fe20000100800 */
[----:B------:R-:W-:-:S03]  /*159b0*/  IMAD.X R82, R6, 0x1, R3, P4 ;  /* 0x0000000106527824 */ /* 0x000fc600020e0603 */
[----:B------:R-:W-:Y:S01]  /*159c0*/  STL [R1+0x12d8], R68 ;  /* 0x0012d84401007387 */ /* 0x000fe20000100800 */
[----:B------:R-:W-:-:S03]  /*159d0*/  IMAD.X R37, R6, 0x1, R4, P6 ;  /* 0x0000000106257824 */ /* 0x000fc600030e0604 */
[----:B------:R-:W-:Y:S01]  /*159e0*/  STL [R1+0x12cc], R71 ;  /* 0x0012cc4701007387 */ /* 0x000fe20000100800 */
[----:B------:R-:W-:-:S03]  /*159f0*/  SHF.R.S32.HI R5, RZ, 0x1f, R26 ;  /* 0x0000001fff057819 */ /* 0x000fc6000001141a */
[----:B------:R-:W-:Y:S01]  /*15a00*/  STL [R1+0x1330], R72 ;  /* 0x0013304801007387 */ /* 0x000fe20000100800 */
[C---:B------:R-:W-:Y:S02]  /*15a10*/  IADD3 R60, P4, PT, R26.reuse, R0, RZ ;  /* 0x000000001a3c7210 */ /* 0x040fe40007f9e0ff */
[----:B------:R-:W-:Y:S01]  /*15a20*/  IADD3 R50, P6, PT, R26, R2, RZ ;  /* 0x000000021a327210 */ /* 0x000fe20007fde0ff */
[----:B------:R-:W-:Y:S04]  /*15a30*/  STL [R1+0x12d4], R69 ;  /* 0x0012d44501007387 */ /* 0x000fe80000100800 */
[----:B------:R-:W-:Y:S04]  /*15a40*/  STL [R1+0x1338], R75 ;  /* 0x0013384b01007387 */ /* 0x000fe80000100800 */
[----:B------:R2:W-:Y:S01]  /*15a50*/  STL [R1+0x132c], R76 ;  /* 0x00132c4c01007387 */ /* 0x0005e20000100800 */
[----:B------:R-:W-:-:S03]  /*15a60*/  IMAD.X R61, R5, 0x1, R3, P4 ;  /* 0x00000001053d7824 */ /* 0x000fc600020e0603 */
[----:B------:R-:W-:Y:S01]  /*15a70*/  STL [R1+0x1340], R91 ;  /* 0x0013405b01007387 */ /* 0x000fe20000100800 */
[----:B------:R-:W-:-:S03]  /*15a80*/  IMAD.X R51, R5, 0x1, R4, P6 ;  /* 0x0000000105337824 */ /* 0x000fc600030e0604 */
[----:B------:R3:W-:Y:S01]  /*15a90*/  STL [R1+0x1334], R39 ;  /* 0x0013342701007387 */ /* 0x0007e20000100800 */
[----:B------:R-:W-:-:S03]  /*15aa0*/  SHF.R.S32.HI R6, RZ, 0x1f, R27 ;  /* 0x0000001fff067819 */ /* 0x000fc6000001141b */
        /* <DEDUP_REMOVED lines=10> */
[----:B------:R-:W-:Y:S01]  /*15b50*/  PRMT R17, RZ, 0x7610, R17 ;  /* 0x00007610ff117816 */ /* 0x000fe20000000011 */
[----:B------:R-:W-:Y:S02]  /*15b60*/  @!P5 IMAD.MOV.U32 R6, RZ, RZ, R7 ;  /* 0x000000ffff06d224 */ /* 0x000fe400078e0007 */
[----:B------:R-:W-:Y:S01]  /*15b70*/  STL [R1+0x13b0], R49 ;  /* 0x0013b03101007387 */ /* 0x000fe20000100800 */
[----:B------:R-:W-:Y:S01]  /*15b80*/  @!P5 IMAD.MOV.U32 R7, RZ, RZ, R14 ;  /* 0x000000ffff07d224 */ /* 0x000fe200078e000e */
[----:B------:R-:W-:Y:S01]  /*15b90*/  SHF.R.S32.HI R5, RZ, 0x1f, R28 ;  /* 0x0000001fff057819 */ /* 0x000fe2000001141c */
[----:B0-----:R-:W0:Y:S01]  /*15ba0*/  LDC R14, c[0x0][0x3a0] ;  /* 0x0000e800ff0e7b82 */ /* 0x001e220000000800 */
[----:B------:R-:W-:Y:S04]  /*15bb0*/  STL [R1+0x1354], R65 ;  /* 0x0013544101007387 */ /* 0x000fe80000100800 */
[----:B------:R4:W-:Y:S04]  /*15bc0*/  STL [R1+0x13b8], R18 ;  /* 0x0013b81201007387 */ /* 0x0009e80000100800 */
[----:B------:R0:W-:Y:S04]  /*15bd0*/  STL [R1+0x13ac], R41 ;  /* 0x0013ac2901007387 */ /* 0x0001e80000100800 */
[----:B------:R-:W2:Y:S04]  /*15be0*/  LDL R19, [R1+0x12b8] ;  /* 0x0012b80001137983 */ /* 0x000ea80000100800 */
[----:B------:R0:W3:Y:S04]  /*15bf0*/  @!P5 LDG.E.U8 R17, desc[UR18][R6.64] ;  /* 0x000000120611d981 */ /* 0x0000e8000c1e1100 */
        /* <DEDUP_REMOVED lines=23> */
[----:B------:R-:W-:-:S03]  /*15d70*/  IADD3 R79, P4, PT, R28, R0, RZ ;  /* 0x000000001c4f7210 */ /* 0x000fc60007f9e0ff */
[----:B------:R0:W-:Y:S01]  /*15d80*/  STL [R1+0x14ac], R35 ;  /* 0x0014ac2301007387 */ /* 0x0001e20000100800 */
[----:B------:R-:W-:-:S03]  /*15d90*/  IADD3 R77, P6, PT, R28, R2, RZ ;  /* 0x000000021c4d7210 */ /* 0x000fc60007fde0ff */
[----:B------:R-:W-:Y:S04]  /*15da0*/  STL [R1+0x14c0], R81 ;  /* 0x0014c05101007387 */ /* 0x000fe80000100800 */
[----:B------:R0:W-:Y:S04]  /*15db0*/  STL [R1+0x14b4], R23 ;  /* 0x0014b41701007387 */ /* 0x0001e80000100800 */
        /* <DEDUP_REMOVED lines=8> */
[----:B------:R-:W-:Y:S02]  /*15e40*/  IADD3 R57, P4, PT, R48, R0, RZ ;  /* 0x0000000030397210 */ /* 0x000fe40007f9e0ff */
[----:B------:R-:W-:Y:S01]  /*15e50*/  ISETP.GE.U32.AND P6, PT, R29, 0x7ffffe28, PT ;  /* 0x7ffffe281d00780c */ /* 0x000fe20003fc6070 */
[----:B------:R-:W-:Y:S04]  /*15e60*/  STL [R1+0x14cc], R61 ;  /* 0x0014cc3d01007387 */ /* 0x000fe80000100800 */
[----:B------:R-:W-:Y:S04]  /*15e70*/  STL [R1+0x1530], R44 ;  /* 0x0015302c01007387 */ /* 0x000fe80000100800 */
[----:B------:R-:W-:Y:S01]  /*15e80*/  STL [R1+0x14d4], R51 ;  /* 0x0014d43301007387 */ /* 0x000fe20000100800 */
[----:B------:R-:W-:-:S03]  /*15e90*/  IMAD.X R59, R52, 0x1, R3, P4 ;  /* 0x00000001343b7824 */ /* 0x000fc600020e0603 */
[----:B------:R-:W-:Y:S01]  /*15ea0*/  STL [R1+0x1538], R42 ;  /* 0x0015382a01007387 */ /* 0x000fe20000100800 */
[----:B------:R-:W-:-:S03]  /*15eb0*/  PRMT R16, RZ, 0x7610, R16 ;  /* 0x00007610ff107816 */ /* 0x000fc60000000010 */
[----:B------:R1:W-:Y:S01]  /*15ec0*/  STL [R1+0x152c], R45 ;  /* 0x00152c2d01007387 */ /* 0x0003e20000100800 */
[----:B0-----:R-:W-:-:S03]  /*15ed0*/  @!P5 IMAD.MOV.U32 R7, RZ, RZ, R8 ;  /* 0x000000ffff07d224 */ /* 0x001fc600078e0008 */
[----:B------:R-:W-:Y:S04]  /*15ee0*/  STL [R1+0x1540], R79 ;  /* 0x0015404f01007387 */ /* 0x000fe80000100800 */
[----:B------:R0:W-:Y:S04]  /*15ef0*/  STL [R1+0x1534], R43 ;  /* 0x0015342b01007387 */ /* 0x0001e80000100800 */
[----:B------:R-:W-:Y:S04]  /*15f00*/  STL [R1+0x1548], R77 ;  /* 0x0015484d01007387 */ /* 0x000fe80000100800 */
[----:B------:R-:W-:Y:S04]  /*15f10*/  STL [R1+0x153c], R80 ;  /* 0x00153c5001007387 */ /* 0x000fe80000100800 */
[----:B------:R-:W-:Y:S01]  /*15f20*/  STL [R1+0x1550], R57 ;  /* 0x0015503901007387 */ /* 0x000fe20000100800 */
[----:B------:R-:W-:-:S03]  /*15f30*/  PRMT R15, RZ, 0x7610, R15 ;  /* 0x00007610ff0f7816 */ /* 0x000fc6000000000f */
[----:B------:R-:W-:Y:S04]  /*15f40*/  STL [R1+0x1544], R78 ;  /* 0x0015444e01007387 */ /* 0x000fe80000100800 */
[----:B------:R-:W-:Y:S01]  /*15f50*/  STL [R1+0x154c], R59 ;  /* 0x00154c3b01007387 */ /* 0x000fe20000100800 */
[----:B--2---:R-:W-:-:S03]  /*15f60*/  @!P5 IMAD.MOV.U32 R6, RZ, RZ, R19 ;  /* 0x000000ffff06d224 */ /* 0x004fc600078e0013 */
[----:B---3--:R-:W-:Y:S04]  /*15f70*/  STL [R1+0x1b1c], R17 ;  /* 0x001b1c1101007387 */ /* 0x008fe80000100800 */
[----:B-1----:R-:W2:Y:S04]  /*15f80*/  LDL.LU R8, [R1+0x1b80] ;  /* 0x001b800001087983 */ /* 0x002ea80000300800 */
[----:B------:R1:W3:Y:S02]  /*15f90*/  @!P5 LDG.E.U8 R16, desc[UR18][R6.64] ;  /* 0x000000120610d981 */ /* 0x0002e4000c1e1100 */
[----:B-1----:R-:W-:-:S02]  /*15fa0*/  @!P6 IMAD.MOV.U32 R6, RZ, RZ, R72 ;  /* 0x000000ffff06e224 */ /* 0x002fc400078e0048 */
[----:B------:R-:W-:-:S05]  /*15fb0*/  @!P6 IMAD.MOV.U32 R7, RZ, RZ, R76 ;  /* 0x000000ffff07e224 */ /* 0x000fca00078e004c */
[----:B------:R1:W4:Y:S01]  /*15fc0*/  @!P6 LDG.E.U8 R15, desc[UR18][R6.64] ;  /* 0x00000012060fe981 */ /* 0x000322000c1e1100 */
[----:B------:R-:W-:Y:S01]  /*15fd0*/  ISETP.GE.U32.AND P4, PT, R30, 0x7ffffe20, PT ;  /* 0x7ffffe201e00780c */ /* 0x000fe20003f86070 */
[----:B------:R-:W-:Y:S01]  /*15fe0*/  VIADD R5, R14, 0xffffff17 ;  /* 0xffffff170e057836 */ /* 0x000fe20000000000 */
[----:B------:R-:W-:-:S04]  /*15ff0*/  PRMT R13, RZ, 0x7610, R13 ;  /* 0x00007610ff0d7816 */ /* 0x000fc8000000000d */
[----:B------:R-:W-:Y:S01]  /*16000*/  ISETP.GE.U32.AND P5, PT, R5, 0x7ffffe18, PT ;  /* 0x7ffffe180500780c */ /* 0x000fe20003fa6070 */
[----:B-1----:R-:W-:Y:S02]  /*16010*/  @!P6 IMAD.MOV.U32 R6, RZ, RZ, R75 ;  /* 0x000000ffff06e224 */ /* 0x002fe400078e004b */
[----:B------:R-:W-:Y:S01]  /*16020*/  @!P6 IMAD.MOV.U32 R7, RZ, RZ, R39 ;  /* 0x000000ffff07e224 */ /* 0x000fe200078e0027 */
[----:B------:R-:W-:-:S03]  /*16030*/  PRMT R10, RZ, 0x7610, R10 ;  /* 0x00007610ff0a7816 */ /* 0x000fc6000000000a */
[----:B------:R-:W-:Y:S01]  /*16040*/  @!P4 IMAD.MOV.U32 R19, RZ, RZ, R40 ;  /* 0x000000ffff13c224 */ /* 0x000fe200078e0028 */
[----:B------:R1:W4:Y:S02]  /*16050*/  @!P6 LDG.E.U8 R13, desc[UR18][R6.64] ;  /* 0x00000012060de981 */ /* 0x000324000c1e1100 */
[----:B-1----:R-:W-:Y:S02]  /*16060*/  @!P4 IMAD.MOV.U32 R6, RZ, RZ, R49 ;  /* 0x000000ffff06c224 */ /* 0x002fe400078e0031 */
[----:B------:R-:W-:-:S05]  /*16070*/  @!P4 IMAD.MOV.U32 R7, RZ, RZ, R41 ;  /* 0x000000ffff07c224 */ /* 0x000fca00078e0029 */
[----:B------:R1:W4:Y:S02]  /*16080*/  @!P4 LDG.E.U8 R10, desc[UR18][R6.64] ;  /* 0x00000012060ac981 */ /* 0x000324000c1e1100 */
[----:B-1----:R-:W-:Y:S02]  /*16090*/  PRMT R7, RZ, 0x7610, R7 ;  /* 0x00007610ff077816 */ /* 0x002fe40000000007 */
[----:B--2---:R-:W-:Y:S01]  /*160a0*/  PRMT R8, RZ, 0x7610, R8 ;  /* 0x00007610ff087816 */ /* 0x004fe20000000008 */
[----:B---3--:R1:W-:Y:S04]  /*160b0*/  STL [R1+0x1b20], R16 ;  /* 0x001b201001007387 */ /* 0x0083e80000100800 */
[----:B------:R-:W2:Y:S04]  /*160c0*/  LDL.LU R76, [R1+0x1b7c] ;  /* 0x001b7c00014c7983 */ /* 0x000ea80000300800 */
[----:B------:R-:W3:Y:S04]  /*160d0*/  LDL.LU R72, [R1+0x1b78] ;  /* 0x001b780001487983 */ /* 0x000ee80000300800 */
[----:B------:R0:W2:Y:S04]  /*160e0*/  @!P4 LDG.E.U8 R8, desc[UR18][R18.64] ;  /* 0x000000121208c981 */ /* 0x0000a8000c1e1100 */
[----:B----4-:R4:W-:Y:S04]  /*160f0*/  STL [R1+0x1b24], R15 ;  /* 0x001b240f01007387 */ /* 0x0109e80000100800 */
[----:B------:R-:W2:Y:S01]  /*16100*/  LDL.LU R39, [R1+0x1b74] ;  /* 0x001b740001277983 */ /* 0x000ea20000300800 */
[----:B0-----:R-:W-:-:S02]  /*16110*/  @!P5 IMAD.MOV.U32 R18, RZ, RZ, R9 ;  /* 0x000000ffff12d224 */ /* 0x001fc400078e0009 */
[----:B------:R-:W-:Y:S01]  /*16120*/  @!P5 IMAD.MOV.U32 R19, RZ, RZ, R12 ;  /* 0x000000ffff13d224 */ /* 0x000fe200078e000c */
[----:B------:R-:W2:Y:S04]  /*16130*/  LDL.LU R75, [R1+0x1b70] ;  /* 0x001b7000014b7983 */ /* 0x000ea80000300800 */
[----:B------:R-:W2:Y:S04]  /*16140*/  LDL.LU R41, [R1+0x1b6c] ;  /* 0x001b6c0001297983 */ /* 0x000ea80000300800 */
[----:B------:R-:W3:Y:S04]  /*16150*/  LDL.LU R49, [R1+0x1b68] ;  /* 0x001b680001317983 */ /* 0x000ee80000300800 */
[----:B------:R-:W3:Y:S04]  /*16160*/  LDL.LU R40, [R1+0x1b64] ;  /* 0x001b640001287983 */ /* 0x000ee80000300800 */
[----:B------:R-:W4:Y:S04]  /*16170*/  LDL.LU R12, [R1+0x1b60] ;  /* 0x001b6000010c7983 */ /* 0x000f280000300800 */
[----:B------:R0:W4:Y:S04]  /*16180*/  @!P5 LDG.E.U8 R7, desc[UR18][R18.64] ;  /* 0x000000121207d981 */ /* 0x000128000c1e1100 */
[----:B------:R-:W4:Y:S01]  /*16190*/  LDL.LU R9, [R1+0x1b5c] ;  /* 0x001b5c0001097983 */ /* 0x000f220000300800 */
[----:B0-----:R-:W-:-:S02]  /*161a0*/  @!P5 IMAD.MOV.U32 R19, RZ, RZ, R11 ;  /* 0x000000ffff13d224 */ /* 0x001fc400078e000b */
[----:B------:R-:W-:Y:S01]  /*161b0*/  @!P5 IMAD.MOV.U32 R18, RZ, RZ, R31 ;  /* 0x000000ffff12d224 */ /* 0x000fe200078e001f */
[----:B------:R-:W4:Y:S04]  /*161c0*/  LDL.LU R11, [R1+0x1b58] ;  /* 0x001b5800010b7983 */ /* 0x000f280000300800 */
[----:B------:R-:W4:Y:S01]  /*161d0*/  LDL.LU R31, [R1+0x1b54] ;  /* 0x001b5400011f7983 */ /* 0x000f220000300800 */
[----:B------:R-:W-:-:S05]  /*161e0*/  VIADD R5, R14, 0xffffff0f ;  /* 0xffffff0f0e057836 */ /* 0x000fca0000000000 */
[----:B------:R-:W-:Y:S02]  /*161f0*/  ISETP.GE.U32.AND P6, PT, R5, 0x7ffffe10, PT ;  /* 0x7ffffe100500780c */ /* 0x000fe40003fc6070 */
[----:B------:R-:W-:Y:S01]  /*16200*/  PRMT R6, RZ, 0x7610, R6 ;  /* 0x00007610ff067816 */ /* 0x000fe20000000006 */
[----:B------:R-:W-:-:S05]  /*16210*/  VIADD R5, R14, 0xffffff07 ;  /* 0xffffff070e057836 */ /* 0x000fca0000000000 */
[----:B------:R0:W4:Y:S01]  /*16220*/  @!P5 LDG.E.U8 R6, desc[UR18][R18.64] ;  /* 0x000000121206d981 */ /* 0x000122000c1e1100 */
[----:B------:R-:W-:-:S04]  /*16230*/  ISETP.GE.U32.AND P4, PT, R5, 0x7ffffe08, PT ;  /* 0x7ffffe080500780c */ /* 0x000fc80003f86070 */
[----:B0-----:R-:W-:Y:S02]  /*16240*/  @!P6 IMAD.MOV.U32 R19, RZ, RZ, R35 ;  /* 0x000000ffff13e224 */ /* 0x001fe400078e0023 */
[----:B------:R-:W-:Y:S01]  /*16250*/  @!P6 IMAD.MOV.U32 R18, RZ, RZ, R34 ;  /* 0x000000ffff12e224 */ /* 0x000fe200078e0022 */
[----:B------:R-:W4:Y:S04]  /*16260*/  LDL.LU R35, [R1+0x1b50] ;  /* 0x001b500001237983 */ /* 0x000f280000300800 */
[----:B------:R-:W4:Y:S01]  /*16270*/  LDL.LU R34, [R1+0x1b4c] ;  /* 0x001b4c0001227983 */ /* 0x000f220000300800 */
[----:B------:R-:W-:Y:S02]  /*16280*/  PRMT R20, RZ, 0x7610, R20 ;  /* 0x00007610ff147816 */ /* 0x000fe40000000014 */
[----:B------:R-:W-:-:S04]  /*16290*/  PRMT R21, RZ, 0x7610, R21 ;  /* 0x00007610ff157816 */ /* 0x000fc80000000015 */
[----:B------:R0:W4:Y:S01]  /*162a0*/  @!P6 LDG.E.U8 R20, desc[UR18][R22.64] ;  /* 0x000000121614e981 */ /* 0x000122000c1e1100 */
[----:B------:R-:W-:-:S03]  /*162b0*/  VIADD R5, R14, 0xffffff36 ;  /* 0xffffff360e057836 */ /* 0x000fc60000000000 */
[----:B------:R1:W4:Y:S01]  /*162c0*/  @!P6 LDG.E.U8 R21, desc[UR18][R18.64] ;  /* 0x000000121215e981 */ /* 0x000322000c1e1100 */
[----:B0-----:R-:W-:-:S03]  /*162d0*/  @!P4 IMAD.MOV.U32 R23, RZ, RZ, R45 ;  /* 0x000000ffff17c224 */ /* 0x001fc600078e002d */
[----:B------:R-:W4:Y:S01]  /*162e0*/  LDL.LU R45, [R1+0x1b48] ;  /* 0x001b4800012d7983 */ /* 0x000f220000300800 */
[----:B------:R-:W-:Y:S01]  /*162f0*/  @!P4 IMAD.MOV.U32 R22, RZ, RZ, R44 ;  /* 0x000000ffff16c224 */ /* 0x000fe200078e002c */
[----:B-1----:R-:W-:Y:S02]  /*16300*/  PRMT R19, RZ, 0x7610, R19 ;  /* 0x00007610ff137816 */ /* 0x002fe40000000013 */
[----:B------:R-:W4:Y:S01]  /*16310*/  LDL.LU R44, [R1+0x1b44] ;  /* 0x001b4400012c7983 */ /* 0x000f220000300800 */
[----:B------:R-:W-:-:S03]  /*16320*/  ISETP.GE.U32.AND P5, PT, R5, 0x7ffffe37, PT ;  /* 0x7ffffe370500780c */ /* 0x000fc60003fa6070 */
[----:B------:R0:W4:Y:S01]  /*16330*/  @!P4 LDG.E.U8 R19, desc[UR18][R22.64] ;  /* 0x000000121613c981 */ /* 0x000122000c1e1100 */
[----:B------:R-:W-:Y:S01]  /*16340*/  PRMT R18, RZ, 0x7610, R18 ;  /* 0x00007610ff127816 */ /* 0x000fe20000000012 */
[----:B0-----:R-:W-:Y:S02]  /*16350*/  @!P4 IMAD.MOV.U32 R23, RZ, RZ, R43 ;  /* 0x000000ffff17c224 */ /* 0x001fe400078e002b */
[----:B------:R-:W4:Y:S01]  /*16360*/  LDL.LU R43, [R1+0x1b40] ;  /* 0x001b4000012b7983 */ /* 0x000f220000300800 */
[----:B------:R-:W-:-:S03]  /*16370*/  @!P4 IMAD.MOV.U32 R22, RZ, RZ, R42 ;  /* 0x000000ffff16c224 */ /* 0x000fc600078e002a */
[----:B------:R-:W4:Y:S04]  /*16380*/  LDL.LU R42, [R1+0x1b3c] ;  /* 0x001b3c00012a7983 */ /* 0x000f280000300800 */
[----:B------:R2:W4:Y:S01]  /*16390*/  @!P4 LDG.E.U8 R18, desc[UR18][R22.64] ;  /* 0x000000121612c981 */ /* 0x000522000c1e1100 */
[----:B------:R-:W-:-:S05]  /*163a0*/  VIADD R5, R14, 0xffffff2e ;  /* 0xffffff2e0e057836 */ /* 0x000fca0000000000 */
[----:B------:R-:W-:Y:S02]  /*163b0*/  ISETP.GE.U32.AND P6, PT, R5, 0x7ffffe2f, PT ;  /* 0x7ffffe2f0500780c */ /* 0x000fe40003fc6070 */
[----:B------:R-:W-:Y:S01]  /*163c0*/  PRMT R30, RZ, 0x7610, R30 ;  /* 0x00007610ff1e7816 */ /* 0x000fe2000000001e */
[----:B--2---:R-:W-:Y:S02]  /*163d0*/  @!P5 IMAD.MOV.U32 R23, RZ, RZ, R41 ;  /* 0x000000ffff17d224 */ /* 0x004fe400078e0029 */
[----:B------:R-:W2:Y:S01]  /*163e0*/  LDL.LU R41, [R1+0x1b38] ;  /* 0x001b380001297983 */ /* 0x000ea20000300800 */
[----:B---3--:R-:W-:-:S03]  /*163f0*/  @!P5 IMAD.MOV.U32 R22, RZ, RZ, R40 ;  /* 0x000000ffff16d224 */ /* 0x008fc600078e0028 */
[----:B------:R-:W3:Y:S01]  /*16400*/  LDL.LU R40, [R1+0x1b34] ;  /* 0x001b340001287983 */ /* 0x000ee20000300800 */
[----:B----4-:R-:W-:-:S06]  /*16410*/  PRMT R31, RZ, 0x7610, R31 ;  /* 0x00007610ff1f7816 */ /* 0x010fcc000000001f */
[----:B------:R0:W4:Y:S02]  /*16420*/  @!P5 LDG.E.U8 R31, desc[UR18][R22.64] ;  /* 0x00000012161fd981 */ /* 0x000124000c1e1100 */
[----:B0-----:R-:W-:Y:S02]  /*16430*/  @!P5 IMAD.MOV.U32 R23, RZ, RZ, R39 ;  /* 0x000000ffff17d224 */ /* 0x001fe400078e0027 */
[----:B------:R-:W4:Y:S01]  /*16440*/  LDL.LU R39, [R1+0x1b30] ;  /* 0x001b300001277983 */ /* 0x000f220000300800 */
[----:B------:R-:W-:-:S03]  /*16450*/  @!P5 IMAD.MOV.U32 R22, RZ, RZ, R49 ;  /* 0x000000ffff16d224 */ /* 0x000fc600078e0031 */
[----:B------:R-:W4:Y:S04]  /*16460*/  LDL.LU R49, [R1+0x1b2c] ;  /* 0x001b2c0001317983 */ /* 0x000f280000300800 */
[----:B------:R0:W4:Y:S02]  /*16470*/  @!P5 LDG.E.U8 R30, desc[UR18][R22.64] ;  /* 0x00000012161ed981 */ /* 0x000124000c1e1100 */
[----:B0-----:R-:W-:Y:S02]  /*16480*/  @!P6 IMAD.MOV.U32 R23, RZ, RZ, R38 ;  /* 0x000000ffff17e224 */ /* 0x001fe400078e0026 */
[----:B------:R-:W4:Y:S01]  /*16490*/  LDL.LU R38, [R1+0x1b28] ;  /* 0x001b280001267983 */ /* 0x000f220000300800 */
[----:B------:R-:W-:Y:S01]  /*164a0*/  VIADD R5, R14, 0xffffff26 ;  /* 0xffffff260e057836 */ /* 0x000fe20000000000 */
[----:B------:R-:W-:Y:S01]  /*164b0*/  PRMT R29, RZ, 0x7610, R29 ;  /* 0x00007610ff1d7816 */ /* 0x000fe2000000001d */
[----:B------:R-:W-:-:S03]  /*164c0*/  @!P6 IMAD.MOV.U32 R22, RZ, RZ, R74 ;  /* 0x000000ffff16e224 */ /* 0x000fc600078e004a */
[----:B------:R-:W-:Y:S01]  /*164d0*/  ISETP.GE.U32.AND P4, PT, R5, 0x7ffffe27, PT ;  /* 0x7ffffe270500780c */ /* 0x000fe20003f86070 */
[C---:B------:R-:W-:Y:S01]  /*164e0*/  VIADD R5, R14.reuse, 0xffffff1e ;  /* 0xffffff1e0e057836 */ /* 0x040fe20000000000 */
[----:B------:R-:W-:Y:S01]  /*164f0*/  PRMT R28, RZ, 0x7610, R28 ;  /* 0x00007610ff1c7816 */ /* 0x000fe2000000001c */
[----:B------:R0:W4:Y:S01]  /*16500*/  @!P6 LDG.E.U8 R29, desc[UR18][R22.64] ;  /* 0x00000012161de981 */ /* 0x000122000c1e1100 */
[----:B------:R-:W-:Y:S02]  /*16510*/  PRMT R27, RZ, 0x7610, R27 ;  /* 0x00007610ff1b7816 */ /* 0x000fe4000000001b */
[----:B------:R-:W-:Y:S01]  /*16520*/  ISETP.GE.U32.AND P5, PT, R5, 0x7ffffe1f, PT ;  /* 0x7ffffe1f0500780c */ /* 0x000fe20003fa6070 */
[----:B0-----:R-:W-:Y:S02]  /*16530*/  @!P6 IMAD.MOV.U32 R22, RZ, RZ, R93 ;  /* 0x000000ffff16e224 */ /* 0x001fe400078e005d */
[----:B------:R-:W-:Y:S02]  /*16540*/  @!P6 IMAD.MOV.U32 R23, RZ, RZ, R58 ;  /* 0x000000ffff17e224 */ /* 0x000fe400078e003a */
[----:B------:R-:W-:-:S03]  /*16550*/  VIADD R5, R14, 0xffffff16 ;  /* 0xffffff160e057836 */ /* 0x000fc60000000000 */
[----:B------:R0:W4:Y:S01]  /*16560*/  @!P6 LDG.E.U8 R28, desc[UR18][R22.64] ;  /* 0x00000012161ce981 */ /* 0x000122000c1e1100 */
[----:B------:R-:W-:Y:S02]  /*16570*/  PRMT R26, RZ, 0x7610, R26 ;  /* 0x00007610ff1a7816 */ /* 0x000fe4000000001a */
[----:B------:R-:W-:Y:S01]  /*16580*/  ISETP.GE.U32.AND P6, PT, R5, 0x7ffffe17, PT ;  /* 0x7ffffe170500780c */ /* 0x000fe20003fc6070 */
[----:B0-----:R-:W-:Y:S02]  /*16590*/  @!P4 IMAD.MOV.U32 R22, RZ, RZ, R91 ;  /* 0x000000ffff16c224 */ /* 0x001fe400078e005b */
[----:B------:R-:W-:-:S05]  /*165a0*/  @!P4 IMAD.MOV.U32 R23, RZ, RZ, R92 ;  /* 0x000000ffff17c224 */ /* 0x000fca00078e005c */
[----:B------:R0:W4:Y:S01]  /*165b0*/  @!P4 LDG.E.U8 R27, desc[UR18][R22.64] ;  /* 0x00000012161bc981 */ /* 0x000122000c1e1100 */
[----:B------:R-:W-:Y:S01]  /*165c0*/  PRMT R25, RZ, 0x7610, R25 ;  /* 0x00007610ff197816 */ /* 0x000fe20000000019 */
[----:B------:R-:W-:Y:S01]  /*165d0*/  VIADD R5, R14, 0xffffff0e ;  /* 0xffffff0e0e057836 */ /* 0x000fe20000000000 */
[----:B------:R-:W-:-:S06]  /*165e0*/  PRMT R24, RZ, 0x7610, R24 ;  /* 0x00007610ff187816 */ /* 0x000fcc0000000018 */
[----:B------:R1:W4:Y:S01]  /*165f0*/  @!P5 LDG.E.U8 R24, desc[UR18][R32.64] ;  /* 0x000000122018d981 */ /* 0x000322000c1e1100 */
[----:B0-----:R-:W-:Y:S02]  /*16600*/  @!P4 IMAD.MOV.U32 R22, RZ, RZ, R89 ;  /* 0x000000ffff16c224 */ /* 0x001fe400078e0059 */
[----:B------:R-:W-:-:S05]  /*16610*/  @!P4 IMAD.MOV.U32 R23, RZ, RZ, R90 ;  /* 0x000000ffff17c224 */ /* 0x000fca00078e005a */
[----:B------:R0:W4:Y:S01]  /*16620*/  @!P4 LDG.E.U8 R26, desc[UR18][R22.64] ;  /* 0x00000012161ac981 */ /* 0x000122000c1e1100 */
[----:B------:R-:W-:Y:S01]  /*16630*/  ISETP.GE.U32.AND P4, PT, R5, 0x7ffffe0f, PT ;  /* 0x7ffffe0f0500780c */ /* 0x000fe20003f86070 */
[----:B-1----:R-:W-:Y:S02]  /*16640*/  @!P6 IMAD.MOV.U32 R32, RZ, RZ, R85 ;  /* 0x000000ffff20e224 */ /* 0x002fe400078e0055 */
[----:B0-----:R-:W-:Y:S02]  /*16650*/  @!P5 IMAD.MOV.U32 R22, RZ, RZ, R87 ;  /* 0x000000ffff16d224 */ /* 0x001fe400078e0057 */
[----:B------:R-:W-:Y:S02]  /*16660*/  @!P5 IMAD.MOV.U32 R23, RZ, RZ, R88 ;  /* 0x000000ffff17d224 */ /* 0x000fe400078e0058 */
[----:B------:R-:W-:-:S03]  /*16670*/  @!P6 IMAD.MOV.U32 R33, RZ, RZ, R86 ;  /* 0x000000ffff21e224 */ /* 0x000fc600078e0056 */
[----:B------:R0:W4:Y:S01]  /*16680*/  @!P5 LDG.E.U8 R25, desc[UR18][R22.64] ;  /* 0x000000121619d981 */ /* 0x000122000c1e1100 */
[----:B------:R-:W-:Y:S01]  /*16690*/  VIADD R5, R14, 0xffffff0d ;  /* 0xffffff0d0e057836 */ /* 0x000fe20000000000 */
[----:B0-----:R-:W-:Y:S02]  /*166a0*/  PRMT R23, RZ, 0x7610, R23 ;  /* 0x00007610ff177816 */ /* 0x001fe40000000017 */
[----:B------:R-:W-:-:S04]  /*166b0*/  PRMT R22, RZ, 0x7610, R22 ;  /* 0x00007610ff167816 */ /* 0x000fc80000000016 */
[----:B------:R0:W4:Y:S01]  /*166c0*/  @!P6 LDG.E.U8 R23, desc[UR18][R32.64] ;  /* 0x000000122017e981 */ /* 0x000122000c1e1100 */
[----:B------:R-:W-:Y:S02]  /*166d0*/  PRMT R35, RZ, 0x7610, R35 ;  /* 0x00007610ff237816 */ /* 0x000fe40000000023 */
[----:B------:R-:W-:Y:S01]  /*166e0*/  ISETP.GE.U32.AND P5, PT, R5, 0x7ffffe0e, PT ;  /* 0x7ffffe0e0500780c */ /* 0x000fe20003fa6070 */
[----:B0-----:R-:W-:Y:S02]  /*166f0*/  @!P6 IMAD.MOV.U32 R32, RZ, RZ, R83 ;  /* 0x000000ffff20e224 */ /* 0x001fe400078e0053 */
[----:B------:R-:W-:Y:S01]  /*16700*/  @!P6 IMAD.MOV.U32 R33, RZ, RZ, R84 ;  /* 0x000000ffff21e224 */ /* 0x000fe200078e0054 */
[----:B------:R-:W-:Y:S01]  /*16710*/  PRMT R34, RZ, 0x7610, R34 ;  /* 0x00007610ff227816 */ /* 0x000fe20000000022 */
[----:B------:R-:W-:-:S03]  /*16720*/  VIADD R5, R14, 0xffffff35 ;  /* 0xffffff350e057836 */ /* 0x000fc60000000000 */
[----:B------:R0:W4:Y:S02]  /*16730*/  @!P6 LDG.E.U8 R22, desc[UR18][R32.64] ;  /* 0x000000122016e981 */ /* 0x000124000c1e1100 */
[----:B------:R-:W-:Y:S02]  /*16740*/  ISETP.GE.U32.AND P6, PT, R5, 0x7ffffe36, PT ;  /* 0x7ffffe360500780c */ /* 0x000fe40003fc6070 */
[----:B------:R1:W4:Y:S01]  /*16750*/  @!P4 LDG.E.U8 R34, desc[UR18][R36.64] ;  /* 0x000000122422c981 */ /* 0x000322000c1e1100 */
[----:B0-----:R-:W-:Y:S02]  /*16760*/  @!P4 IMAD.MOV.U32 R32, RZ, RZ, R81 ;  /* 0x000000ffff20c224 */ /* 0x001fe400078e0051 */
[----:B------:R-:W-:Y:S02]  /*16770*/  @!P4 IMAD.MOV.U32 R33, RZ, RZ, R82 ;  /* 0x000000ffff21c224 */ /* 0x000fe400078e0052 */
[----:B-1----:R-:W-:-:S03]  /*16780*/  @!P2 IMAD.MOV.U32 R36, RZ, RZ, R79 ;  /* 0x000000ffff24a224 */ /* 0x002fc600078e004f */
[----:B------:R0:W4:Y:S01]  /*16790*/  @!P4 LDG.E.U8 R35, desc[UR18][R32.64] ;  /* 0x000000122023c981 */ /* 0x000122000c1e1100 */
[----:B------:R-:W-:Y:S02]  /*167a0*/  @!P2 IMAD.MOV.U32 R37, RZ, RZ, R80 ;  /* 0x000000ffff25a224 */ /* 0x000fe400078e0050 */
[----:B------:R-:W-:Y:S01]  /*167b0*/  VIADD R5, R14, 0xffffff2d ;  /* 0xffffff2d0e057836 */ /* 0x000fe20000000000 */
[----:B0-----:R-:W-:Y:S02]  /*167c0*/  PRMT R33, RZ, 0x7610, R33 ;  /* 0x00007610ff217816 */ /* 0x001fe40000000021 */
[----:B------:R-:W-:-:S04]  /*167d0*/  PRMT R32, RZ, 0x7610, R32 ;  /* 0x00007610ff207816 */ /* 0x000fc80000000020 */
[----:B------:R0:W4:Y:S01]  /*167e0*/  @!P2 LDG.E.U8 R33, desc[UR18][R36.64] ;  /* 0x000000122421a981 */ /* 0x000122000c1e1100 */
[----:B------:R-:W-:Y:S02]  /*167f0*/  ISETP.GE.U32.AND P4, PT, R5, 0x7ffffe2e, PT ;  /* 0x7ffffe2e0500780c */ /* 0x000fe40003f86070 */
[----:B------:R-:W-:Y:S01]  /*16800*/  PRMT R45, RZ, 0x7610, R45 ;  /* 0x00007610ff2d7816 */ /* 0x000fe2000000002d */
[----:B0-----:R-:W-:Y:S02]  /*16810*/  @!P2 IMAD.MOV.U32 R36, RZ, RZ, R77 ;  /* 0x000000ffff24a224 */ /* 0x001fe400078e004d */
[----:B------:R-:W-:-:S05]  /*16820*/  @!P2 IMAD.MOV.U32 R37, RZ, RZ, R78 ;  /* 0x000000ffff25a224 */ /* 0x000fca00078e004e */
[----:B------:R0:W4:Y:S01]  /*16830*/  @!P2 LDG.E.U8 R32, desc[UR18][R36.64] ;  /* 0x000000122420a981 */ /* 0x000122000c1e1100 */
[----:B------:R-:W-:Y:S01]  /*16840*/  PRMT R44, RZ, 0x7610, R44 ;  /* 0x00007610ff2c7816 */ /* 0x000fe2000000002c */
[----:B------:R-:W-:Y:S02]  /*16850*/  VIADD R5, R14, 0xffffff25 ;  /* 0xffffff250e057836 */ /* 0x000fe40000000000 */
[----:B0-----:R-:W-:Y:S02]  /*16860*/  @!P6 IMAD.MOV.U32 R36, RZ, RZ, R75 ;  /* 0x000000ffff24e224 */ /* 0x001fe400078e004b */
[----:B------:R-:W-:-:S05]  /*16870*/  @!P6 IMAD.MOV.U32 R37, RZ, RZ, R76 ;  /* 0x000000ffff25e224 */ /* 0x000fca00078e004c */
[----:B------:R0:W4:Y:S01]  /*16880*/  @!P6 LDG.E.U8 R45, desc[UR18][R36.64] ;  /* 0x00000012242de981 */ /* 0x000122000c1e1100 */
[----:B------:R-:W-:Y:S02]  /*16890*/  ISETP.GE.U32.AND P2, PT, R5, 0x7ffffe26, PT ;  /* 0x7ffffe260500780c */ /* 0x000fe40003f46070 */
[----:B------:R-:W-:Y:S01]  /*168a0*/  PRMT R43, RZ, 0x7610, R43 ;  /* 0x00007610ff2b7816 */ /* 0x000fe2000000002b */
[----:B0-----:R-:W-:Y:S02]  /*168b0*/  @!P6 IMAD.MOV.U32 R36, RZ, RZ, R72 ;  /* 0x000000ffff24e224 */ /* 0x001fe400078e0048 */
[----:B------:R-:W-:Y:S02]  /*168c0*/  @!P6 IMAD.MOV.U32 R37, RZ, RZ, R73 ;  /* 0x000000ffff25e224 */ /* 0x000fe400078e0049 */
[----:B------:R-:W-:-:S03]  /*168d0*/  VIADD R5, R14, 0xffffff1d ;  /* 0xffffff1d0e057836 */ /* 0x000fc60000000000 */
[----:B------:R0:W4:Y:S01]  /*168e0*/  @!P6 LDG.E.U8 R44, desc[UR18][R36.64] ;  /* 0x00000012242ce981 */ /* 0x000122000c1e1100 */
[----:B------:R-:W-:Y:S02]  /*168f0*/  PRMT R42, RZ, 0x7610, R42 ;  /* 0x00007610ff2a7816 */ /* 0x000fe4000000002a */
[----:B------:R-:W-:Y:S01]  /*16900*/  ISETP.GE.U32.AND P6, PT, R5, 0x7ffffe1e, PT ;  /* 0x7ffffe1e0500780c */ /* 0x000fe20003fc6070 */
[----:B0-----:R-:W-:Y:S02]  /*16910*/  @!P4 IMAD.MOV.U32 R36, RZ, RZ, R70 ;  /* 0x000000ffff24c224 */ /* 0x001fe400078e0046 */
[----:B------:R-:W-:Y:S02]  /*16920*/  @!P4 IMAD.MOV.U32 R37, RZ, RZ, R71 ;  /* 0x000000ffff25c224 */ /* 0x000fe400078e0047 */
[----:B------:R-:W-:-:S03]  /*16930*/  VIADD R5, R14, 0xffffff15 ;  /* 0xffffff150e057836 */ /* 0x000fc60000000000 */
[----:B------:R0:W4:Y:S02]  /*16940*/  @!P4 LDG.E.U8 R43, desc[UR18][R36.64] ;  /* 0x00000012242bc981 */ /* 0x000124000c1e1100 */
[----:B0-----:R-:W-:Y:S02]  /*16950*/  @!P4 IMAD.MOV.U32 R36, RZ, RZ, R68 ;  /* 0x000000ffff24c224 */ /* 0x001fe400078e0044 */
[----:B------:R-:W-:-:S05]  /*16960*/  @!P4 IMAD.MOV.U32 R37, RZ, RZ, R69 ;  /* 0x000000ffff25c224 */ /* 0x000fca00078e0045 */
[----:B------:R0:W4:Y:S01]  /*16970*/  @!P4 LDG.E.U8 R42, desc[UR18][R36.64] ;  /* 0x00000012242ac981 */ /* 0x000122000c1e1100 */
[----:B------:R-:W-:Y:S02]  /*16980*/  ISETP.GE.U32.AND P4, PT, R5, 0x7ffffe16, PT ;  /* 0x7ffffe160500780c */ /* 0x000fe40003f86070 */
[----:B--2---:R-:W-:Y:S01]  /*16990*/  PRMT R41, RZ, 0x7610, R41 ;  /* 0x00007610ff297816 */ /* 0x004fe20000000029 */
[----:B0-----:R-:W-:Y:S02]  /*169a0*/  @!P2 IMAD.MOV.U32 R36, RZ, RZ, R66 ;  /* 0x000000ffff24a224 */ /* 0x001fe400078e0042 */
[----:B------:R-:W-:Y:S01]  /*169b0*/  @!P2 IMAD.MOV.U32 R37, RZ, RZ, R67 ;  /* 0x000000ffff25a224 */ /* 0x000fe200078e0043 */
[----:B---3--:R-:W-:-:S04]  /*169c0*/  PRMT R40, RZ, 0x7610, R40 ;  /* 0x00007610ff287816 */ /* 0x008fc80000000028 */
[----:B------:R0:W2:Y:S01]  /*169d0*/  @!P2 LDG.E.U8 R41, desc[UR18][R36.64] ;  /* 0x000000122429a981 */ /* 0x0000a2000c1e1100 */
[----:B------:R-:W-:Y:S02]  /*169e0*/  @!P5 IMAD.MOV.U32 R16, RZ, RZ, R60 ;  /* 0x000000ffff10d224 */ /* 0x000fe400078e003c */
[----:B0-----:R-:W-:Y:S02]  /*169f0*/  @!P2 IMAD.MOV.U32 R36, RZ, RZ, R64 ;  /* 0x000000ffff24a224 */ /* 0x001fe400078e0040 */
[----:B------:R-:W-:Y:S02]  /*16a00*/  @!P2 IMAD.MOV.U32 R37, RZ, RZ, R65 ;  /* 0x000000ffff25a224 */ /* 0x000fe400078e0041 */
[----:B------:R-:W-:-:S03]  /*16a10*/  @!P5 IMAD.MOV.U32 R17, RZ, RZ, R61 ;  /* 0x000000ffff11d224 */ /* 0x000fc600078e003d */
[----:B------:R0:W3:Y:S02]  /*16a20*/  @!P2 LDG.E.U8 R40, desc[UR18][R36.64] ;  /* 0x000000122428a981 */ /* 0x0000e4000c1e1100 */
[----:B0-----:R-:W-:Y:S02]  /*16a30*/  PRMT R37, RZ, 0x7610, R37 ;  /* 0x00007610ff257816 */ /* 0x001fe40000000025 */
[----:B----4-:R-:W-:Y:S02]  /*16a40*/  PRMT R39, RZ, 0x7610, R39 ;  /* 0x00007610ff277816 */ /* 0x010fe40000000027 */
[----:B------:R-:W-:-:S04]  /*16a50*/  PRMT R49, RZ, 0x7610, R49 ;  /* 0x00007610ff317816 */ /* 0x000fc80000000031 */
[----:B------:R0:W4:Y:S04]  /*16a60*/  @!P6 LDG.E.U8 R39, desc[UR18][R46.64] ;  /* 0x000000122e27e981 */ /* 0x000128000c1e1100 */
[----:B------:R1:W4:Y:S01]  /*16a70*/  @!P5 LDG.E.U8 R49, desc[UR18][R16.64] ;  /* 0x000000121031d981 */ /* 0x000322000c1e1100 */
[----:B0-----:R-:W-:Y:S02]  /*16a80*/  @!P4 IMAD.MOV.U32 R46, RZ, RZ, R62 ;  /* 0x000000ffff2ec224 */ /* 0x001fe400078e003e */
[----:B------:R-:W-:Y:S02]  /*16a90*/  @!P4 IMAD.MOV.U32 R47, RZ, RZ, R63 ;  /* 0x000000ffff2fc224 */ /* 0x000fe400078e003f */
[----:B-1----:R-:W-:-:S03]  /*16aa0*/  @!P3 IMAD.MOV.U32 R16, RZ, RZ, R57 ;  /* 0x000000ffff10b224 */ /* 0x002fc600078e0039 */
[----:B------:R0:W4:Y:S01]  /*16ab0*/  @!P4 LDG.E.U8 R37, desc[UR18][R46.64] ;  /* 0x000000122e25c981 */ /* 0x000122000c1e1100 */
[----:B------:R-:W-:Y:S01]  /*16ac0*/  @!P3 IMAD.MOV.U32 R17, RZ, RZ, R59 ;  /* 0x000000ffff11b224 */ /* 0x000fe200078e003b */
[----:B------:R-:W-:Y:S02]  /*16ad0*/  PRMT R38, RZ, 0x7610, R38 ;  /* 0x00007610ff267816 */ /* 0x000fe40000000026 */
[----:B0-----:R-:W-:-:S06]  /*16ae0*/  PRMT R47, RZ, 0x7610, R47 ;  /* 0x00007610ff2f7816 */ /* 0x001fcc000000002f */
[----:B------:R0:W4:Y:S02]  /*16af0*/  @!P3 LDG.E.U8 R47, desc[UR18][R16.64] ;  /* 0x00000012102fb981 */ /* 0x000124000c1e1100 */
[----:B0-----:R-:W-:Y:S02]  /*16b00*/  @!P6 IMAD.MOV.U32 R16, RZ, RZ, R55 ;  /* 0x000000ffff10e224 */ /* 0x001fe400078e0037 */
[----:B------:R-:W-:-:S05]  /*16b10*/  @!P6 IMAD.MOV.U32 R17, RZ, RZ, R56 ;  /* 0x000000ffff11e224 */ /* 0x000fca00078e0038 */
[----:B------:R0:W4:Y:S01]  /*16b20*/  @!P6 LDG.E.U8 R38, desc[UR18][R16.64] ;  /* 0x000000121026e981 */ /* 0x000122000c1e1100 */
[----:B------:R-:W-:Y:S01]  /*16b30*/  VIADD R5, R14, 0xffffff01 ;  /* 0xffffff010e057836 */ /* 0x000fe20000000000 */
[----:B------:R-:W-:-:S04]  /*16b40*/  PRMT R36, RZ, 0x7610, R36 ;  /* 0x00007610ff247816 */ /* 0x000fc80000000024 */
[----:B------:R-:W-:Y:S01]  /*16b50*/  ISETP.GE.U32.AND P2, PT, R5, 0x7ffffe02, PT ;  /* 0x7ffffe020500780c */ /* 0x000fe20003f46070 */
[----:B0-----:R-:W-:Y:S02]  /*16b60*/  @!P4 IMAD.MOV.U32 R16, RZ, RZ, R53 ;  /* 0x000000ffff10c224 */ /* 0x001fe400078e0035 */
[----:B------:R-:W-:Y:S01]  /*16b70*/  @!P4 IMAD.MOV.U32 R17, RZ, RZ, R54 ;  /* 0x000000ffff11c224 */ /* 0x000fe200078e0036 */
[----:B------:R-:W-:Y:S02]  /*16b80*/  IADD3 R5, P6, PT, R48, R2, RZ ;  /* 0x0000000230057210 */ /* 0x000fe40007fde0ff */
[----:B------:R-:W-:Y:S02]  /*16b90*/  PRMT R48, RZ, 0x7610, R48 ;  /* 0x00007610ff307816 */ /* 0x000fe40000000030 */
[----:B------:R0:W4:Y:S02]  /*16ba0*/  @!P4 LDG.E.U8 R36, desc[UR18][R16.64] ;  /* 0x000000121024c981 */ /* 0x000124000c1e1100 */
[----:B0-----:R-:W-:-:S02]  /*16bb0*/  @!P5 IMAD.MOV.U32 R16, RZ, RZ, R50 ;  /* 0x000000ffff10d224 */ /* 0x001fc400078e0032 */
[----:B------:R-:W-:-:S05]  /*16bc0*/  @!P5 IMAD.MOV.U32 R17, RZ, RZ, R51 ;  /* 0x000000ffff11d224 */ /* 0x000fca00078e0033 */
[----:B------:R0:W4:Y:S04]  /*16bd0*/  @!P5 LDG.E.U8 R48, desc[UR18][R16.64] ;  /* 0x000000121030d981 */ /* 0x000128000c1e1100 */
[----:B------:R-:W-:Y:S04]  /*16be0*/  STL [R1+0x1a5c], R45 ;  /* 0x001a5c2d01007387 */ /* 0x000fe80000100800 */
[----:B------:R-:W-:Y:S04]  /*16bf0*/  STL [R1+0x1a60], R44 ;  /* 0x001a602c01007387 */ /* 0x000fe80000100800 */
[----:B------:R-:W-:Y:S04]  /*16c00*/  STL [R1+0x1a64], R43 ;  /* 0x001a642b01007387 */ /* 0x000fe80000100800 */
[----:B------:R-:W-:Y:S04]  /*16c10*/  STL [R1+0x1a68], R42 ;  /* 0x001a682a01007387 */ /* 0x000fe80000100800 */
[----:B--2---:R-:W-:Y:S04]  /*16c20*/  STL [R1+0x1a6c], R41 ;  /* 0x001a6c2901007387 */ /* 0x004fe80000100800 */
[----:B---3--:R-:W-:Y:S04]  /*16c30*/  STL [R1+0x1a70], R40 ;  /* 0x001a702801007387 */ /* 0x008fe80000100800 */
[----:B----4-:R-:W-:Y:S04]  /*16c40*/  STL [R1+0x1a74], R39 ;  /* 0x001a742701007387 */ /* 0x010fe80000100800 */
[----:B------:R-:W-:Y:S04]  /*16c50*/  STL [R1+0x1a78], R37 ;  /* 0x001a782501007387 */ /* 0x000fe80000100800 */
[----:B------:R-:W-:Y:S04]  /*16c60*/  STL [R1+0x1a7c], R49 ;  /* 0x001a7c3101007387 */ /* 0x000fe80000100800 */
[----:B------:R-:W-:Y:S04]  /*16c70*/  STL [R1+0x1a80], R47 ;  /* 0x001a802f01007387 */ /* 0x000fe80000100800 */
[----:B------:R-:W-:Y:S04]  /*16c80*/  STL [R1+0x1a84], R38 ;  /* 0x001a842601007387 */ /* 0x000fe80000100800 */
[----:B------:R-:W2:Y:S04]  /*16c90*/  LDL.LU R75, [R1+0xc4] ;  /* 0x0000c400014b7983 */ /* 0x000ea80000300800 */
[----:B------:R-:W3:Y:S04]  /*16ca0*/  LDL.LU R76, [R1+0xb8] ;  /* 0x0000b800014c7983 */ /* 0x000ee80000300800 */
[----:B------:R-:W-:Y:S04]  /*16cb0*/  STL [R1+0x1558], R5 ;  /* 0x0015580501007387 */ /* 0x000fe80000100800 */
[----:B------:R-:W4:Y:S04]  /*16cc0*/  LDL.LU R77, [R1+0xbc] ;  /* 0x0000bc00014d7983 */ /* 0x000f280000300800 */
[----:B------:R-:W2:Y:S04]  /*16cd0*/  LDL.LU R78, [R1+0xb0] ;  /* 0x0000b000014e7983 */ /* 0x000ea80000300800 */
        /* <DEDUP_REMOVED lines=13> */
[----:B------:R-:W3:Y:S04]  /*16db0*/  LDL.LU R92, [R1+0x5c] ;  /* 0x00005c00015c7983 */ /* 0x000ee80000300800 */
[----:B------:R-:W3:Y:S01]  /*16dc0*/  LDL.LU R93, [R1+0x58] ;  /* 0x00005800015d7983 */ /* 0x000ee20000300800 */
[----:B------:R-:W-:Y:S01]  /*16dd0*/  IMAD.X R15, R52, 0x1, R4, P6 ;  /* 0x00000001340f7824 */ /* 0x000fe200030e0604 */
[----:B------:R-:W-:Y:S01]  /*16de0*/  PRMT R46, RZ, 0x7610, R46 ;  /* 0x00007610ff2e7816 */ /* 0x000fe2000000002e */
[----:B0-----:R-:W-:-:S02]  /*16df0*/  @!P3 IMAD.MOV.U32 R16, RZ, RZ, R5 ;  /* 0x000000ffff10b224 */ /* 0x001fc400078e0005 */
[----:B------:R-:W-:Y:S01]  /*16e00*/  @!P3 IMAD.MOV.U32 R17, RZ, RZ, R15 ;  /* 0x000000ffff11b224 */ /* 0x000fe200078e000f */
[----:B------:R-:W-:Y:S04]  /*16e10*/  STL [R1+0x1a88], R36 ;  /* 0x001a882401007387 */ /* 0x000fe80000100800 */
[----:B------:R0:W4:Y:S04]  /*16e20*/  @!P3 LDG.E.U8 R46, desc[UR18][R16.64] ;  /* 0x00000012102eb981 */ /* 0x000128000c1e1100 */
[----:B------:R1:W-:Y:S01]  /*16e30*/  STL [R1+0x1554], R15 ;  /* 0x0015540f01007387 */ /* 0x0003e20000100800 */
[----:B0-----:R-:W-:-:S02]  /*16e40*/  IMAD R16, R12, 0xcb, RZ ;  /* 0x000000cb0c107824 */ /* 0x001fc400078e02ff */
[----:B------:R-:W-:-:S03]  /*16e50*/  IMAD R17, R12, 0xcc, RZ ;  /* 0x000000cc0c117824 */ /* 0x000fc600078e02ff */
[----:B-1----:R-:W-:Y:S01]  /*16e60*/  IADD3 R15, P3, PT, R16, R0, RZ ;  /* 0x00000000100f7210 */ /* 0x002fe20007f7e0ff */
[----:B------:R-:W-:Y:S01]  /*16e70*/  STL [R1+0x1a8c], R48 ;  /* 0x001a8c3001007387 */ /* 0x000fe20000100800 */
[----:B------:R-:W-:-:S03]  /*16e80*/  IMAD R58, R12, 0xcd, RZ ;  /* 0x000000cd0c3a7824 */ /* 0x000fc600078e02ff */
[----:B------:R-:W-:Y:S04]  /*16e90*/  STL [R1+0x1a38], R12 ;  /* 0x001a380c01007387 */ /* 0x000fe80000100800 */
[----:B------:R0:W-:Y:S01]  /*16ea0*/  STL [R1+0x1260], R15 ;  /* 0x0012600f01007387 */ /* 0x0001e20000100800 */
[----:B------:R-:W-:Y:S02]  /*16eb0*/  SHF.R.S32.HI R59, RZ, 0x1f, R16 ;  /* 0x0000001fff3b7819 */ /* 0x000fe40000011410 */
[----:B0-----:R-:W-:-:S05]  /*16ec0*/  IADD3 R15, P6, PT, R17, R0, RZ ;  /* 0x00000000110f7210 */ /* 0x001fca0007fde0ff */
[----:B------:R0:W-:Y:S01]  /*16ed0*/  STL [R1+0x1270], R15 ;  /* 0x0012700f01007387 */ /* 0x0001e20000100800 */
[----:B------:R-:W-:Y:S01]  /*16ee0*/  IMAD R64, R12, 0xce, RZ ;  /* 0x000000ce0c407824 */ /* 0x000fe200078e02ff */
[----:B0-----:R-:W-:-:S05]  /*16ef0*/  IADD3 R15, P4, PT, R58, R0, RZ ;  /* 0x000000003a0f7210 */ /* 0x001fca0007f9e0ff */
[----:B------:R0:W-:Y:S01]  /*16f00*/  STL [R1+0x1280], R15 ;  /* 0x0012800f01007387 */ /* 0x0001e20000100800 */
[----:B------:R-:W-:Y:S01]  /*16f10*/  SHF.R.S32.HI R65, RZ, 0x1f, R17 ;  /* 0x0000001fff417819 */ /* 0x000fe20000011411 */
[----:B0-----:R-:W-:-:S05]  /*16f20*/  IMAD.X R15, R59, 0x1, R3, P3 ;  /* 0x000000013b0f7824 */ /* 0x001fca00018e0603 */
        /* <DEDUP_REMOVED lines=26> */
[----:B------:R-:W1:Y:S01]  /*170d0*/  S2R R74, SR_TID.X ;  /* 0x00000000004a7919 */ /* 0x000e620000002100 */
        /* <DEDUP_REMOVED lines=14> */
[----:B------:R-:W-:Y:S01]  /*171c0*/  VOTEU.ALL UP1, P1 ;  /* 0x0000000000ff7886 */ /* 0x000fe20000820000 */
[----:B-1----:R-:W-:Y:S02]  /*171d0*/  LOP3.LUT R74, R74, 0x7f, RZ, 0xc0, !PT ;  /* 0x0000007f4a4a7812 */ /* 0x002fe400078ec0ff */
[----:B------:R-:W-:Y:S02]  /*171e0*/  SHF.R.S32.HI R73, RZ, 0x1f, R54 ;  /* 0x0000001fff497819 */ /* 0x000fe40000011436 */
[----:B------:R1:W3:Y:S01]  /*171f0*/  @!UP1 SYNCS.EXCH.64 URZ, [UR5+0x24008], UR10 ;  /* 0x0240080a05ff95b2 */ /* 0x0002e20008000100 */
[----:B0-----:R-:W-:-:S05]  /*17200*/  IMAD.X R15, R61, 0x1, R3, P5 ;  /* 0x000000013d0f7824 */ /* 0x001fca00028e0603 */
[----:B------:R0:W-:Y:S01]  /*17210*/  STL [R1+0x12fc], R15 ;  /* 0x0012fc0f01007387 */ /* 0x0001e20000100800 */
[C---:B------:R-:W-:Y:S02]  /*17220*/  VIADD R37, R14.reuse, 0xffffff02 ;  /* 0xffffff020e257836 */ /* 0x040fe40000000000 */
[----:B------:R-:W-:Y:S01]  /*17230*/  VIADD R36, R14, 0xffffff32 ;  /* 0xffffff320e247836 */ /* 0x000fe20000000000 */
[----:B--2---:R2:W-:Y:S01]  /*17240*/  STS.U8 [R74+UR5+0x6400], R75 ;  /* 0x0064004b4a007988 */ /* 0x0045e20008000005 */
[----:B------:R-:W-:Y:S01]  /*17250*/  IMAD R71, R12, 0xed, RZ ;  /* 0x000000ed0c477824 */ /* 0x000fe200078e02ff */
[----:B-1----:R-:W1:Y:S01]  /*17260*/  LDCU.64 UR10, c[0x0][0x388] ;  /* 0x00007100ff0a77ac */ /* 0x002e620008000a00 */
[----:B0-----:R-:W-:-:S05]  /*17270*/  IADD3 R15, P4, PT, R72, R0, RZ ;  /* 0x00000000480f7210 */ /* 0x001fca0007f9e0ff */
[----:B------:R0:W-:Y:S01]  /*17280*/  STL [R1+0x1360], R15 ;  /* 0x0013600f01007387 */ /* 0x0001e20000100800 */
[----:B--2---:R-:W-:-:S03]  /*17290*/  IMAD R75, R12, 0xdc, RZ ;  /* 0x000000dc0c4b7824 */ /* 0x004fc600078e02ff */
[----:B---3--:R2:W-:Y:S01]  /*172a0*/  STS.U8 [R74+UR5+0xe400], R76 ;  /* 0x00e4004c4a007988 */ /* 0x0085e20008000005 */
[----:B0-----:R-:W-:-:S05]  /*172b0*/  IMAD.X R15, R73, 0x1, R3, P3 ;  /* 0x00000001490f7824 */ /* 0x001fca00018e0603 */
[----:B------:R0:W-:Y:S01]  /*172c0*/  STL [R1+0x130c], R15 ;  /* 0x00130c0f01007387 */ /* 0x0001e20000100800 */
[----:B--2---:R-:W-:-:S03]  /*172d0*/  SHF.R.S32.HI R76, RZ, 0x1f, R55 ;  /* 0x0000001fff4c7819 */ /* 0x004fc60000011437 */
[----:B----4-:R2:W-:Y:S01]  /*172e0*/  STS.U8 [R74+UR5+0x6000], R77 ;  /* 0x0060004d4a007988 */ /* 0x0105e20008000005 */
[----:B0-----:R-:W-:-:S05]  /*172f0*/  IADD3 R15, P5, PT, R75, R0, RZ ;  /* 0x000000004b0f7210 */ /* 0x001fca0007fbe0ff */
[----:B------:R0:W-:Y:S01]  /*17300*/  STL [R1+0x1370], R15 ;  /* 0x0013700f01007387 */ /* 0x0001e20000100800 */
[----:B--2---:R-:W-:-:S03]  /*17310*/  IMAD R77, R12, 0xdd, RZ ;  /* 0x000000dd0c4d7824 */ /* 0x004fc600078e02ff */
[----:B------:R2:W-:Y:S01]  /*17320*/  STS.U8 [R74+UR5+0xe000], R78 ;  /* 0x00e0004e4a007988 */ /* 0x0005e20008000005 */
[----:B0-----:R-:W-:-:S05]  /*17330*/  IMAD.X R15, R76, 0x1, R3, P6 ;  /* 0x000000014c0f7824 */ /* 0x001fca00030e0603 */
[----:B------:R0:W-:Y:S01]  /*17340*/  STL [R1+0x131c], R15 ;  /* 0x00131c0f01007387 */ /* 0x0001e20000100800 */
[----:B--2---:R-:W-:-:S03]  /*17350*/  SHF.R.S32.HI R78, RZ, 0x1f, R72 ;  /* 0x0000001fff4e7819 */ /* 0x004fc60000011448 */
[----:B------:R2:W-:Y:S01]  /*17360*/  STS.U8 [R74+UR5+0x5800], R81 ;  /* 0x005800514a007988 */ /* 0x0005e20008000005 */
        /* <DEDUP_REMOVED lines=34> */
[----:B--2---:R-:W-:Y:S01]  /*17590*/  IMAD R91, R12, 0xe5, RZ ;  /* 0x000000e50c5b7824 */ /* 0x004fe200078e02ff */
[----:B------:R-:W-:Y:S01]  /*175a0*/  SHF.R.S32.HI R14, RZ, 0x1f, R85 ;  /* 0x0000001fff0e7819 */ /* 0x000fe20000011455 */
[----:B0-----:R-:W-:-:S05]  /*175b0*/  IMAD.X R15, R89, 0x1, R3, P4 ;  /* 0x00000001590f7824 */ /* 0x001fca00020e0603 */
[----:B------:R0:W-:Y:S04]  /*175c0*/  STL [R1+0x139c], R15 ;  /* 0x00139c0f01007387 */ /* 0x0001e80000100800 */
[----:B------:R2:W-:Y:S01]  /*175d0*/  STS.U8 [R74+UR5+0x4000], R93 ;  /* 0x0040005d4a007988 */ /* 0x0005e20008000005 */
[----:B0-----:R-:W-:-:S05]  /*175e0*/  IADD3 R15, P6, PT, R91, R0, RZ ;  /* 0x000000005b0f7210 */ /* 0x001fca0007fde0ff */
[----:B------:R0:W-:Y:S01]  /*175f0*/  STL [R1+0x1400], R15 ;  /* 0x0014000f01007387 */ /* 0x0001e20000100800 */
[C---:B--2---:R-:W-:Y:S02]  /*17600*/  IMAD R93, R12.reuse, 0xe6, RZ ;  /* 0x000000e60c5d7824 */ /* 0x044fe400078e02ff */
[----:B------:R-:W-:Y:S01]  /*17610*/  IMAD R69, R12, 0xee, RZ ;  /* 0x000000ee0c457824 */ /* 0x000fe200078e02ff */
[----:B------:R-:W-:Y:S01]  /*17620*/  STS.U8 [R74+UR5+0x5c00], R79 ;  /* 0x005c004f4a007988 */ /* 0x000fe20008000005 */
[----:B0-----:R-:W-:-:S03]  /*17630*/  IMAD.X R15, R14, 0x1, R3, P5 ;  /* 0x000000010e0f7824 */ /* 0x001fc600028e0603 */
[----:B------:R0:W-:Y:S01]  /*17640*/  STS.U8 [R74+UR5+0xdc00], R80 ;  /* 0x00dc00504a007988 */ /* 0x0001e20008000005 */
[C---:B------:R-:W-:Y:S02]  /*17650*/  IMAD R67, R12.reuse, 0xef, RZ ;  /* 0x000000ef0c437824 */ /* 0x040fe400078e02ff */
[C---:B------:R-:W-:Y:S01]  /*17660*/  IMAD R49, R12.reuse, 0xf3, RZ ;  /* 0x000000f30c317824 */ /* 0x040fe200078e02ff */
[----:B------:R-:W-:Y:S01]  /*17670*/  STS.U8 [R74+UR5+0xd000], R86 ;  /* 0x00d000564a007988 */ /* 0x000fe20008000005 */
[C---:B------:R-:W-:Y:S02]  /*17680*/  IMAD R47, R12.reuse, 0xf4, RZ ;  /* 0x000000f40c2f7824 */ /* 0x040fe400078e02ff */
[C---:B------:R-:W-:Y:S01]  /*17690*/  IMAD R44, R12.reuse, 0xf5, RZ ;  /* 0x000000f50c2c7824 */ /* 0x040fe200078e02ff */
[----:B------:R2:W-:Y:S01]  /*176a0*/  STS.U8 [R74+UR5+0xc800], R90 ;  /* 0x00c8005a4a007988 */ /* 0x0005e20008000005 */
[C---:B------:R-:W-:Y:S02]  /*176b0*/  IMAD R42, R12.reuse, 0xf6, RZ ;  /* 0x000000f60c2a7824 */ /* 0x040fe400078e02ff */
[C---:B0-----:R-:W-:Y:S01]  /*176c0*/  IMAD R80, R12.reuse, 0xec, RZ ;  /* 0x000000ec0c507824 */ /* 0x041fe200078e02ff */
[----:B------:R-:W-:Y:S01]  /*176d0*/  STS.U8 [R74+UR5+0xc400], R92 ;  /* 0x00c4005c4a007988 */ /* 0x000fe20008000005 */
[----:B------:R-:W-:-:S03]  /*176e0*/  IMAD R38, R12, 0xf7, RZ ;  /* 0x000000f70c267824 */ /* 0x000fc600078e02ff */
[----:B------:R-:W-:Y:S01]  /*176f0*/  STS.U8 [R74+UR5+0xc000], R11 ;  /* 0x00c0000b4a007988 */ /* 0x000fe20008000005 */
[----:B--2---:R-:W-:-:S03]  /*17700*/  IMAD R90, R12, 0xeb, RZ ;  /* 0x000000eb0c5a7824 */ /* 0x004fc600078e02ff */
[----:B------:R0:W-:Y:S04]  /*17710*/  STS.U8 [R74+UR5+0x3c00], R9 ;  /* 0x003c00094a007988 */ /* 0x0001e80008000005 */
[----:B------:R2:W-:Y:S01]  /*17720*/  STL [R1+0x13dc], R15 ;  /* 0x0013dc0f01007387 */ /* 0x0005e20000100800 */
[C---:B0-----:R-:W-:Y:S02]  /*17730*/  IMAD R74, R12.reuse, 0xe7, RZ ;  /* 0x000000e70c4a7824 */ /* 0x041fe400078e02ff */
[----:B------:R-:W-:Y:S01]  /*17740*/  IMAD R9, R12, 0xfb, RZ ;  /* 0x000000fb0c097824 */ /* 0x000fe200078e02ff */
[----:B------:R-:W-:Y:S02]  /*17750*/  SHF.R.S32.HI R12, RZ, 0x1f, R88 ;  /* 0x0000001fff0c7819 */ /* 0x000fe40000011458 */
[----:B--2---:R-:W-:-:S05]  /*17760*/  IADD3 R15, P4, PT, R93, R0, RZ ;  /* 0x000000005d0f7210 */ /* 0x004fca0007f9e0ff */
[----:B------:R0:W-:Y:S01]  /*17770*/  STL [R1+0x1410], R15 ;  /* 0x0014100f01007387 */ /* 0x0001e20000100800 */
[----:B------:R-:W-:Y:S01]  /*17780*/  SHF.R.S32.HI R92, RZ, 0x1f, R91 ;  /* 0x0000001fff5c7819 */ /* 0x000fe2000001145b */
[----:B0-----:R-:W-:-:S05]  /*17790*/  IMAD.X R15, R12, 0x1, R3, P3 ;  /* 0x000000010c0f7824 */ /* 0x001fca00018e0603 */
[----:B------:R0:W-:Y:S02]  /*177a0*/  STL [R1+0x13ec], R15 ;  /* 0x0013ec0f01007387 */ /* 0x0001e40000100800 */
[----:B0-----:R-:W-:-:S05]  /*177b0*/  IADD3 R15, P5, PT, R74, R0, RZ ;  /* 0x000000004a0f7210 */ /* 0x001fca0007fbe0ff */
        /* <DEDUP_REMOVED lines=43> */
[----:B------:R0:W-:Y:S01]  /*17a70*/  STL [R1+0x14dc], R15 ;  /* 0x0014dc0f01007387 */ /* 0x0001e20000100800 */
[----:B------:R-:W-:Y:S02]  /*17a80*/  IADD3 R16, P6, PT, R16, R2, RZ ;  /* 0x0000000210107210 */ /* 0x000fe40007fde0ff */
[----:B0-----:R-:W-:-:S05]  /*17a90*/  IADD3 R15, P3, PT, R42, R0, RZ ;  /* 0x000000002a0f7210 */ /* 0x001fca0007f7e0ff */
[----:B------:R0:W-:Y:S01]  /*17aa0*/  STL [R1+0x1510], R15 ;  /* 0x0015100f01007387 */ /* 0x0001e20000100800 */
[----:B------:R-:W-:Y:S01]  /*17ab0*/  SHF.R.S32.HI R40, RZ, 0x1f, R44 ;  /* 0x0000001fff287819 */ /* 0x000fe2000001142c */
[----:B0-----:R-:W-:-:S05]  /*17ac0*/  IMAD.X R15, R41, 0x1, R3, P4 ;  /* 0x00000001290f7824 */ /* 0x001fca00020e0603 */
[----:B------:R0:W-:Y:S01]  /*17ad0*/  STL [R1+0x14ec], R15 ;  /* 0x0014ec0f01007387 */ /* 0x0001e20000100800 */
[----:B------:R-:W-:Y:S02]  /*17ae0*/  IADD3 R17, P4, PT, R17, R2, RZ ;  /* 0x0000000211117210 */ /* 0x000fe40007f9e0ff */
[----:B------:R-:W-:Y:S01]  /*17af0*/  SHF.R.S32.HI R39, RZ, 0x1f, R42 ;  /* 0x0000001fff277819 */ /* 0x000fe2000001142a */
[----:B0-----:R-:W2:Y:S04]  /*17b00*/  LDL.LU R15, [R1+0x1b24] ;  /* 0x001b2400010f7983 */ /* 0x001ea80000300800 */
[----:B------:R0:W-:Y:S02]  /*17b10*/  STL [R1+0x1268], R16 ;  /* 0x0012681001007387 */ /* 0x0001e40000100800 */
[----:B0-----:R-:W-:-:S05]  /*17b20*/  IMAD.X R16, R40, 0x1, R3, P5 ;  /* 0x0000000128107824 */ /* 0x001fca00028e0603 */
[----:B------:R0:W-:Y:S01]  /*17b30*/  STL [R1+0x14fc], R16 ;  /* 0x0014fc1001007387 */ /* 0x0001e20000100800 */
[-C--:B------:R-:W-:Y:S01]  /*17b40*/  IADD3 R58, P5, PT, R58, R2.reuse, RZ ;  /* 0x000000023a3a7210 */ /* 0x080fe20007fbe0ff */
[--C-:B------:R-:W-:Y:S02]  /*17b50*/  IMAD.X R59, R59, 0x1, R4.reuse, P6 ;  /* 0x000000013b3b7824 */ /* 0x100fe400030e0604 */
[----:B0-----:R-:W3:Y:S04]  /*17b60*/  LDL.LU R16, [R1+0x1b20] ;  /* 0x001b200001107983 */ /* 0x001ee80000300800 */
[----:B------:R0:W-:Y:S01]  /*17b70*/  STL [R1+0x1278], R17 ;  /* 0x0012781101007387 */ /* 0x0001e20000100800 */
[----:B------:R-:W-:Y:S02]  /*17b80*/  IMAD.X R65, R65, 0x1, R4, P4 ;  /* 0x0000000141417824 */ /* 0x000fe400020e0604 */
[----:B0-----:R-:W-:Y:S01]  /*17b90*/  IMAD.X R17, R39, 0x1, R3, P3 ;  /* 0x0000000127117824 */ /* 0x001fe200018e0603 */
[----:B------:R-:W-:-:S04]  /*17ba0*/  IADD3 R64, P3, PT, R64, R2, RZ ;  /* 0x0000000240407210 */ /* 0x000fc80007f7e0ff */
[----:B------:R0:W-:Y:S01]  /*17bb0*/  STL [R1+0x150c], R17 ;  /* 0x00150c1101007387 */ /* 0x0001e20000100800 */
[-C--:B------:R-:W-:Y:S01]  /*17bc0*/  IADD3 R52, P6, PT, R52, R2.reuse, RZ ;  /* 0x0000000234347210 */ /* 0x080fe20007fde0ff */
[--C-:B------:R-:W-:Y:S02]  /*17bd0*/  IMAD.X R53, R53, 0x1, R4.reuse, P5 ;  /* 0x0000000135357824 */ /* 0x100fe400028e0604 */
[----:B0-----:R-:W4:Y:S04]  /*17be0*/  LDL.LU R17, [R1+0x1b1c] ;  /* 0x001b1c0001117983 */ /* 0x001f280000300800 */
[----:B------:R0:W-:Y:S01]  /*17bf0*/  STL [R1+0x1288], R58 ;  /* 0x0012883a01007387 */ /* 0x0001e20000100800 */
[----:B------:R-:W-:Y:S01]  /*17c00*/  IADD3 R56, P4, PT, R56, R2, RZ ;  /* 0x0000000238387210 */ /* 0x000fe20007f9e0ff */
[----:B------:R-:W-:-:S02]  /*17c10*/  IMAD.X R62, R62, 0x1, R4, P3 ;  /* 0x000000013e3e7824 */ /* 0x000fc400018e0604 */
[----:B0-----:R-:W2:Y:S04]  /*17c20*/  LDL.LU R58, [R1+0x1b18] ;  /* 0x001b1800013a7983 */ /* 0x001ea80000300800 */
[----:B------:R0:W-:Y:S01]  /*17c30*/  STL [R1+0x1264], R59 ;  /* 0x0012643b01007387 */ /* 0x0001e20000100800 */
[----:B------:R-:W-:-:S03]  /*17c40*/  IADD3 R57, P5, PT, R57, R2, RZ ;  /* 0x0000000239397210 */ /* 0x000fc60007fbe0ff */
[----:B0-----:R-:W2:Y:S04]  /*17c50*/  LDL.LU R59, [R1+0x1b14] ;  /* 0x001b1400013b7983 */ /* 0x001ea80000300800 */
[----:B------:R0:W-:Y:S01]  /*17c60*/  STL [R1+0x1298], R64 ;  /* 0x0012984001007387 */ /* 0x0001e20000100800 */
[----:B------:R-:W-:-:S03]  /*17c70*/  IMAD.X R63, R63, 0x1, R4, P6 ;  /* 0x000000013f3f7824 */ /* 0x000fc600030e0604 */
        /* <DEDUP_REMOVED lines=67> */
[----:B------:R0:W-:Y:S04]  /*180b0*/  STL [R1+0x1384], R84 ;  /* 0x0013845401007387 */ /* 0x0001e80000100800 */
[----:B0-----:R-:W2:Y:S04]  /*180c0*/  LDL.LU R84, [R1+0x1ab4] ;  /* 0x001ab40001547983 */ /* 0x001ea80000300800 */
[----:B------:R0:W-:Y:S04]  /*180d0*/  STL [R1+0x13e8], R85 ;  /* 0x0013e85501007387 */ /* 0x0001e80000100800 */
        /* <DEDUP_REMOVED lines=8> */
[----:B------:R0:W-:Y:S04]  /*18160*/  STL [R1+0x1408], R91 ;  /* 0x0014085b01007387 */ /* 0x0001e80000100800 */
[----:B0-----:R-:W2:Y:S04]  /*18170*/  LDL.LU R91, [R1+0x1aa0] ;  /* 0x001aa000015b7983 */ /* 0x001ea80000300800 */
[----:B------:R0:W-:Y:S02]  /*18180*/  STL [R1+0x13e4], R14 ;  /* 0x0013e40e01007387 */ /* 0x0001e40000100800 */
[----:B0-----:R-:W-:-:S02]  /*18190*/  IADD3 R14, P5, PT, R93, R2, RZ ;  /* 0x000000025d0e7210 */ /* 0x001fc40007fbe0ff */
[----:B------:R-:W2:Y:S04]  /*181a0*/  LDL.LU R93, [R1+0x1a9c] ;  /* 0x001a9c00015d7983 */ /* 0x000ea80000300800 */
[----:B------:R0:W-:Y:S04]  /*181b0*/  STL [R1+0x1418], R14 ;  /* 0x0014180e01007387 */ /* 0x0001e80000100800 */
[----:B------:R1:W-:Y:S01]  /*181c0*/  STL [R1+0x13f4], R12 ;  /* 0x0013f40c01007387 */ /* 0x0003e20000100800 */
[----:B------:R-:W-:Y:S01]  /*181d0*/  IMAD.X R92, R92, 0x1, R4, P4 ;  /* 0x000000015c5c7824 */ /* 0x000fe200020e0604 */
[----:B------:R-:W-:-:S02]  /*181e0*/  IADD3 R90, P6, PT, R90, R2, RZ ;  /* 0x000000025a5a7210 */ /* 0x000fc40007fde0ff */
[----:B------:R-:W-:Y:S02]  /*181f0*/  SHF.R.S32.HI R5, RZ, 0x1f, R38 ;  /* 0x0000001fff057819 */ /* 0x000fe40000011426 */
[----:B------:R-:W-:Y:S01]  /*18200*/  SHF.R.S32.HI R11, RZ, 0x1f, R9 ;  /* 0x0000001fff0b7819 */ /* 0x000fe20000011409 */
[----:B0-----:R-:W0:Y:S01]  /*18210*/  LDC R14, c[0x0][0x3a0] ;  /* 0x0000e800ff0e7b82 */ /* 0x001e220000000800 */
[----:B-1----:R-:W-:-:S05]  /*18220*/  IADD3 R12, P3, PT, R74, R2, RZ ;  /* 0x000000024a0c7210 */ /* 0x002fca0007f7e0ff */
[----:B------:R1:W-:Y:S01]  /*18230*/  STL [R1+0x1428], R12 ;  /* 0x0014280c01007387 */ /* 0x0003e20000100800 */
[----:B------:R-:W-:Y:S01]  /*18240*/  IADD3 R80, P4, PT, R80, R2, RZ ;  /* 0x0000000250507210 */ /* 0x000fe20007f9e0ff */
[--C-:B------:R-:W-:Y:S02]  /*18250*/  IMAD.X R79, R79, 0x1, R4.reuse, P3 ;  /* 0x000000014f4f7824 */ /* 0x100fe400018e0604 */
[----:B------:R-:W-:Y:S01]  /*18260*/  STL [R1+0x1404], R92 ;  /* 0x0014045c01007387 */ /* 0x000fe20000100800 */
[----:B-1----:R-:W-:-:S03]  /*18270*/  IMAD.X R12, R86, 0x1, R4, P5 ;  /* 0x00000001560c7824 */ /* 0x002fc600028e0604 */
[----:B------:R-:W-:Y:S04]  /*18280*/  STL [R1+0x1468], R90 ;  /* 0x0014685a01007387 */ /* 0x000fe80000100800 */
[----:B------:R1:W-:Y:S01]  /*18290*/  STL [R1+0x1414], R12 ;  /* 0x0014140c01007387 */ /* 0x0003e20000100800 */
[----:B------:R-:W-:Y:S01]  /*182a0*/  IMAD.X R70, R70, 0x1, R4, P6 ;  /* 0x0000000146467824 */ /* 0x000fe200030e0604 */
[-C--:B------:R-:W-:Y:S02]  /*182b0*/  IADD3 R69, P3, PT, R69, R2.reuse, RZ ;  /* 0x0000000245457210 */ /* 0x080fe40007f7e0ff */
[----:B------:R-:W-:Y:S01]  /*182c0*/  STL [R1+0x1478], R80 ;  /* 0x0014785001007387 */ /* 0x000fe20000100800 */
[----:B-1----:R-:W-:-:S03]  /*182d0*/  IADD3 R12, P5, PT, R71, R2, RZ ;  /* 0x00000002470c7210 */ /* 0x002fc60007fbe0ff */
[----:B------:R-:W-:Y:S04]  /*182e0*/  STL [R1+0x1424], R79 ;  /* 0x0014244f01007387 */ /* 0x000fe80000100800 */
        /* <DEDUP_REMOVED lines=12> */
[----:B------:R1:W-:Y:S04]  /*183b0*/  STL [R1+0x14e8], R12 ;  /* 0x0014e80c01007387 */ /* 0x0003e80000100800 */
[----:B------:R-:W-:Y:S01]  /*183c0*/  STL [R1+0x1494], R48 ;  /* 0x0014943001007387 */ /* 0x000fe20000100800 */
[----:B-1----:R-:W-:Y:S01]  /*183d0*/  IMAD.X R12, R45, 0x1, R4, P6 ;  /* 0x000000012d0c7824 */ /* 0x002fe200030e0604 */
[----:B------:R-:W-:-:S02]  /*183e0*/  IADD3 R45, P3, PT, R44, R2, RZ ;  /* 0x000000022c2d7210 */ /* 0x000fc40007f7e0ff */
[----:B------:R-:W-:Y:S01]  /*183f0*/  STL [R1+0x14f8], R47 ;  /* 0x0014f82f01007387 */ /* 0x000fe20000100800 */
[--C-:B------:R-:W-:Y:S02]  /*18400*/  IMAD.X R44, R43, 0x1, R4.reuse, P4 ;  /* 0x000000012b2c7824 */ /* 0x100fe400020e0604 */
[--C-:B------:R-:W-:Y:S01]  /*18410*/  IMAD.X R43, R41, 0x1, R4.reuse, P5 ;  /* 0x00000001292b7824 */ /* 0x100fe200028e0604 */
[----:B------:R1:W-:Y:S01]  /*18420*/  STL [R1+0x14a4], R12 ;  /* 0x0014a40c01007387 */ /* 0x0003e20000100800 */
[--C-:B------:R-:W-:Y:S01]  /*18430*/  IMAD.X R41, R40, 0x1, R4.reuse, P3 ;  /* 0x0000000128297824 */ /* 0x100fe200018e0604 */
[----:B------:R-:W-:Y:S02]  /*18440*/  IADD3 R40, P5, PT, R9, R0, RZ ;  /* 0x0000000009287210 */ /* 0x000fe40007fbe0ff */
[----:B------:R-:W-:Y:S01]  /*18450*/  STL [R1+0x1508], R45 ;  /* 0x0015082d01007387 */ /* 0x000fe20000100800 */
[----:B-1----:R-:W-:Y:S02]  /*18460*/  IADD3 R12, P6, PT, R42, R2, RZ ;  /* 0x000000022a0c7210 */ /* 0x002fe40007fde0ff */
[C---:B------:R-:W-:Y:S01]  /*18470*/  IADD3 R42, P4, PT, R38.reuse, R0, RZ ;  /* 0x00000000262a7210 */ /* 0x040fe20007f9e0ff */
[----:B------:R-:W-:Y:S01]  /*18480*/  STL [R1+0x14e4], R44 ;  /* 0x0014e42c01007387 */ /* 0x000fe20000100800 */
[----:B------:R-:W-:Y:S01]  /*18490*/  IADD3 R38, P3, PT, R38, R2, RZ ;  /* 0x0000000226267210 */ /* 0x000fe20007f7e0ff */
[----:B------:R-:W-:-:S02]  /*184a0*/  IMAD.X R39, R39, 0x1, R4, P6 ;  /* 0x0000000127277824 */ /* 0x000fc400030e0604 */
[----:B------:R-:W-:Y:S04]  /*184b0*/  STL [R1+0x14f4], R43 ;  /* 0x0014f42b01007387 */ /* 0x000fe80000100800 */
[----:B------:R-:W-:Y:S04]  /*184c0*/  STL [R1+0x1518], R12 ;  /* 0x0015180c01007387 */ /* 0x000fe80000100800 */
[----:B------:R-:W-:Y:S04]  /*184d0*/  STL [R1+0x1520], R42 ;  /* 0x0015202a01007387 */ /* 0x000fe80000100800 */
[----:B------:R-:W-:Y:S04]  /*184e0*/  STL [R1+0x1504], R41 ;  /* 0x0015042901007387 */ /* 0x000fe80000100800 */
[----:B------:R1:W-:Y:S04]  /*184f0*/  STL [R1+0x1a34], R0 ;  /* 0x001a340001007387 */ /* 0x0003e80000100800 */
[----:B------:R-:W-:Y:S04]  /*18500*/  STL [R1+0x1560], R40 ;  /* 0x0015602801007387 */ /* 0x000fe80000100800 */
[----:B------:R-:W-:Y:S04]  /*18510*/  STL [R1+0x1514], R39 ;  /* 0x0015142701007387 */ /* 0x000fe80000100800 */
[----:B------:R0:W-:Y:S01]  /*18520*/  STL [R1+0x1528], R38 ;  /* 0x0015282601007387 */ /* 0x0001e20000100800 */
[----:B-1----:R-:W-:Y:S01]  /*18530*/  IMAD.X R0, R5, 0x1, R3, P4 ;  /* 0x0000000105007824 */ /* 0x002fe200020e0603 */
[----:B------:R-:W-:-:S02]  /*18540*/  ISETP.GE.U32.AND P4, PT, R37, 0x7ffffe03, PT ;  /* 0x7ffffe032500780c */ /* 0x000fc40003f86070 */
[----:B------:R-:W2:Y:S04]  /*18550*/  LDL.LU R49, [R1+0x214] ;  /* 0x0002140001317983 */ /* 0x000ea80000300800 */
[----:B------:R-:W2:Y:S01]  /*18560*/  LDL.LU R37, [R1+0x1dc] ;  /* 0x0001dc0001257983 */ /* 0x000ea20000300800 */
[----:B0-----:R-:W-:-:S05]  /*18570*/  IMAD.X R38, R11, 0x1, R3, P5 ;  /* 0x000000010b267824 */ /* 0x001fca00028e0603 */
[----:B------:R-:W-:Y:S04]  /*18580*/  STL [R1+0x155c], R38 ;  /* 0x00155c2601007387 */ /* 0x000fe80000100800 */
[----:B------:R-:W2:Y:S04]  /*18590*/  LDL.LU R39, [R1+0x1d4] ;  /* 0x0001d40001277983 */ /* 0x000ea80000300800 */
[----:B------:R-:W2:Y:S04]  /*185a0*/  LDL.LU R40, [R1+0x19c] ;  /* 0x00019c0001287983 */ /* 0x000ea80000300800 */
[----:B------:R-:W2:Y:S04]  /*185b0*/  LDL.LU R41, [R1+0x194] ;  /* 0x0001940001297983 */ /* 0x000ea80000300800 */
[----:B------:R-:W2:Y:S04]  /*185c0*/  LDL.LU R42, [R1+0x15c] ;  /* 0x00015c00012a7983 */ /* 0x000ea80000300800 */
[----:B------:R-:W2:Y:S04]  /*185d0*/  LDL.LU R43, [R1+0x158] ;  /* 0x00015800012b7983 */ /* 0x000ea80000300800 */
[----:B------:R-:W2:Y:S04]  /*185e0*/  LDL.LU R44, [R1+0x124] ;  /* 0x00012400012c7983 */ /* 0x000ea80000300800 */
[----:B------:R-:W2:Y:S04]  /*185f0*/  LDL.LU R45, [R1+0x120] ;  /* 0x00012000012d7983 */ /* 0x000ea80000300800 */
[----:B------:R-:W2:Y:S01]  /*18600*/  LDL.LU R70, [R1+0xe4] ;  /* 0x0000e40001467983 */ /* 0x000ea20000300800 */
[----:B------:R-:W-:-:S03]  /*18610*/  ISETP.GE.U32.AND P5, PT, R36, 0x7ffffe33, PT ;  /* 0x7ffffe332400780c */ /* 0x000fc60003fa6070 */
[----:B------:R-:W2:Y:S01]  /*18620*/  LDL.LU R71, [R1+0xdc] ;  /* 0x0000dc0001477983 */ /* 0x000ea20000300800 */
[----:B------:R-:W-:-:S03]  /*18630*/  IMAD.X R36, R5, 0x1, R4, P3 ;  /* 0x0000000105247824 */ /* 0x000fc600018e0604 */
[----:B------:R-:W2:Y:S01]  /*18640*/  LDL.LU R68, [R1+0x78] ;  /* 0x0000780001447983 */ /* 0x000ea20000300800 */
[----:B------:R-:W-:-:S03]  /*18650*/  IADD3 R9, P3, PT, R9, R2, RZ ;  /* 0x0000000209097210 */ /* 0x000fc60007f7e0ff */
[----:B------:R-:W2:Y:S04]  /*18660*/  LDL.LU R69, [R1+0x74] ;  /* 0x0000740001457983 */ /* 0x000ea80000300800 */
[----:B------:R-:W2:Y:S04]  /*18670*/  LDL.LU R66, [R1+0x38] ;  /* 0x0000380001427983 */ /* 0x000ea80000300800 */
[----:B------:R-:W3:Y:S04]  /*18680*/  LDL.LU R67, [R1+0x34] ;  /* 0x0000340001437983 */ /* 0x000ee80000300800 */
[----:B------:R-:W4:Y:S04]  /*18690*/  LDL.LU R79, [R1+0x20] ;  /* 0x00002000014f7983 */ /* 0x000f280000300800 */
[----:B------:R-:W4:Y:S04]  /*186a0*/  LDL.LU R80, [R1+0x14] ;  /* 0x0000140001507983 */ /* 0x000f280000300800 */
[----:B------:R-:W4:Y:S04]  /*186b0*/  LDL.LU R86, [R1] ;  /* 0x0000000001567983 */ /* 0x000f280000300800 */
[----:B------:R-:W-:Y:S04]  /*186c0*/  STL [R1+0x151c], R0 ;  /* 0x00151c0001007387 */ /* 0x000fe80000100800 */
[----:B------:R-:W-:Y:S04]  /*186d0*/  STL [R1+0x1524], R36 ;  /* 0x0015242401007387 */ /* 0x000fe80000100800 */
[----:B------:R-:W-:Y:S04]  /*186e0*/  STL [R1+0x1568], R9 ;  /* 0x0015680901007387 */ /* 0x000fe80000100800 */
[----:B------:R-:W4:Y:S04]  /*186f0*/  LDL.LU R90, [R1+0x3f8] ;  /* 0x0003f800015a7983 */ /* 0x000f280000300800 */
[----:B------:R-:W4:Y:S01]  /*18700*/  LDL.LU R92, [R1+0x3f4] ;  /* 0x0003f400015c7983 */ /* 0x000f220000300800 */
[----:B------:R-:W0:Y:S01]  /*18710*/  S2R R74, SR_TID.X ;  /* 0x00000000004a7919 */ /* 0x000e220000002100 */
[----:B------:R-:W-:-:S05]  /*18720*/  IMAD.X R11, R11, 0x1, R4, P3 ;  /* 0x000000010b0b7824 */ /* 0x000fca00018e0604 */
[----:B------:R-:W-:Y:S01]  /*18730*/  STL [R1+0x1564], R11 ;  /* 0x0015640b01007387 */ /* 0x000fe20000100800 */
[----:B0-----:R-:W-:-:S05]  /*18740*/  LOP3.LUT R74, R74, 0x7f, RZ, 0xc0, !PT ;  /* 0x0000007f4a4a7812 */ /* 0x001fca00078ec0ff */
[----:B--2---:R0:W-:Y:S04]  /*18750*/  STS.U8 [R74+UR5+0x2000], R66 ;  /* 0x002000424a007988 */ /* 0x0041e80008000005 */
[----:B---3--:R1:W-:Y:S04]  /*18760*/  STS.U8 [R74+UR5+0xa000], R67 ;  /* 0x00a000434a007988 */ /* 0x0083e80008000005 */
[----:B----4-:R2:W-:Y:S04]  /*18770*/  STS.U8 [R74+UR5+0x1c00], R79 ;  /* 0x001c004f4a007988 */ /* 0x0105e80008000005 */
[----:B0-----:R-:W3:Y:S04]  /*18780*/  LDL.LU R66, [R1+0xc] ;  /* 0x00000c0001427983 */ /* 0x001ee80000300800 */
[----:B-1----:R-:W4:Y:S04]  /*18790*/  LDL.LU R67, [R1+0x4] ;  /* 0x0000040001437983 */ /* 0x002f280000300800 */
[----:B------:R0:W-:Y:S04]  /*187a0*/  STS.U8 [R74+UR5+0x9c00], R80 ;  /* 0x009c00504a007988 */ /* 0x0001e80008000005 */
[----:B--2---:R-:W2:Y:S04]  /*187b0*/  LDL.LU R79, [R1+0x2c] ;  /* 0x00002c00014f7983 */ /* 0x004ea80000300800 */
[----:B------:R1:W-:Y:S04]  /*187c0*/  STS.U8 [R74+UR5+0x1800], R86 ;  /* 0x001800564a007988 */ /* 0x0003e80008000005 */
[----:B0-----:R-:W2:Y:S04]  /*187d0*/  LDL.LU R80, [R1+0x24] ;  /* 0x0000240001507983 */ /* 0x001ea80000300800 */
[----:B------:R0:W-:Y:S04]  /*187e0*/  STS.U8 [R74+UR5], R90 ;  /* 0x0000005a4a007988 */ /* 0x0001e80008000005 */
[----:B-1----:R-:W2:Y:S04]  /*187f0*/  LDL.LU R86, [R1+0x44] ;  /* 0x0000440001567983 */ /* 0x002ea80000300800 */
[----:B------:R1:W-:Y:S04]  /*18800*/  STS.U8 [R74+UR5+0x8000], R92 ;  /* 0x0080005c4a007988 */ /* 0x0003e80008000005 */
[----:B0-----:R-:W4:Y:S04]  /*18810*/  LDL.LU R90, [R1+0x3c] ;  /* 0x00003c00015a7983 */ /* 0x001f280000300800 */
[----:B-1----:R-:W4:Y:S01]  /*18820*/  LDL.LU R92, [R1+0x94] ;  /* 0x00009400015c7983 */ /* 0x002f220000300800 */
[----:B------:R-:W-:-:S05]  /*18830*/  VIADD R5, R14, 0xffffff33 ;  /* 0xffffff330e057836 */ /* 0x000fca0000000000 */
[----:B------:R-:W-:Y:S02]  /*18840*/  ISETP.GE.U32.AND P3, PT, R5, 0x7ffffe34, PT ;  /* 0x7ffffe340500780c */ /* 0x000fe40003f66070 */
[----:B------:R-:W-:Y:S01]  /*18850*/  LOP3.LUT R5, R74, 0x10, RZ, 0x3c, !PT ;  /* 0x000000104a057812 */ /* 0x000fe200078e3cff */
[----:B------:R-:W-:Y:S04]  /*18860*/  STS.U8 [R74+UR5+0xbc00], R49 ;  /* 0x00bc00314a007988 */ /* 0x000fe80008000005 */
        /* <DEDUP_REMOVED lines=34> */
[----:B------:R-:W-:Y:S01]  /*18a90*/  STS.U8 [R74+UR5+0xfc00], R18 ;  /* 0x00fc00124a007988 */ /* 0x000fe20008000005 */
[----:B------:R-:W-:-:S05]  /*18aa0*/  VIADD R36, R14, 0xffffff34 ;  /* 0xffffff340e247836 */ /* 0x000fca0000000000 */
[----:B------:R-:W-:Y:S01]  /*18ab0*/  ISETP.GE.U32.AND P6, PT, R36, 0x7ffffe35, PT ;  /* 0x7ffffe352400780c */ /* 0x000fe20003fc6070 */
[----:B---3--:R-:W-:Y:S04]  /*18ac0*/  STS.U8 [R5+UR5+0x1880], R66 ;  /* 0x0018804205007988 */ /* 0x008fe80008000005 */
[----:B--2---:R0:W-:Y:S04]  /*18ad0*/  STS.U8 [R5+UR5+0x2080], R86 ;  /* 0x0020805605007988 */ /* 0x0041e80008000005 */
[----:B----4-:R1:W-:Y:S04]  /*18ae0*/  STS.U8 [R5+UR5+0xa080], R90 ;  /* 0x00a0805a05007988 */ /* 0x0103e80008000005 */
[----:B0-----:R-:W2:Y:S04]  /*18af0*/  LDL.LU R86, [R1+0x88] ;  /* 0x0000880001567983 */ /* 0x001ea80000300800 */
[----:B------:R0:W-:Y:S04]  /*18b00*/  STS.U8 [R5+UR5+0x2480], R92 ;  /* 0x0024805c05007988 */ /* 0x0001e80008000005 */
[----:B-1----:R-:W3:Y:S04]  /*18b10*/  LDL.LU R90, [R1+0xf8] ;  /* 0x0000f800015a7983 */ /* 0x002ee80000300800 */
[----:B0-----:R-:W4:Y:S04]  /*18b20*/  LDL.LU R92, [R1+0xf0] ;  /* 0x0000f000015c7983 */ /* 0x001f280000300800 */
[----:B------:R-:W4:Y:S04]  /*18b30*/  LDL.LU R74, [R1+0x138] ;  /* 0x00013800014a7983 */ /* 0x000f280000300800 */
        /* <DEDUP_REMOVED lines=23> */
[----:B------:R0:W-:Y:S04]  /*18cb0*/  STS.U8 [R5+UR5+0x9880], R67 ;  /* 0x0098804305007988 */ /* 0x0001e80008000005 */
[----:B------:R-:W4:Y:S04]  /*18cc0*/  LDL.LU R66, [R1+0x3cc] ;  /* 0x0003cc0001427983 */ /* 0x000f280000300800 */
[----:B------:R1:W-:Y:S04]  /*18cd0*/  STS.U8 [R5+UR5+0x1c80], R79 ;  /* 0x001c804f05007988 */ /* 0x0003e80008000005 */
[----:B0-----:R-:W4:Y:S04]  /*18ce0*/  LDL.LU R67, [R1+0x3c4] ;  /* 0x0003c40001437983 */ /* 0x001f280000300800 */
[----:B------:R0:W-:Y:S04]  /*18cf0*/  STS.U8 [R5+UR5+0x9c80], R80 ;  /* 0x009c805005007988 */ /* 0x0001e80008000005 */
[----:B-1----:R-:W4:Y:S04]  /*18d00*/  LDL.LU R79, [R1+0x3fc] ;  /* 0x0003fc00014f7983 */ /* 0x002f280000300800 */
[----:B0-----:R-:W4:Y:S04]  /*18d10*/  LDL.LU R80, [R1+0x3ec] ;  /* 0x0003ec0001507983 */ /* 0x001f280000300800 */
[----:B--2---:R0:W-:Y:S04]  /*18d20*/  STS.U8 [R5+UR5+0xa480], R86 ;  /* 0x00a4805605007988 */ /* 0x0041e80008000005 */
[----:B---3--:R1:W-:Y:S04]  /*18d30*/  STS.U8 [R5+UR5+0x2880], R90 ;  /* 0x0028805a05007988 */ /* 0x0083e80008000005 */
[----:B0-----:R-:W2:Y:S04]  /*18d40*/  LDL.LU R86, [R1+0x1a98] ;  /* 0x001a980001567983 */ /* 0x001ea80000300800 */
[----:B----4-:R0:W-:Y:S04]  /*18d50*/  STS.U8 [R5+UR5+0xa880], R92 ;  /* 0x00a8805c05007988 */ /* 0x0101e80008000005 */
[----:B-1----:R-:W3:Y:S04]  /*18d60*/  LDL.LU R90, [R1+0x1a94] ;  /* 0x001a9400015a7983 */ /* 0x002ee80000300800 */
[----:B0-----:R-:W4:Y:S04]  /*18d70*/  LDL.LU R92, [R1+0x1a90] ;  /* 0x001a9000015c7983 */ /* 0x001f280000300800 */
[----:B------:R-:W-:Y:S04]  /*18d80*/  STS.U8 [R5+UR5+0xb880], R48 ;  /* 0x00b8803005007988 */ /* 0x000fe80008000005 */
[----:B------:R-:W-:Y:S04]  /*18d90*/  STS.U8 [R5+UR5+0x3c80], R36 ;  /* 0x003c802405007988 */ /* 0x000fe80008000005 */
[----:B------:R-:W-:Y:S04]  /*18da0*/  STS.U8 [R5+UR5+0xbc80], R38 ;  /* 0x00bc802605007988 */ /* 0x000fe80008000005 */
[----:B------:R-:W-:Y:S04]  /*18db0*/  STS.U8 [R5+UR5+0x4080], R47 ;  /* 0x0040802f05007988 */ /* 0x000fe80008000005 */
[----:B------:R-:W-:Y:S04]  /*18dc0*/  STS.U8 [R5+UR5+0xc080], R49 ;  /* 0x00c0803105007988 */ /* 0x000fe80008000005 */
[----:B------:R-:W-:Y:S04]  /*18dd0*/  STS.U8 [R5+UR5+0x4480], R37 ;  /* 0x0044802505007988 */ /* 0x000fe80008000005 */
[----:B------:R-:W-:Y:S04]  /*18de0*/  STS.U8 [R5+UR5+0xc480], R39 ;  /* 0x00c4802705007988 */ /* 0x000fe80008000005 */
[----:B------:R0:W-:Y:S04]  /*18df0*/  STS.U8 [R5+UR5+0xd480], R71 ;  /* 0x00d4804705007988 */ /* 0x0001e80008000005 */
[----:B------:R1:W-:Y:S04]  /*18e00*/  STS.U8 [R5+UR5+0x5880], R68 ;  /* 0x0058804405007988 */ /* 0x0003e80008000005 */
[----:B------:R1:W-:Y:S04]  /*18e10*/  STS.U8 [R5+UR5+0xd880], R69 ;  /* 0x00d8804505007988 */ /* 0x0003e80008000005 */
[----:B0-----:R-:W2:Y:S04]  /*18e20*/  LDL.LU R71, [R1+0x10] ;  /* 0x0000100001477983 */ /* 0x001ea80000300800 */
[----:B-1----:R-:W3:Y:S04]  /*18e30*/  LDL.LU R68, [R1+0x8] ;  /* 0x0000080001447983 */ /* 0x002ee80000300800 */
[----:B------:R0:W-:Y:S04]  /*18e40*/  STS.U8 [R5+UR5+0x5c80], R66 ;  /* 0x005c804205007988 */ /* 0x0001e80008000005 */
[----:B------:R-:W4:Y:S04]  /*18e50*/  LDL.LU R69, [R1+0x30] ;  /* 0x0000300001457983 */ /* 0x000f280000300800 */
[----:B------:R1:W-:Y:S04]  /*18e60*/  STS.U8 [R5+UR5+0xdc80], R67 ;  /* 0x00dc804305007988 */ /* 0x0003e80008000005 */
[----:B0-----:R-:W4:Y:S04]  /*18e70*/  LDL.LU R66, [R1+0x28] ;  /* 0x0000280001427983 */ /* 0x001f280000300800 */
[----:B------:R0:W-:Y:S04]  /*18e80*/  STS.U8 [R5+UR5+0x6080], R79 ;  /* 0x0060804f05007988 */ /* 0x0001e80008000005 */
[----:B-1----:R-:W4:Y:S04]  /*18e90*/  LDL.LU R67, [R1+0x48] ;  /* 0x0000480001437983 */ /* 0x002f280000300800 */
[----:B------:R1:W-:Y:S04]  /*18ea0*/  STS.U8 [R5+UR5+0xe080], R80 ;  /* 0x00e0805005007988 */ /* 0x0003e80008000005 */
[----:B0-----:R-:W4:Y:S04]  /*18eb0*/  LDL.LU R79, [R1+0x40] ;  /* 0x00004000014f7983 */ /* 0x001f280000300800 */
[----:B-1----:R-:W4:Y:S04]  /*18ec0*/  LDL.LU R80, [R1+0x9c] ;  /* 0x00009c0001507983 */ /* 0x002f280000300800 */
        /* <DEDUP_REMOVED lines=14> */
[----:B------:R0:W-:Y:S04]  /*18fb0*/  STS.U8 [R5+UR5+0x5080], R44 ;  /* 0x0050802c05007988 */ /* 0x0001e80008000005 */
[----:B-1----:R-:W4:Y:S04]  /*18fc0*/  LDL.LU R43, [R1+0x1ec] ;  /* 0x0001ec00012b7983 */ /* 0x002f280000300800 */
[----:B------:R1:W-:Y:S04]  /*18fd0*/  STS.U8 [R5+UR5+0xd080], R45 ;  /* 0x00d0802d05007988 */ /* 0x0003e80008000005 */
[----:B0-----:R-:W4:Y:S04]  /*18fe0*/  LDL.LU R44, [R1+0x230] ;  /* 0x00023000012c7983 */ /* 0x001f280000300800 */
[----:B-1----:R-:W4:Y:S04]  /*18ff0*/  LDL.LU R45, [R1+0x228] ;  /* 0x00022800012d7983 */ /* 0x002f280000300800 */
[----:B------:R0:W-:Y:S02]  /*19000*/  STS.U8 [R5+UR5+0x2c80], R74 ;  /* 0x002c804a05007988 */ /* 0x0001e40008000005 */
[----:B0-----:R-:W0:Y:S02]  /*19010*/  S2R R74, SR_TID.X ;  /* 0x00000000004a7919 */ /* 0x001e240000002100 */
[----:B------:R1:W-:Y:S04]  /*19020*/  STS.U8 [R5+UR5+0xac80], R6 ;  /* 0x00ac800605007988 */ /* 0x0003e80008000005 */
[----:B------:R-:W-:Y:S04]  /*19030*/  STS.U8 [R5+UR5+0x80], R59 ;  /* 0x0000803b05007988 */ /* 0x000fe80008000005 */
[----:B------:R-:W-:Y:S04]  /*19040*/  STS.U8 [R5+UR5+0x8080], R58 ;  /* 0x0080803a05007988 */ /* 0x000fe80008000005 */
[----:B------:R-:W-:Y:S04]  /*19050*/  STS.U8 [R5+UR5+0x480], R57 ;  /* 0x0004803905007988 */ /* 0x000fe80008000005 */
[----:B------:R-:W-:Y:S04]  /*19060*/  STS.U8 [R5+UR5+0x8480], R56 ;  /* 0x0084803805007988 */ /* 0x000fe80008000005 */
[----:B------:R-:W-:Y:S01]  /*19070*/  STS.U8 [R5+UR5+0x880], R55 ;  /* 0x0008803705007988 */ /* 0x000fe20008000005 */
[----:B0-----:R-:W-:-:S04]  /*19080*/  LOP3.LUT R74, R74, 0x7f, RZ, 0xc0, !PT ;  /* 0x0000007f4a4a7812 */ /* 0x001fc800078ec0ff */
[----:B-1----:R-:W-:Y:S01]  /*19090*/  LOP3.LUT R6, R74, 0x20, RZ, 0x3c, !PT ;  /* 0x000000204a067812 */ /* 0x002fe200078e3cff */
        /* <DEDUP_REMOVED lines=27> */
[----:B0-----:R-:W4:Y:S04]  /*19250*/  LDL.LU R70, [R1+0x26c] ;  /* 0x00026c0001467983 */ /* 0x001f280000300800 */
[----:B--2---:R0:W-:Y:S04]  /*19260*/  STS.U8 [R6+UR5+0x1900], R71 ;  /* 0x0019004706007988 */ /* 0x0041e80008000005 */
[----:B---3--:R1:W-:Y:S04]  /*19270*/  STS.U8 [R6+UR5+0x9900], R68 ;  /* 0x0099004406007988 */ /* 0x0083e80008000005 */
[----:B0-----:R-:W2:Y:S04]  /*19280*/  LDL.LU R71, [R1+0x264] ;  /* 0x0002640001477983 */ /* 0x001ea80000300800 */
[----:B----4-:R0:W-:Y:S04]  /*19290*/  STS.U8 [R6+UR5+0x1d00], R69 ;  /* 0x001d004506007988 */ /* 0x0101e80008000005 */
[----:B-1----:R-:W3:Y:S04]  /*192a0*/  LDL.LU R68, [R1+0x2a0] ;  /* 0x0002a00001447983 */ /* 0x002ee80000300800 */
        /* <DEDUP_REMOVED lines=20> */
[----:B------:R1:W-:Y:S04]  /*193f0*/  STS.U8 [R6+UR5+0x2900], R36 ;  /* 0x0029002406007988 */ /* 0x0003e80008000005 */
[----:B------:R1:W-:Y:S04]  /*19400*/  STS.U8 [R6+UR5+0xa900], R38 ;  /* 0x00a9002606007988 */ /* 0x0003e80008000005 */
[----:B0-----:R-:W4:Y:S04]  /*19410*/  LDL.LU R48, [R1+0x1a8c] ;  /* 0x001a8c0001307983 */ /* 0x001f280000300800 */
[----:B-1----:R-:W4:Y:S04]  /*19420*/  LDL.LU R36, [R1+0x1a88] ;  /* 0x001a880001247983 */ /* 0x002f280000300800 */
        /* <DEDUP_REMOVED lines=20> */
[----:B0-----:R-:W4:Y:S04]  /*19570*/  LDL.LU R45, [R1+0x1a5c] ;  /* 0x001a5c00012d7983 */ /* 0x001f280000300800 */
[----:B------:R0:W-:Y:S04]  /*19580*/  STS.U8 [R6+UR5+0x4100], R70 ;  /* 0x0041004606007988 */ /* 0x0001e80008000005 */
        /* <DEDUP_REMOVED lines=9> */
[----:B-1----:R-:W2:Y:S04]  /*19620*/  LDL.LU R66, [R1+0x1a48] ;  /* 0x001a480001427983 */ /* 0x002ea80000300800 */
[----:B------:R1:W-:Y:S04]  /*19630*/  STS.U8 [R6+UR5+0x4d00], R79 ;  /* 0x004d004f06007988 */ /* 0x0003e80008000005 */
[----:B0-----:R-:W2:Y:S04]  /*19640*/  LDL.LU R67, [R1+0x1a44] ;  /* 0x001a440001437983 */ /* 0x001ea80000300800 */
[----:B------:R0:W-:Y:S04]  /*19650*/  STS.U8 [R6+UR5+0xcd00], R80 ;  /* 0x00cd005006007988 */ /* 0x0001e80008000005 */
[----:B-1----:R-:W2:Y:S04]  /*19660*/  LDL.LU R79, [R1+0x1a40] ;  /* 0x001a4000014f7983 */ /* 0x002ea80000300800 */
[----:B0-----:R-:W2:Y:S04]  /*19670*/  LDL.LU R80, [R1+0x1a3c] ;  /* 0x001a3c0001507983 */ /* 0x001ea80000300800 */
[----:B------:R0:W-:Y:S04]  /*19680*/  STS.U8 [R6+UR5+0x6100], R16 ;  /* 0x0061001006007988 */ /* 0x0001e80008000005 */
[----:B------:R1:W-:Y:S04]  /*19690*/  STS.U8 [R6+UR5+0xe100], R17 ;  /* 0x00e1001106007988 */ /* 0x0003e80008000005 */
[----:B0-----:R-:W3:Y:S04]  /*196a0*/  LDL R16, [R1+0x125c] ;  /* 0x00125c0001107983 */ /* 0x001ee80000100800 */
[----:B-1----:R-:W3:Y:S04]  /*196b0*/  LDL R17, [R1+0x1260] ;  /* 0x0012600001117983 */ /* 0x002ee80000100800 */
[----:B------:R0:W-:Y:S04]  /*196c0*/  STS.U8 [R6+UR5+0xed00], R40 ;  /* 0x00ed002806007988 */ /* 0x0001e80008000005 */
[----:B0-----:R-:W3:Y:S04]  /*196d0*/  LDL R40, [R1+0x1264] ;  /* 0x0012640001287983 */ /* 0x001ee80000100800 */
[----:B------:R0:W-:Y:S04]  /*196e0*/  STS.U8 [R6+UR5+0x6500], R45 ;  /* 0x0065002d06007988 */ /* 0x0001e80008000005 */
[----:B0-----:R-:W3:Y:S04]  /*196f0*/  LDL R45, [R1+0x1268] ;  /* 0x00126800012d7983 */ /* 0x001ee80000100800 */
[----:B------:R0:W-:Y:S02]  /*19700*/  STS.U8 [R6+UR5+0x5100], R74 ;  /* 0x0051004a06007988 */ /* 0x0001e40008000005 */
[----:B0-----:R-:W0:Y:S02]  /*19710*/  S2R R74, SR_TID.X ;  /* 0x00000000004a7919 */ /* 0x001e240000002100 */
[----:B------:R-:W-:Y:S04]  /*19720*/  STS.U8 [R6+UR5+0x5d00], R7 ;  /* 0x005d000706007988 */ /* 0x000fe80008000005 */
[----:B------:R1:W-:Y:S04]  /*19730*/  STS.U8 [R6+UR5+0x9100], R84 ;  /* 0x0091005406007988 */ /* 0x0003e80008000005 */
[----:B------:R-:W-:Y:S01]  /*19740*/  STS.U8 [R6+UR5+0x100], R65 ;  /* 0x0001004106007988 */ /* 0x000fe20008000005 */
[----:B-1----:R-:W-:-:S03]  /*19750*/  PRMT R84, RZ, 0x7610, R84 ;  /* 0x00007610ff547816 */ /* 0x002fc60000000054 */
[----:B------:R-:W-:Y:S04]  /*19760*/  STS.U8 [R6+UR5+0x8100], R64 ;  /* 0x0081004006007988 */ /* 0x000fe80008000005 */
[----:B------:R-:W-:Y:S01]  /*19770*/  STS.U8 [R6+UR5+0x500], R63 ;  /* 0x0005003f06007988 */ /* 0x000fe20008000005 */
[----:B0-----:R-:W-:-:S04]  /*19780*/  LOP3.LUT R74, R74, 0x7f, RZ, 0xc0, !PT ;  /* 0x0000007f4a4a7812 */ /* 0x001fc800078ec0ff */
        /* <DEDUP_REMOVED lines=11> */
[----:B------:R-:W-:Y:S01]  /*19840*/  STS.U8 [R6+UR5+0xd500], R33 ;  /* 0x00d5002106007988 */ /* 0x000fe20008000005 */
[----:B------:R-:W-:Y:S01]  /*19850*/  PRMT R54, RZ, 0x7610, R54 ;  /* 0x00007610ff367816 */ /* 0x000fe20000000036 */
[----:B0-----:R-:W0:Y:S02]  /*19860*/  LDC R14, c[0x0][0x3a0] ;  /* 0x0000e800ff0e7b82 */ /* 0x001e240000000800 */
        /* <DEDUP_REMOVED lines=15> */
[----:B--2---:R-:W-:Y:S04]  /*19960*/  STS.U8 [R7+UR5+0x180], R71 ;  /* 0x0001804707007988 */ /* 0x004fe80008000005 */
[----:B------:R-:W-:Y:S04]  /*19970*/  STS.U8 [R7+UR5+0x8180], R70 ;  /* 0x0081804607007988 */ /* 0x000fe80008000005 */
[----:B----4-:R-:W-:Y:S04]  /*19980*/  STS.U8 [R7+UR5+0x580], R69 ;  /* 0x0005804507007988 */ /* 0x010fe80008000005 */
[----:B---3--:R2:W-:Y:S04]  /*19990*/  STS.U8 [R7+UR5+0x8580], R68 ;  /* 0x0085804407007988 */ /* 0x0085e80008000005 */
[----:B------:R3:W-:Y:S04]  /*199a0*/  STS.U8 [R7+UR5+0x980], R67 ;  /* 0x0009804307007988 */ /* 0x0007e80008000005 */
[----:B------:R-:W-:Y:S04]  /*199b0*/  STS.U8 [R7+UR5+0x8980], R66 ;  /* 0x0089804207007988 */ /* 0x000fe80008000005 */
[----:B------:R-:W-:Y:S01]  /*199c0*/  STS.U8 [R7+UR5+0xd80], R80 ;  /* 0x000d805007007988 */ /* 0x000fe20008000005 */
[----:B------:R-:W-:-:S03]  /*199d0*/  @!P6 LOP3.LUT R17, R17, R16, RZ, 0x3c, !PT ;  /* 0x000000101111e212 */ /* 0x000fc600078e3cff */
[----:B-1----:R-:W4:Y:S01]  /*199e0*/  LDL R32, [R1+0x1270] ;  /* 0x0012700001207983 */ /* 0x002f220000100800 */
[----:B------:R-:W-:-:S03]  /*199f0*/  @!P6 LOP3.LUT R16, R17, R16, RZ, 0x3c, !PT ;  /* 0x000000101110e212 */ /* 0x000fc600078e3cff */
[----:B0-----:R-:W3:Y:S01]  /*19a00*/  LDL R41, [R1+0x126c] ;  /* 0x00126c0001297983 */ /* 0x001ee20000100800 */
[----:B------:R-:W-:-:S03]  /*19a10*/  @!P6 LOP3.LUT R17, R17, R16, RZ, 0x3c, !PT ;  /* 0x000000101111e212 */ /* 0x000fc600078e3cff */
[----:B------:R-:W-:Y:S04]  /*19a20*/  STS.U8 [R7+UR5+0x8d80], R79 ;  /* 0x008d804f07007988 */ /* 0x000fe80008000005 */
[----:B------:R0:W3:Y:S04]  /*19a30*/  @!P6 LDG.E.U8 R84, desc[UR18][R16.64] ;  /* 0x000000121054e981 */ /* 0x0000e8000c1e1100 */
[----:B------:R-:W3:Y:S04]  /*19a40*/  LDL R33, [R1+0x1278] ;  /* 0x0012780001217983 */ /* 0x000ee80000100800 */
[----:B------:R-:W3:Y:S04]  /*19a50*/  LDL R42, [R1+0x1274] ;  /* 0x00127400012a7983 */ /* 0x000ee80000100800 */
[----:B------:R-:W3:Y:S04]  /*19a60*/  LDL R34, [R1+0x1280] ;  /* 0x0012800001227983 */ /* 0x000ee80000100800 */
[----:B------:R-:W3:Y:S04]  /*19a70*/  LDL R43, [R1+0x127c] ;  /* 0x00127c00012b7983 */ /* 0x000ee80000100800 */
[----:B------:R-:W3:Y:S04]  /*19a80*/  LDL R44, [R1+0x1284] ;  /* 0x00128400012c7983 */ /* 0x000ee80000100800 */
[----:B------:R-:W3:Y:S01]  /*19a90*/  LDL R27, [R1+0x1288] ;  /* 0x00128800011b7983 */ /* 0x000ee20000100800 */
[----:B0-----:R-:W-:-:S02]  /*19aa0*/  @!P6 IMAD.MOV.U32 R17, RZ, RZ, R40 ;  /* 0x000000ffff11e224 */ /* 0x001fc400078e0028 */
[----:B------:R-:W-:-:S05]  /*19ab0*/  @!P6 IMAD.MOV.U32 R16, RZ, RZ, R45 ;  /* 0x000000ffff10e224 */ /* 0x000fca00078e002d */
[----:B------:R4:W3:Y:S01]  /*19ac0*/  @!P6 LDG.E.U8 R54, desc[UR18][R16.64] ;  /* 0x000000121036e981 */ /* 0x0008e2000c1e1100 */
[----:B--2---:R-:W-:Y:S01]  /*19ad0*/  PRMT R68, RZ, 0x7610, R68 ;  /* 0x00007610ff447816 */ /* 0x004fe20000000044 */
[----:B----4-:R-:W-:Y:S02]  /*19ae0*/  @!P3 IMAD.MOV.U32 R16, RZ, RZ, R32 ;  /* 0x000000ffff10b224 */ /* 0x010fe400078e0020 */
[----:B---3--:R-:W-:Y:S04]  /*19af0*/  STL [R1+0x1a24], R84 ;  /* 0x001a245401007387 */ /* 0x008fe80000100800 */
[----:B------:R-:W2:Y:S04]  /*19b00*/  LDL R38, [R1+0x128c] ;  /* 0x00128c0001267983 */ /* 0x000ea80000100800 */
[----:B------:R-:W3:Y:S01]  /*19b10*/  LDL R45, [R1+0x1290] ;  /* 0x00129000012d7983 */ /* 0x000ee20000100800 */
[----:B------:R-:W-:-:S05]  /*19b20*/  @!P3 IMAD.MOV.U32 R17, RZ, RZ, R41 ;  /* 0x000000ffff11b224 */ /* 0x000fca00078e0029 */
[----:B------:R0:W4:Y:S02]  /*19b30*/  @!P3 LDG.E.U8 R68, desc[UR18][R16.64] ;  /* 0x000000121044b981 */ /* 0x000124000c1e1100 */
[----:B0-----:R-:W-:Y:S02]  /*19b40*/  @!P3 IMAD.MOV.U32 R16, RZ, RZ, R33 ;  /* 0x000000ffff10b224 */ /* 0x001fe400078e0021 */
[----:B------:R-:W-:Y:S04]  /*19b50*/  STL [R1+0x1a28], R54 ;  /* 0x001a283601007387 */ /* 0x000fe80000100800 */
[----:B------:R-:W4:Y:S04]  /*19b60*/  LDL R39, [R1+0x1294] ;  /* 0x0012940001277983 */ /* 0x000f280000100800 */
[----:B------:R-:W4:Y:S04]  /*19b70*/  LDL R32, [R1+0x1298] ;  /* 0x0012980001207983 */ /* 0x000f280000100800 */
[----:B------:R-:W4:Y:S04]  /*19b80*/  LDL R40, [R1+0x129c] ;  /* 0x00129c0001287983 */ /* 0x000f280000100800 */
[----:B------:R-:W4:Y:S01]  /*19b90*/  LDL R33, [R1+0x12a0] ;  /* 0x0012a00001217983 */ /* 0x000f220000100800 */
[----:B------:R-:W-:Y:S01]  /*19ba0*/  PRMT R67, RZ, 0x7610, R67 ;  /* 0x00007610ff437816 */ /* 0x000fe20000000043 */
[----:B------:R-:W-:-:S02]  /*19bb0*/  VIADD R8, R14, 0xffffff31 ;  /* 0xffffff310e087836 */ /* 0x000fc40000000000 */
[----:B------:R-:W-:Y:S01]  /*19bc0*/  @!P3 IMAD.MOV.U32 R17, RZ, RZ, R42 ;  /* 0x000000ffff11b224 */ /* 0x000fe200078e002a */
[----:B------:R-:W-:Y:S01]  /*19bd0*/  PRMT R83, RZ, 0x7610, R83 ;  /* 0x00007610ff537816 */ /* 0x000fe20000000053 */
[----:B------:R-:W4:Y:S01]  /*19be0*/  LDL R41, [R1+0x12a4] ;  /* 0x0012a40001297983 */ /* 0x000f220000100800 */
[----:B------:R-:W-:-:S03]  /*19bf0*/  ISETP.GE.U32.AND P6, PT, R8, 0x7ffffe32, PT ;  /* 0x7ffffe320800780c */ /* 0x000fc60003fc6070 */
[----:B------:R0:W4:Y:S01]  /*19c00*/  @!P3 LDG.E.U8 R67, desc[UR18][R16.64] ;  /* 0x000000121043b981 */ /* 0x000122000c1e1100 */
[----:B------:R-:W-:Y:S01]  /*19c10*/  PRMT R82, RZ, 0x7610, R82 ;  /* 0x00007610ff527816 */ /* 0x000fe20000000052 */
[----:B0-----:R-:W-:Y:S02]  /*19c20*/  @!P5 IMAD.MOV.U32 R16, RZ, RZ, R34 ;  /* 0x000000ffff10d224 */ /* 0x001fe400078e0022 */
[----:B------:R-:W-:Y:S01]  /*19c30*/  @!P5 IMAD.MOV.U32 R17, RZ, RZ, R43 ;  /* 0x000000ffff11d224 */ /* 0x000fe200078e002b */
[----:B------:R-:W4:Y:S04]  /*19c40*/  LDL R34, [R1+0x12a8] ;  /* 0x0012a80001227983 */ /* 0x000f280000100800 */
[----:B------:R0:W4:Y:S01]  /*19c50*/  @!P5 LDG.E.U8 R83, desc[UR18][R16.64] ;  /* 0x000000121053d981 */ /* 0x000122000c1e1100 */
[----:B------:R-:W-:Y:S01]  /*19c60*/  PRMT R35, RZ, 0x7610, R35 ;  /* 0x00007610ff237816 */ /* 0x000fe20000000023 */
[----:B------:R-:W-:-:S02]  /*19c70*/  VIADD R8, R14, 0xffffff30 ;  /* 0xffffff300e087836 */ /* 0x000fc40000000000 */
[----:B0-----:R-:W-:Y:S02]  /*19c80*/  @!P5 IMAD.MOV.U32 R16, RZ, RZ, R27 ;  /* 0x000000ffff10d224 */ /* 0x001fe400078e001b */
[----:B------:R-:W-:-:S05]  /*19c90*/  @!P5 IMAD.MOV.U32 R17, RZ, RZ, R44 ;  /* 0x000000ffff11d224 */ /* 0x000fca00078e002c */
[----:B------:R2:W4:Y:S01]  /*19ca0*/  @!P5 LDG.E.U8 R82, desc[UR18][R16.64] ;  /* 0x000000121052d981 */ /* 0x000522000c1e1100 */
[----:B------:R-:W-:Y:S02]  /*19cb0*/  ISETP.GE.U32.AND P3, PT, R8, 0x7ffffe31, PT ;  /* 0x7ffffe310800780c */ /* 0x000fe40003f66070 */
[----:B------:R-:W-:Y:S02]  /*19cc0*/  PRMT R26, RZ, 0x7610, R26 ;  /* 0x00007610ff1a7816 */ /* 0x000fe4000000001a */
[----:B------:R-:W-:Y:S01]  /*19cd0*/  PRMT R29, RZ, 0x7610, R29 ;  /* 0x00007610ff1d7816 */ /* 0x000fe2000000001d */
[----:B--2---:R-:W-:Y:S02]  /*19ce0*/  @!P6 IMAD.MOV.U32 R17, RZ, RZ, R38 ;  /* 0x000000ffff11e224 */ /* 0x004fe400078e0026 */
[----:B---3--:R-:W-:-:S05]  /*19cf0*/  @!P6 IMAD.MOV.U32 R16, RZ, RZ, R45 ;  /* 0x000000ffff10e224 */ /* 0x008fca00078e002d */
[----:B------:R4:W2:Y:S02]  /*19d00*/  @!P6 LDG.E.U8 R35, desc[UR18][R16.64] ;  /* 0x000000121023e981 */ /* 0x0008a4000c1e1100 */
[----:B----4-:R-:W-:Y:S02]  /*19d10*/  @!P6 IMAD.MOV.U32 R17, RZ, RZ, R39 ;  /* 0x000000ffff11e224 */ /* 0x010fe400078e0027 */
[----:B------:R-:W-:-:S05]  /*19d20*/  @!P6 IMAD.MOV.U32 R16, RZ, RZ, R32 ;  /* 0x000000ffff10e224 */ /* 0x000fca00078e0020 */
[----:B------:R0:W3:Y:S02]  /*19d30*/  @!P6 LDG.E.U8 R26, desc[UR18][R16.64] ;  /* 0x00000012101ae981 */ /* 0x0000e4000c1e1100 */
[----:B0-----:R-:W-:Y:S02]  /*19d40*/  @!P3 IMAD.MOV.U32 R16, RZ, RZ, R33 ;  /* 0x000000ffff10b224 */ /* 0x001fe400078e0021 */
[----:B------:R-:W-:-:S05]  /*19d50*/  @!P3 IMAD.MOV.U32 R17, RZ, RZ, R40 ;  /* 0x000000ffff11b224 */ /* 0x000fca00078e0028 */
[----:B------:R0:W4:Y:S01]  /*19d60*/  @!P3 LDG.E.U8 R29, desc[UR18][R16.64] ;  /* 0x00000012101db981 */ /* 0x000122000c1e1100 */
[----:B------:R-:W-:Y:S01]  /*19d70*/  PRMT R21, RZ, 0x7610, R21 ;  /* 0x00007610ff157816 */ /* 0x000fe20000000015 */
[----:B0-----:R-:W-:Y:S02]  /*19d80*/  @!P3 IMAD.MOV.U32 R16, RZ, RZ, R34 ;  /* 0x000000ffff10b224 */ /* 0x001fe400078e0022 */
[----:B------:R-:W-:Y:S01]  /*19d90*/  @!P3 IMAD.MOV.U32 R17, RZ, RZ, R41 ;  /* 0x000000ffff11b224 */ /* 0x000fe200078e0029 */
[----:B------:R-:W-:Y:S04]  /*19da0*/  STL [R1+0x19c4], R83 ;  /* 0x0019c45301007387 */ /* 0x000fe80000100800 */
[----:B------:R-:W4:Y:S04]  /*19db0*/  LDL R42, [R1+0x12dc] ;  /* 0x0012dc00012a7983 */ /* 0x000f280000100800 */
[----:B------:R-:W4:Y:S04]  /*19dc0*/  LDL R43, [R1+0x12e0] ;  /* 0x0012e000012b7983 */ /* 0x000f280000100800 */
[----:B------:R0:W4:Y:S04]  /*19dd0*/  @!P3 LDG.E.U8 R21, desc[UR18][R16.64] ;  /* 0x000000121015b981 */ /* 0x000128000c1e1100 */
[----:B------:R-:W4:Y:S04]  /*19de0*/  LDL R44, [R1+0x12e4] ;  /* 0x0012e400012c7983 */ /* 0x000f280000100800 */
[----:B------:R-:W4:Y:S04]  /*19df0*/  LDL R27, [R1+0x12e8] ;  /* 0x0012e800011b7983 */ /* 0x000f280000100800 */
[----:B------:R-:W-:Y:S04]  /*19e00*/  STL [R1+0x19c8], R82 ;  /* 0x0019c85201007387 */ /* 0x000fe80000100800 */
[----:B------:R-:W4:Y:S04]  /*19e10*/  LDL R45, [R1+0x12ec] ;  /* 0x0012ec00012d7983 */ /* 0x000f280000100800 */
[----:B--2---:R1:W-:Y:S04]  /*19e20*/  STL [R1+0x10], R35 ;  /* 0x0000102301007387 */ /* 0x0043e80000100800 */
[----:B------:R-:W2:Y:S04]  /*19e30*/  LDL R32, [R1+0x12f4] ;  /* 0x0012f40001207983 */ /* 0x000ea80000100800 */
[----:B-1----:R-:W2:Y:S04]  /*19e40*/  LDL R35, [R1+0x12f0] ;  /* 0x0012f00001237983 */ /* 0x002ea80000100800 */
[----:B---3--:R1:W-:Y:S04]  /*19e50*/  STL [R1+0xc], R26 ;  /* 0x00000c1a01007387 */ /* 0x0083e80000100800 */
[----:B------:R-:W3:Y:S04]  /*19e60*/  LDL R33, [R1+0x12fc] ;  /* 0x0012fc0001217983 */ /* 0x000ee80000100800 */
[----:B-1----:R-:W3:Y:S04]  /*19e70*/  LDL R26, [R1+0x12f8] ;  /* 0x0012f800011a7983 */ /* 0x002ee80000100800 */
[----:B----4-:R1:W-:Y:S01]  /*19e80*/  STL [R1+0x58], R29 ;  /* 0x0000581d01007387 */ /* 0x0103e20000100800 */
[----:B------:R-:W-:Y:S01]  /*19e90*/  VIADD R8, R14, 0xffffff2c ;  /* 0xffffff2c0e087836 */ /* 0x000fe20000000000 */
[----:B------:R-:W-:-:S02]  /*19ea0*/  PRMT R53, RZ, 0x7610, R53 ;  /* 0x00007610ff357816 */ /* 0x000fc40000000035 */
[----:B------:R-:W4:Y:S04]  /*19eb0*/  LDL R34, [R1+0x1304] ;  /* 0x0013040001227983 */ /* 0x000f280000100800 */
[----:B-1----:R-:W4:Y:S01]  /*19ec0*/  LDL R29, [R1+0x1300] ;  /* 0x00130000011d7983 */ /* 0x002f220000100800 */
[----:B------:R-:W-:Y:S01]  /*19ed0*/  ISETP.GE.U32.AND P5, PT, R8, 0x7ffffe2d, PT ;  /* 0x7ffffe2d0800780c */ /* 0x000fe20003fa6070 */
[----:B------:R-:W-:-:S05]  /*19ee0*/  VIADD R8, R14, 0xffffff2b ;  /* 0xffffff2b0e087836 */ /* 0x000fca0000000000 */
[----:B------:R-:W-:Y:S02]  /*19ef0*/  ISETP.GE.U32.AND P6, PT, R8, 0x7ffffe2c, PT ;  /* 0x7ffffe2c0800780c */ /* 0x000fe40003fc6070 */
[----:B------:R-:W-:-:S05]  /*19f00*/  PRMT R52, RZ, 0x7610, R52 ;  /* 0x00007610ff347816 */ /* 0x000fca0000000034 */
[----:B0-----:R-:W-:Y:S01]  /*19f10*/  @!P5 IMAD.MOV.U32 R16, RZ, RZ, R43 ;  /* 0x000000ffff10d224 */ /* 0x001fe200078e002b */
[----:B------:R0:W-:Y:S01]  /*19f20*/  STL [R1+0x54], R21 ;  /* 0x0000541501007387 */ /* 0x0001e20000100800 */
[----:B------:R-:W-:-:S03]  /*19f30*/  @!P5 IMAD.MOV.U32 R17, RZ, RZ, R42 ;  /* 0x000000ffff11d224 */ /* 0x000fc600078e002a */
[----:B------:R-:W4:Y:S04]  /*19f40*/  LDL R42, [R1+0x130c] ;  /* 0x00130c00012a7983 */ /* 0x000f280000100800 */
[----:B------:R1:W4:Y:S04]  /*19f50*/  @!P5 LDG.E.U8 R53, desc[UR18][R16.64] ;  /* 0x000000121035d981 */ /* 0x000328000c1e1100 */
[----:B0-----:R-:W4:Y:S01]  /*19f60*/  LDL R21, [R1+0x1308] ;  /* 0x0013080001157983 */ /* 0x001f220000100800 */
[----:B------:R-:W-:-:S03]  /*19f70*/  VIADD R8, R14, 0xffffff2a ;  /* 0xffffff2a0e087836 */ /* 0x000fc60000000000 */
[----:B------:R-:W4:Y:S01]  /*19f80*/  LDL R43, [R1+0x1314] ;  /* 0x00131400012b7983 */ /* 0x000f220000100800 */
[----:B-1----:R-:W-:Y:S02]  /*19f90*/  @!P5 IMAD.MOV.U32 R16, RZ, RZ, R27 ;  /* 0x000000ffff10d224 */ /* 0x002fe400078e001b */
[----:B------:R-:W-:Y:S01]  /*19fa0*/  @!P5 IMAD.MOV.U32 R17, RZ, RZ, R44 ;  /* 0x000000ffff11d224 */ /* 0x000fe200078e002c */
[----:B------:R-:W4:Y:S04]  /*19fb0*/  LDL R27, [R1+0x1310] ;  /* 0x00131000011b7983 */ /* 0x000f280000100800 */
[----:B------:R0:W4:Y:S01]  /*19fc0*/  @!P5 LDG.E.U8 R52, desc[UR18][R16.64] ;  /* 0x000000121034d981 */ /* 0x000122000c1e1100 */
[----:B------:R-:W-:Y:S02]  /*19fd0*/  ISETP.GE.U32.AND P3, PT, R8, 0x7ffffe2b, PT ;  /* 0x7ffffe2b0800780c */ /* 0x000fe40003f66070 */
[----:B------:R-:W-:Y:S01]  /*19fe0*/  PRMT R66, RZ, 0x7610, R66 ;  /* 0x00007610ff427816 */ /* 0x000fe20000000042 */
[----:B------:R-:W4:Y:S01]  /*19ff0*/  LDL R44, [R1+0x131c] ;  /* 0x00131c00012c7983 */ /* 0x000f220000100800 */
[----:B------:R-:W-:Y:S01]  /*1a000*/  PRMT R65, RZ, 0x7610, R65 ;  /* 0x00007610ff417816 */ /* 0x000fe20000000041 */
[----:B0-----:R-:W-:Y:S01]  /*1a010*/  @!P6 IMAD.MOV.U32 R17, RZ, RZ, R45 ;  /* 0x000000ffff11e224 */ /* 0x001fe200078e002d */
[----:B------:R-:W-:Y:S01]  /*1a020*/  PRMT R81, RZ, 0x7610, R81 ;  /* 0x00007610ff517816 */ /* 0x000fe20000000051 */
[----:B------:R-:W4:Y:S01]  /*1a030*/  LDL R45, [R1+0x1324] ;  /* 0x00132400012d7983 */ /* 0x000f220000100800 */
[----:B--2---:R-:W-:-:S03]  /*1a040*/  @!P6 IMAD.MOV.U32 R16, RZ, RZ, R35 ;  /* 0x000000ffff10e224 */ /* 0x004fc600078e0023 */
[----:B------:R-:W2:Y:S04]  /*1a050*/  LDL R35, [R1+0x1318] ;  /* 0x0013180001237983 */ /* 0x000ea80000100800 */
[----:B------:R0:W2:Y:S02]  /*1a060*/  @!P6 LDG.E.U8 R66, desc[UR18][R16.64] ;  /* 0x000000121042e981 */ /* 0x0000a4000c1e1100 */
[----:B0-----:R-:W-:Y:S02]  /*1a070*/  @!P6 IMAD.MOV.U32 R17, RZ, RZ, R32 ;  /* 0x000000ffff11e224 */ /* 0x001fe400078e0020 */
[----:B---3--:R-:W-:Y:S02]  /*1a080*/  @!P6 IMAD.MOV.U32 R16, RZ, RZ, R26 ;  /* 0x000000ffff10e224 */ /* 0x008fe400078e001a */
[----:B------:R-:W3:Y:S04]  /*1a090*/  LDL R26, [R1+0x1320] ;  /* 0x00132000011a7983 */ /* 0x000ee80000100800 */
[----:B------:R0:W3:Y:S02]  /*1a0a0*/  @!P6 LDG.E.U8 R65, desc[UR18][R16.64] ;  /* 0x000000121041e981 */ /* 0x0000e4000c1e1100 */
[----:B0-----:R-:W-:-:S02]  /*1a0b0*/  @!P3 IMAD.MOV.U32 R17, RZ, RZ, R33 ;  /* 0x000000ffff11b224 */ /* 0x001fc400078e0021 */
[----:B----4-:R-:W-:Y:S02]  /*1a0c0*/  @!P3 IMAD.MOV.U32 R16, RZ, RZ, R29 ;  /* 0x000000ffff10b224 */ /* 0x010fe400078e001d */
[----:B------:R-:W4:Y:S04]  /*1a0d0*/  LDL R29, [R1+0x1328] ;  /* 0x00132800011d7983 */ /* 0x000f280000100800 */
[----:B------:R0:W4:Y:S01]  /*1a0e0*/  @!P3 LDG.E.U8 R81, desc[UR18][R16.64] ;  /* 0x000000121051b981 */ /* 0x000122000c1e1100 */
[----:B------:R-:W-:-:S05]  /*1a0f0*/  VIADD R8, R14, 0xffffff29 ;  /* 0xffffff290e087836 */ /* 0x000fca0000000000 */
[----:B------:R-:W-:Y:S02]  /*1a100*/  ISETP.GE.U32.AND P5, PT, R8, 0x7ffffe2a, PT ;  /* 0x7ffffe2a0800780c */ /* 0x000fe40003fa6070 */
[----:B------:R-:W-:Y:S01]  /*1a110*/  PRMT R80, RZ, 0x7610, R80 ;  /* 0x00007610ff507816 */ /* 0x000fe20000000050 */
[----:B0-----:R-:W-:Y:S01]  /*1a120*/  @!P3 IMAD.MOV.U32 R17, RZ, RZ, R34 ;  /* 0x000000ffff11b224 */ /* 0x001fe200078e0022 */
[----:B------:R-:W-:Y:S01]  /*1a130*/  PRMT R15, RZ, 0x7610, R15 ;  /* 0x00007610ff0f7816 */ /* 0x000fe2000000000f */
[----:B------:R-:W-:Y:S02]  /*1a140*/  VIADD R8, R14, 0xffffff28 ;  /* 0xffffff280e087836 */ /* 0x000fe40000000000 */
[----:B------:R-:W-:-:S05]  /*1a150*/  @!P3 IMAD.MOV.U32 R16, RZ, RZ, R21 ;  /* 0x000000ffff10b224 */ /* 0x000fca00078e0015 */
[----:B------:R0:W4:Y:S01]  /*1a160*/  @!P3 LDG.E.U8 R80, desc[UR18][R16.64] ;  /* 0x000000121050b981 */ /* 0x000122000c1e1100 */
[----:B------:R-:W-:Y:S02]  /*1a170*/  ISETP.GE.U32.AND P6, PT, R8, 0x7ffffe29, PT ;  /* 0x7ffffe290800780c */ /* 0x000fe40003fc6070 */
[----:B------:R-:W-:Y:S01]  /*1a180*/  PRMT R31, RZ, 0x7610, R31 ;  /* 0x00007610ff1f7816 */ /* 0x000fe2000000001f */
[----:B0-----:R-:W-:Y:S02]  /*1a190*/  @!P5 IMAD.MOV.U32 R16, RZ, RZ, R27 ;  /* 0x000000ffff10d224 */ /* 0x001fe400078e001b */
[----:B------:R-:W-:-:S05]  /*1a1a0*/  @!P5 IMAD.MOV.U32 R17, RZ, RZ, R42 ;  /* 0x000000ffff11d224 */ /* 0x000fca00078e002a */
[----:B------:R0:W4:Y:S02]  /*1a1b0*/  @!P5 LDG.E.U8 R15, desc[UR18][R16.64] ;  /* 0x00000012100fd981 */ /* 0x000124000c1e1100 */
[----:B0-----:R-:W-:Y:S01]  /*1a1c0*/  @!P5 IMAD.MOV.U32 R17, RZ, RZ, R43 ;  /* 0x000000ffff11d224 */ /* 0x001fe200078e002b */
[----:B------:R-:W-:Y:S02]  /*1a1d0*/  PRMT R20, RZ, 0x7610, R20 ;  /* 0x00007610ff147816 */ /* 0x000fe40000000014 */
[----:B------:R-:W-:Y:S01]  /*1a1e0*/  PRMT R28, RZ, 0x7610, R28 ;  /* 0x00007610ff1c7816 */ /* 0x000fe2000000001c */
[----:B--2---:R-:W-:-:S05]  /*1a1f0*/  @!P5 IMAD.MOV.U32 R16, RZ, RZ, R35 ;  /* 0x000000ffff10d224 */ /* 0x004fca00078e0023 */
[----:B------:R0:W2:Y:S02]  /*1a200*/  @!P5 LDG.E.U8 R31, desc[UR18][R16.64] ;  /* 0x00000012101fd981 */ /* 0x0000a4000c1e1100 */
[----:B0-----:R-:W-:Y:S02]  /*1a210*/  @!P6 IMAD.MOV.U32 R17, RZ, RZ, R44 ;  /* 0x000000ffff11e224 */ /* 0x001fe400078e002c */
[----:B---3--:R-:W-:-:S05]  /*1a220*/  @!P6 IMAD.MOV.U32 R16, RZ, RZ, R26 ;  /* 0x000000ffff10e224 */ /* 0x008fca00078e001a */
[----:B------:R0:W3:Y:S02]  /*1a230*/  @!P6 LDG.E.U8 R20, desc[UR18][R16.64] ;  /* 0x000000121014e981 */ /* 0x0000e4000c1e1100 */
[----:B0-----:R-:W-:Y:S02]  /*1a240*/  @!P6 IMAD.MOV.U32 R17, RZ, RZ, R45 ;  /* 0x000000ffff11e224 */ /* 0x001fe400078e002d */
[----:B----4-:R-:W-:Y:S01]  /*1a250*/  @!P6 IMAD.MOV.U32 R16, RZ, RZ, R29 ;  /* 0x000000ffff10e224 */ /* 0x010fe200078e001d */
[----:B------:R-:W-:Y:S04]  /*1a260*/  STL [R1+0x19cc], R81 ;  /* 0x0019cc5101007387 */ /* 0x000fe80000100800 */
[----:B------:R-:W4:Y:S04]  /*1a270*/  LDL R32, [R1+0x135c] ;  /* 0x00135c0001207983 */ /* 0x000f280000100800 */
[----:B------:R-:W4:Y:S04]  /*1a280*/  LDL R33, [R1+0x1360] ;  /* 0x0013600001217983 */ /* 0x000f280000100800 */
[----:B------:R4:W4:Y:S04]  /*1a290*/  @!P6 LDG.E.U8 R28, desc[UR18][R16.64] ;  /* 0x00000012101ce981 */ /* 0x000928000c1e1100 */
[----:B------:R-:W4:Y:S04]  /*1a2a0*/  LDL R21, [R1+0x1368] ;  /* 0x0013680001157983 */ /* 0x000f280000100800 */
[----:B------:R-:W4:Y:S04]  /*1a2b0*/  LDL R34, [R1+0x1364] ;  /* 0x0013640001227983 */ /* 0x000f280000100800 */
[----:B------:R-:W-:Y:S04]  /*1a2c0*/  STL [R1+0x19d0], R80 ;  /* 0x0019d05001007387 */ /* 0x000fe80000100800 */
[----:B------:R-:W4:Y:S01]  /*1a2d0*/  LDL R27, [R1+0x136c] ;  /* 0x00136c00011b7983 */ /* 0x000f220000100800 */
[----:B------:R-:W-:-:S03]  /*1a2e0*/  VIADD R8, R14, 0xffffff24 ;  /* 0xffffff240e087836 */ /* 0x000fc60000000000 */
[----:B------:R0:W-:Y:S04]  /*1a2f0*/  STL [R1+0x8], R15 ;  /* 0x0000080f01007387 */ /* 0x0001e80000100800 */
[----:B------:R-:W4:Y:S04]  /*1a300*/  LDL R35, [R1+0x1374] ;  /* 0x0013740001237983 */ /* 0x000f280000100800 */
[----:B0-----:R-:W4:Y:S01]  /*1a310*/  LDL R15, [R1+0x1370] ;  /* 0x00137000010f7983 */ /* 0x001f220000100800 */
[----:B------:R-:W-:Y:S02]  /*1a320*/  ISETP.GE.U32.AND P3, PT, R8, 0x7ffffe25, PT ;  /* 0x7ffffe250800780c */ /* 0x000fe40003f66070 */
[----:B------:R-:W-:Y:S01]  /*1a330*/  PRMT R51, RZ, 0x7610, R51 ;  /* 0x00007610ff337816 */ /* 0x000fe20000000033 */
[----:B--2---:R0:W-:Y:S04]  /*1a340*/  STL [R1+0x4], R31 ;  /* 0x0000041f01007387 */ /* 0x0041e80000100800 */
[----:B------:R-:W2:Y:S04]  /*1a350*/  LDL R26, [R1+0x137c] ;  /* 0x00137c00011a7983 */ /* 0x000ea80000100800 */
[----:B0-----:R-:W2:Y:S04]  /*1a360*/  LDL R31, [R1+0x1378] ;  /* 0x00137800011f7983 */ /* 0x001ea80000100800 */
[----:B---3--:R0:W-:Y:S04]  /*1a370*/  STL [R1+0x50], R20 ;  /* 0x0000501401007387 */ /* 0x0081e80000100800 */
[----:B0-----:R-:W3:Y:S01]  /*1a380*/  LDL R20, [R1+0x1380] ;  /* 0x0013800001147983 */ /* 0x001ee20000100800 */
[----:B----4-:R-:W-:-:S02]  /*1a390*/  @!P3 IMAD.MOV.U32 R17, RZ, RZ, R32 ;  /* 0x000000ffff11b224 */ /* 0x010fc400078e0020 */
[----:B------:R-:W-:Y:S01]  /*1a3a0*/  @!P3 IMAD.MOV.U32 R16, RZ, RZ, R33 ;  /* 0x000000ffff10b224 */ /* 0x000fe200078e0021 */
[----:B------:R0:W-:Y:S04]  /*1a3b0*/  STL [R1+0x4c], R28 ;  /* 0x00004c1c01007387 */ /* 0x0001e80000100800 */
[----:B------:R-:W4:Y:S04]  /*1a3c0*/  LDL R29, [R1+0x1388] ;  /* 0x00138800011d7983 */ /* 0x000f280000100800 */
[----:B------:R1:W4:Y:S04]  /*1a3d0*/  @!P3 LDG.E.U8 R51, desc[UR18][R16.64] ;  /* 0x000000121033b981 */ /* 0x000328000c1e1100 */
[----:B0-----:R-:W4:Y:S04]  /*1a3e0*/  LDL R28, [R1+0x1384] ;  /* 0x00138400011c7983 */ /* 0x001f280000100800 */
[----:B------:R-:W4:Y:S01]  /*1a3f0*/  LDL R32, [R1+0x138c] ;  /* 0x00138c0001207983 */ /* 0x000f220000100800 */
[----:B-1----:R-:W-:-:S03]  /*1a400*/  @!P3 IMAD.MOV.U32 R16, RZ, RZ, R21 ;  /* 0x000000ffff10b224 */ /* 0x002fc600078e0015 */
[----:B------:R-:W4:Y:S01]  /*1a410*/  LDL R21, [R1+0x1390] ;  /* 0x0013900001157983 */ /* 0x000f220000100800 */
[----:B------:R-:W-:Y:S01]  /*1a420*/  VIADD R8, R14, 0xffffff23 ;  /* 0xffffff230e087836 */ /* 0x000fe20000000000 */
[----:B------:R-:W-:Y:S02]  /*1a430*/  PRMT R50, RZ, 0x7610, R50 ;  /* 0x00007610ff327816 */ /* 0x000fe40000000032 */
[----:B------:R-:W-:Y:S01]  /*1a440*/  PRMT R64, RZ, 0x7610, R64 ;  /* 0x00007610ff407816 */ /* 0x000fe20000000040 */
[----:B------:R-:W4:Y:S01]  /*1a450*/  LDL R33, [R1+0x139c] ;  /* 0x00139c0001217983 */ /* 0x000f220000100800 */
[----:B------:R-:W-:Y:S01]  /*1a460*/  ISETP.GE.U32.AND P5, PT, R8, 0x7ffffe24, PT ;  /* 0x7ffffe240800780c */ /* 0x000fe20003fa6070 */
[----:B------:R-:W-:Y:S02]  /*1a470*/  @!P3 IMAD.MOV.U32 R17, RZ, RZ, R34 ;  /* 0x000000ffff11b224 */ /* 0x000fe400078e0022 */
[----:B------:R-:W-:Y:S01]  /*1a480*/  VIADD R8, R14, 0xffffff22 ;  /* 0xffffff220e087836 */ /* 0x000fe20000000000 */
[----:B------:R-:W-:Y:S01]  /*1a490*/  PRMT R63, RZ, 0x7610, R63 ;  /* 0x00007610ff3f7816 */ /* 0x000fe2000000003f */
[----:B------:R-:W4:Y:S04]  /*1a4a0*/  LDL R34, [R1+0x13a4] ;  /* 0x0013a40001227983 */ /* 0x000f280000100800 */
[----:B------:R0:W4:Y:S01]  /*1a4b0*/  @!P3 LDG.E.U8 R50, desc[UR18][R16.64] ;  /* 0x000000121032b981 */ /* 0x000122000c1e1100 */
[----:B------:R-:W-:-:S03]  /*1a4c0*/  ISETP.GE.U32.AND P6, PT, R8, 0x7ffffe23, PT ;  /* 0x7ffffe230800780c */ /* 0x000fc60003fc6070 */
[----:B0-----:R-:W-:Y:S02]  /*1a4d0*/  @!P5 IMAD.MOV.U32 R16, RZ, RZ, R15 ;  /* 0x000000ffff10d224 */ /* 0x001fe400078e000f */
[----:B------:R-:W-:Y:S01]  /*1a4e0*/  @!P5 IMAD.MOV.U32 R17, RZ, RZ, R27 ;  /* 0x000000ffff11d224 */ /* 0x000fe200078e001b */
[----:B------:R-:W4:Y:S04]  /*1a4f0*/  LDL R15, [R1+0x1398] ;  /* 0x00139800010f7983 */ /* 0x000f280000100800 */
[----:B------:R-:W4:Y:S04]  /*1a500*/  LDL R27, [R1+0x1394] ;  /* 0x00139400011b7983 */ /* 0x000f280000100800 */
[----:B------:R0:W4:Y:S01]  /*1a510*/  @!P5 LDG.E.U8 R64, desc[UR18][R16.64] ;  /* 0x000000121040d981 */ /* 0x000122000c1e1100 */
[----:B------:R-:W-:Y:S01]  /*1a520*/  VIADD R8, R14, 0xffffff21 ;  /* 0xffffff210e087836 */ /* 0x000fe20000000000 */
[----:B------:R-:W-:Y:S01]  /*1a530*/  PRMT R79, RZ, 0x7610, R79 ;  /* 0x00007610ff4f7816 */ /* 0x000fe2000000004f */
[----:B0-----:R-:W-:-:S03]  /*1a540*/  @!P5 IMAD.MOV.U32 R17, RZ, RZ, R35 ;  /* 0x000000ffff11d224 */ /* 0x001fc600078e0023 */
[----:B------:R-:W-:Y:S02]  /*1a550*/  ISETP.GE.U32.AND P3, PT, R8, 0x7ffffe22, PT ;  /* 0x7ffffe220800780c */ /* 0x000fe40003f66070 */
[----:B------:R-:W-:Y:S02]  /*1a560*/  PRMT R78, RZ, 0x7610, R78 ;  /* 0x00007610ff4e7816 */ /* 0x000fe4000000004e */
[----:B------:R-:W-:Y:S01]  /*1a570*/  PRMT R10, RZ, 0x7610, R10 ;  /* 0x00007610ff0a7816 */ /* 0x000fe2000000000a */
[----:B--2---:R-:W-:Y:S02]  /*1a580*/  @!P5 IMAD.MOV.U32 R16, RZ, RZ, R31 ;  /* 0x000000ffff10d224 */ /* 0x004fe400078e001f */
[----:B------:R-:W2:Y:S04]  /*1a590*/  LDL R31, [R1+0x13a0] ;  /* 0x0013a000011f7983 */ /* 0x000ea80000100800 */
[----:B------:R0:W2:Y:S02]  /*1a5a0*/  @!P5 LDG.E.U8 R63, desc[UR18][R16.64] ;  /* 0x00000012103fd981 */ /* 0x0000a4000c1e1100 */
[----:B0-----:R-:W-:-:S02]  /*1a5b0*/  @!P6 IMAD.MOV.U32 R17, RZ, RZ, R26 ;  /* 0x000000ffff11e224 */ /* 0x001fc400078e001a */
[----:B---3--:R-:W-:Y:S02]  /*1a5c0*/  @!P6 IMAD.MOV.U32 R16, RZ, RZ, R20 ;  /* 0x000000ffff10e224 */ /* 0x008fe400078e0014 */
[----:B------:R-:W3:Y:S04]  /*1a5d0*/  LDL R20, [R1+0x13a8] ;  /* 0x0013a80001147983 */ /* 0x000ee80000100800 */
[----:B------:R4:W3:Y:S02]  /*1a5e0*/  @!P6 LDG.E.U8 R79, desc[UR18][R16.64] ;  /* 0x00000012104fe981 */ /* 0x0008e4000c1e1100 */
[----:B----4-:R-:W-:Y:S02]  /*1a5f0*/  @!P6 IMAD.MOV.U32 R16, RZ, RZ, R29 ;  /* 0x000000ffff10e224 */ /* 0x010fe400078e001d */
[----:B------:R-:W-:-:S05]  /*1a600*/  @!P6 IMAD.MOV.U32 R17, RZ, RZ, R28 ;  /* 0x000000ffff11e224 */ /* 0x000fca00078e001c */
[----:B------:R0:W4:Y:S02]  /*1a610*/  @!P6 LDG.E.U8 R78, desc[UR18][R16.64] ;  /* 0x00000012104ee981 */ /* 0x000124000c1e1100 */
[----:B0-----:R-:W-:Y:S02]  /*1a620*/  @!P3 IMAD.MOV.U32 R16, RZ, RZ, R21 ;  /* 0x000000ffff10b224 */ /* 0x001fe400078e0015 */
[----:B------:R-:W-:-:S05]  /*1a630*/  @!P3 IMAD.MOV.U32 R17, RZ, RZ, R32 ;  /* 0x000000ffff11b224 */ /* 0x000fca00078e0020 */
[----:B------:R0:W4:Y:S01]  /*1a640*/  @!P3 LDG.E.U8 R10, desc[UR18][R16.64] ;  /* 0x00000012100ab981 */ /* 0x000122000c1e1100 */
[----:B------:R-:W-:-:S05]  /*1a650*/  VIADD R8, R14, 0xffffff20 ;  /* 0xffffff200e087836 */ /* 0x000fca0000000000 */
[----:B------:R-:W-:Y:S02]  /*1a660*/  ISETP.GE.U32.AND P5, PT, R8, 0x7ffffe21, PT ;  /* 0x7ffffe210800780c */ /* 0x000fe40003fa6070 */
[----:B------:R-:W-:Y:S01]  /*1a670*/  PRMT R93, RZ, 0x7610, R93 ;  /* 0x00007610ff5d7816 */ /* 0x000fe2000000005d */
[----:B0-----:R-:W-:Y:S02]  /*1a680*/  @!P3 IMAD.MOV.U32 R16, RZ, RZ, R15 ;  /* 0x000000ffff10b224 */ /* 0x001fe400078e000f */
[----:B------:R-:W-:Y:S01]  /*1a690*/  @!P3 IMAD.MOV.U32 R17, RZ, RZ, R27 ;  /* 0x000000ffff11b224 */ /* 0x000fe200078e001b */
[----:B------:R-:W-:-:S04]  /*1a6a0*/  PRMT R30, RZ, 0x7610, R30 ;  /* 0x00007610ff1e7816 */ /* 0x000fc8000000001e */
[----:B------:R0:W4:Y:S03]  /*1a6b0*/  @!P3 LDG.E.U8 R93, desc[UR18][R16.64] ;  /* 0x00000012105db981 */ /* 0x000126000c1e1100 */
[----:B0-----:R-:W-:Y:S01]  /*1a6c0*/  @!P5 IMAD.MOV.U32 R17, RZ, RZ, R33 ;  /* 0x000000ffff11d224 */ /* 0x001fe200078e0021 */
[----:B------:R-:W-:Y:S01]  /*1a6d0*/  PRMT R19, RZ, 0x7610, R19 ;  /* 0x00007610ff137816 */ /* 0x000fe20000000013 */
[----:B--2---:R-:W-:-:S05]  /*1a6e0*/  @!P5 IMAD.MOV.U32 R16, RZ, RZ, R31 ;  /* 0x000000ffff10d224 */ /* 0x004fca00078e001f */
[----:B------:R0:W2:Y:S02]  /*1a6f0*/  @!P5 LDG.E.U8 R30, desc[UR18][R16.64] ;  /* 0x00000012101ed981 */ /* 0x0000a4000c1e1100 */
[----:B0-----:R-:W-:Y:S02]  /*1a700*/  @!P5 IMAD.MOV.U32 R17, RZ, RZ, R34 ;  /* 0x000000ffff11d224 */ /* 0x001fe400078e0022 */
[----:B---3--:R-:W-:Y:S01]  /*1a710*/  @!P5 IMAD.MOV.U32 R16, RZ, RZ, R20 ;  /* 0x000000ffff10d224 */ /* 0x008fe200078e0014 */
[----:B------:R-:W-:Y:S04]  /*1a720*/  STL [R1+0x19d4], R79 ;  /* 0x0019d44f01007387 */ /* 0x000fe80000100800 */
[----:B------:R-:W3:Y:S04]  /*1a730*/  LDL R35, [R1+0x13dc] ;  /* 0x0013dc0001237983 */ /* 0x000ee80000100800 */
[----:B------:R-:W3:Y:S04]  /*1a740*/  LDL R26, [R1+0x13e0] ;  /* 0x0013e000011a7983 */ /* 0x000ee80000100800 */
[----:B------:R3:W3:Y:S04]  /*1a750*/  @!P5 LDG.E.U8 R19, desc[UR18][R16.64] ;  /* 0x000000121013d981 */ /* 0x0006e8000c1e1100 */
[----:B------:R-:W3:Y:S04]  /*1a760*/  LDL R28, [R1+0x13e4] ;  /* 0x0013e400011c7983 */ /* 0x000ee80000100800 */
[----:B------:R-:W3:Y:S04]  /*1a770*/  LDL R29, [R1+0x13e8] ;  /* 0x0013e800011d7983 */ /* 0x000ee80000100800 */
[----:B----4-:R-:W-:Y:S04]  /*1a780*/  STL [R1+0x19d8], R78 ;  /* 0x0019d84e01007387 */ /* 0x010fe80000100800 */
[----:B------:R-:W4:Y:S04]  /*1a790*/  LDL R21, [R1+0x13ec] ;  /* 0x0013ec0001157983 */ /* 0x000f280000100800 */
[----:B------:R0:W-:Y:S04]  /*1a7a0*/  STL [R1], R10 ;  /* 0x0000000a01007387 */ /* 0x0001e80000100800 */
[----:B------:R-:W4:Y:S01]  /*1a7b0*/  LDL R15, [R1+0x13f8] ;  /* 0x0013f800010f7983 */ /* 0x000f220000100800 */
[----:B------:R-:W-:-:S03]  /*1a7c0*/  VIADD R8, R14, 0xffffff1c ;  /* 0xffffff1c0e087836 */ /* 0x000fc60000000000 */
[----:B------:R-:W4:Y:S04]  /*1a7d0*/  LDL R27, [R1+0x13f4] ;  /* 0x0013f400011b7983 */ /* 0x000f280000100800 */
[----:B0-----:R-:W4:Y:S01]  /*1a7e0*/  LDL R10, [R1+0x13f0] ;  /* 0x0013f000010a7983 */ /* 0x001f220000100800 */
[----:B------:R-:W-:Y:S01]  /*1a7f0*/  ISETP.GE.U32.AND P6, PT, R8, 0x7ffffe1d, PT ;  /* 0x7ffffe1d0800780c */ /* 0x000fe20003fc6070 */
[----:B------:R-:W-:Y:S02]  /*1a800*/  VIADD R8, R14, 0xffffff1b ;  /* 0xffffff1b0e087836 */ /* 0x000fe40000000000 */
[----:B------:R-:W-:Y:S03]  /*1a810*/  STL [R1+0x1900], R93 ;  /* 0x0019005d01007387 */ /* 0x000fe60000100800 */
[----:B------:R-:W-:-:S02]  /*1a820*/  ISETP.GE.U32.AND P3, PT, R8, 0x7ffffe1c, PT ;  /* 0x7ffffe1c0800780c */ /* 0x000fc40003f66070 */
[----:B------:R-:W-:Y:S02]  /*1a830*/  PRMT R49, RZ, 0x7610, R49 ;  /* 0x00007610ff317816 */ /* 0x000fe40000000031 */
[----:B------:R-:W-:Y:S02]  /*1a840*/  PRMT R48, RZ, 0x7610, R48 ;  /* 0x00007610ff307816 */ /* 0x000fe40000000030 */
[----:B------:R-:W-:Y:S01]  /*1a850*/  PRMT R62, RZ, 0x7610, R62 ;  /* 0x00007610ff3e7816 */ /* 0x000fe2000000003e */
[----:B--2---:R0:W-:Y:S04]  /*1a860*/  STL [R1+0x48], R30 ;  /* 0x0000481e01007387 */ /* 0x0041e80000100800 */
[----:B------:R-:W2:Y:S04]  /*1a870*/  LDL R31, [R1+0x1400] ;  /* 0x00140000011f7983 */ /* 0x000ea80000100800 */
[----:B0-----:R-:W2:Y:S01]  /*1a880*/  LDL R30, [R1+0x13fc] ;  /* 0x0013fc00011e7983 */ /* 0x001ea20000100800 */
[----:B---3--:R-:W-:-:S02]  /*1a890*/  @!P6 IMAD.MOV.U32 R17, RZ, RZ, R35 ;  /* 0x000000ffff11e224 */ /* 0x008fc400078e0023 */
[----:B------:R-:W-:Y:S01]  /*1a8a0*/  @!P6 IMAD.MOV.U32 R16, RZ, RZ, R26 ;  /* 0x000000ffff10e224 */ /* 0x000fe200078e001a */
[----:B------:R0:W-:Y:S04]  /*1a8b0*/  STL [R1+0x44], R19 ;  /* 0x0000441301007387 */ /* 0x0001e80000100800 */
[----:B------:R-:W3:Y:S04]  /*1a8c0*/  LDL R20, [R1+0x1408] ;  /* 0x0014080001147983 */ /* 0x000ee80000100800 */
[----:B------:R1:W3:Y:S04]  /*1a8d0*/  @!P6 LDG.E.U8 R49, desc[UR18][R16.64] ;  /* 0x000000121031e981 */ /* 0x0002e8000c1e1100 */
[----:B0-----:R-:W3:Y:S04]  /*1a8e0*/  LDL R19, [R1+0x1404] ;  /* 0x0014040001137983 */ /* 0x001ee80000100800 */
[----:B------:R-:W3:Y:S01]  /*1a8f0*/  LDL R35, [R1+0x141c] ;  /* 0x00141c0001237983 */ /* 0x000ee20000100800 */
[----:B-1----:R-:W-:-:S02]  /*1a900*/  @!P6 IMAD.MOV.U32 R16, RZ, RZ, R29 ;  /* 0x000000ffff10e224 */ /* 0x002fc400078e001d */
[----:B------:R-:W-:Y:S01]  /*1a910*/  @!P6 IMAD.MOV.U32 R17, RZ, RZ, R28 ;  /* 0x000000ffff11e224 */ /* 0x000fe200078e001c */
[----:B------:R-:W3:Y:S04]  /*1a920*/  LDL R29, [R1+0x1410] ;  /* 0x00141000011d7983 */ /* 0x000ee80000100800 */
[----:B------:R-:W3:Y:S04]  /*1a930*/  LDL R28, [R1+0x140c] ;  /* 0x00140c00011c7983 */ /* 0x000ee80000100800 */
[----:B------:R4:W3:Y:S02]  /*1a940*/  @!P6 LDG.E.U8 R48, desc[UR18][R16.64] ;  /* 0x000000121030e981 */ /* 0x0008e4000c1e1100 */
[----:B----4-:R-:W-:-:S02]  /*1a950*/  @!P3 IMAD.MOV.U32 R17, RZ, RZ, R21 ;  /* 0x000000ffff11b224 */ /* 0x010fc400078e0015 */
[----:B------:R-:W4:Y:S01]  /*1a960*/  LDL R21, [R1+0x1414] ;  /* 0x0014140001157983 */ /* 0x000f220000100800 */
[----:B------:R-:W-:-:S03]  /*1a970*/  @!P3 IMAD.MOV.U32 R16, RZ, RZ, R10 ;  /* 0x000000ffff10b224 */ /* 0x000fc600078e000a */
[----:B------:R-:W4:Y:S04]  /*1a980*/  LDL R10, [R1+0x1418] ;  /* 0x00141800010a7983 */ /* 0x000f280000100800 */
[----:B------:R0:W4:Y:S02]  /*1a990*/  @!P3 LDG.E.U8 R62, desc[UR18][R16.64] ;  /* 0x00000012103eb981 */ /* 0x000124000c1e1100 */
[----:B0-----:R-:W-:Y:S02]  /*1a9a0*/  @!P3 IMAD.MOV.U32 R16, RZ, RZ, R15 ;  /* 0x000000ffff10b224 */ /* 0x001fe400078e000f */
[----:B------:R-:W4:Y:S01]  /*1a9b0*/  LDL R15, [R1+0x1420] ;  /* 0x00142000010f7983 */ /* 0x000f220000100800 */
[----:B------:R-:W-:-:S05]  /*1a9c0*/  VIADD R8, R14, 0xffffff1a ;  /* 0xffffff1a0e087836 */ /* 0x000fca0000000000 */
[----:B------:R-:W-:Y:S01]  /*1a9d0*/  ISETP.GE.U32.AND P5, PT, R8, 0x7ffffe1b, PT ;  /* 0x7ffffe1b0800780c */ /* 0x000fe20003fa6070 */
[----:B------:R-:W-:Y:S01]  /*1a9e0*/  @!P3 IMAD.MOV.U32 R17, RZ, RZ, R27 ;  /* 0x000000ffff11b224 */ /* 0x000fe200078e001b */
[----:B------:R-:W-:Y:S01]  /*1a9f0*/  PRMT R61, RZ, 0x7610, R61 ;  /* 0x00007610ff3d7816 */ /* 0x000fe2000000003d */
[----:B------:R-:W-:Y:S01]  /*1aa00*/  VIADD R8, R14, 0xffffff19 ;  /* 0xffffff190e087836 */ /* 0x000fe20000000000 */
[----:B------:R-:W-:-:S04]  /*1aa10*/  PRMT R77, RZ, 0x7610, R77 ;  /* 0x00007610ff4d7816 */ /* 0x000fc8000000004d */
[----:B------:R2:W4:Y:S01]  /*1aa20*/  @!P3 LDG.E.U8 R61, desc[UR18][R16.64] ;  /* 0x00000012103db981 */ /* 0x000522000c1e1100 */
[----:B------:R-:W-:Y:S01]  /*1aa30*/  ISETP.GE.U32.AND P6, PT, R8, 0x7ffffe1a, PT ;  /* 0x7ffffe1a0800780c */ /* 0x000fe20003fc6070 */
[----:B------:R-:W-:Y:S01]  /*1aa40*/  VIADD R8, R14, 0xffffff18 ;  /* 0xffffff180e087836 */ /* 0x000fe20000000000 */
[----:B------:R-:W-:Y:S02]  /*1aa50*/  PRMT R76, RZ, 0x7610, R76 ;  /* 0x00007610ff4c7816 */ /* 0x000fe4000000004c */
[----:B------:R-:W-:Y:S02]  /*1aa60*/  PRMT R92, RZ, 0x7610, R92 ;  /* 0x00007610ff5c7816 */ /* 0x000fe4000000005c */
[----:B------:R-:W-:Y:S02]  /*1aa70*/  ISETP.GE.U32.AND P3, PT, R8, 0x7ffffe19, PT ;  /* 0x7ffffe190800780c */ /* 0x000fe40003f66070 */
[----:B------:R-:W-:Y:S02]  /*1aa80*/  PRMT R91, RZ, 0x7610, R91 ;  /* 0x00007610ff5b7816 */ /* 0x000fe4000000005b */
[----:B------:R-:W-:Y:S01]  /*1aa90*/  PRMT R13, RZ, 0x7610, R13 ;  /* 0x00007610ff0d7816 */ /* 0x000fe2000000000d */
[----:B--2---:R-:W-:-:S02]  /*1aaa0*/  @!P5 IMAD.MOV.U32 R16, RZ, RZ, R31 ;  /* 0x000000ffff10d224 */ /* 0x004fc400078e001f */
[----:B------:R-:W2:Y:S01]  /*1aab0*/  LDL R31, [R1+0x1428] ;  /* 0x00142800011f7983 */ /* 0x000ea20000100800 */
[----:B------:R-:W-:-:S03]  /*1aac0*/  @!P5 IMAD.MOV.U32 R17, RZ, RZ, R30 ;  /* 0x000000ffff11d224 */ /* 0x000fc600078e001e */
[----:B------:R-:W2:Y:S04]  /*1aad0*/  LDL R30, [R1+0x1424] ;  /* 0x00142400011e7983 */ /* 0x000ea80000100800 */
[----:B------:R3:W2:Y:S02]  /*1aae0*/  @!P5 LDG.E.U8 R77, desc[UR18][R16.64] ;  /* 0x00000012104dd981 */ /* 0x0006a4000c1e1100 */
[----:B---3--:R-:W-:Y:S02]  /*1aaf0*/  @!P5 IMAD.MOV.U32 R16, RZ, RZ, R20 ;  /* 0x000000ffff10d224 */ /* 0x008fe400078e0014 */
[----:B------:R-:W-:-:S05]  /*1ab00*/  @!P5 IMAD.MOV.U32 R17, RZ, RZ, R19 ;  /* 0x000000ffff11d224 */ /* 0x000fca00078e0013 */
[----:B------:R0:W3:Y:S02]  /*1ab10*/  @!P5 LDG.E.U8 R76, desc[UR18][R16.64] ;  /* 0x00000012104cd981 */ /* 0x0000e4000c1e1100 */
[----:B0-----:R-:W-:Y:S02]  /*1ab20*/  @!P6 IMAD.MOV.U32 R16, RZ, RZ, R29 ;  /* 0x000000ffff10e224 */ /* 0x001fe400078e001d */
[----:B------:R-:W-:-:S05]  /*1ab30*/  @!P6 IMAD.MOV.U32 R17, RZ, RZ, R28 ;  /* 0x000000ffff11e224 */ /* 0x000fca00078e001c */
[----:B------:R4:W3:Y:S02]  /*1ab40*/  @!P6 LDG.E.U8 R92, desc[UR18][R16.64] ;  /* 0x00000012105ce981 */ /* 0x0008e4000c1e1100 */
[----:B----4-:R-:W-:Y:S02]  /*1ab50*/  @!P6 IMAD.MOV.U32 R17, RZ, RZ, R21 ;  /* 0x000000ffff11e224 */ /* 0x010fe400078e0015 */
[----:B------:R-:W-:-:S05]  /*1ab60*/  @!P6 IMAD.MOV.U32 R16, RZ, RZ, R10 ;  /* 0x000000ffff10e224 */ /* 0x000fca00078e000a */
[----:B------:R0:W4:Y:S02]  /*1ab70*/  @!P6 LDG.E.U8 R91, desc[UR18][R16.64] ;  /* 0x00000012105be981 */ /* 0x000124000c1e1100 */
[----:B0-----:R-:W-:Y:S02]  /*1ab80*/  @!P3 IMAD.MOV.U32 R17, RZ, RZ, R35 ;  /* 0x000000ffff11b224 */ /* 0x001fe400078e0023 */
[----:B------:R-:W-:-:S05]  /*1ab90*/  @!P3 IMAD.MOV.U32 R16, RZ, RZ, R15 ;  /* 0x000000ffff10b224 */ /* 0x000fca00078e000f */
[----:B------:R-:W4:Y:S04]  /*1aba0*/  @!P3 LDG.E.U8 R13, desc[UR18][R16.64] ;  /* 0x00000012100db981 */ /* 0x000f28000c1e1100 */
[----:B--2---:R-:W-:Y:S04]  /*1abb0*/  STL [R1+0x19dc], R77 ;  /* 0x0019dc4d01007387 */ /* 0x004fe80000100800 */
[----:B------:R-:W2:Y:S04]  /*1abc0*/  LDL R26, [R1+0x145c] ;  /* 0x00145c00011a7983 */ /* 0x000ea80000100800 */
[----:B------:R-:W2:Y:S04]  /*1abd0*/  LDL R27, [R1+0x1460] ;  /* 0x00146000011b7983 */ /* 0x000ea80000100800 */
[----:B------:R-:W2:Y:S04]  /*1abe0*/  LDL R19, [R1+0x1464] ;  /* 0x0014640001137983 */ /* 0x000ea80000100800 */
[----:B------:R-:W2:Y:S04]  /*1abf0*/  LDL R20, [R1+0x1468] ;  /* 0x0014680001147983 */ /* 0x000ea80000100800 */
[----:B---3--:R-:W-:Y:S04]  /*1ac00*/  STL [R1+0x19e0], R76 ;  /* 0x0019e04c01007387 */ /* 0x008fe80000100800 */
[----:B------:R-:W3:Y:S04]  /*1ac10*/  LDL R28, [R1+0x146c] ;  /* 0x00146c00011c7983 */ /* 0x000ee80000100800 */
[----:B------:R-:W3:Y:S04]  /*1ac20*/  LDL R29, [R1+0x1470] ;  /* 0x00147000011d7983 */ /* 0x000ee80000100800 */
[----:B------:R-:W-:Y:S04]  /*1ac30*/  STL [R1+0x1904], R92 ;  /* 0x0019045c01007387 */ /* 0x000fe80000100800 */
[----:B------:R-:W3:Y:S04]  /*1ac40*/  LDL R21, [R1+0x1474] ;  /* 0x0014740001157983 */ /* 0x000ee80000100800 */
[----:B------:R-:W3:Y:S04]  /*1ac50*/  LDL R10, [R1+0x1478] ;  /* 0x00147800010a7983 */ /* 0x000ee80000100800 */
[----:B----4-:R-:W-:Y:S04]  /*1ac60*/  STL [R1+0x1908], R91 ;  /* 0x0019085b01007387 */ /* 0x010fe80000100800 */
[----:B------:R0:W-:Y:S04]  /*1ac70*/  STL [R1+0x40], R13 ;  /* 0x0000400d01007387 */ /* 0x0001e80000100800 */
[----:B------:R-:W4:Y:S04]  /*1ac80*/  LDL R15, [R1+0x1480] ;  /* 0x00148000010f7983 */ /* 0x000f280000100800 */
[----:B0-----:R-:W4:Y:S01]  /*1ac90*/  LDL R13, [R1+0x147c] ;  /* 0x00147c00010d7983 */ /* 0x001f220000100800 */
[----:B------:R-:W-:-:S05]  /*1aca0*/  VIADD R8, R14, 0xffffff14 ;  /* 0xffffff140e087836 */ /* 0x000fca0000000000 */
[----:B------:R-:W-:Y:S01]  /*1acb0*/  ISETP.GE.U32.AND P5, PT, R8, 0x7ffffe15, PT ;  /* 0x7ffffe150800780c */ /* 0x000fe20003fa6070 */
[----:B------:R-:W-:Y:S01]  /*1acc0*/  VIADD R8, R14, 0xffffff13 ;  /* 0xffffff130e087836 */ /* 0x000fe20000000000 */
[----:B------:R-:W-:Y:S01]  /*1acd0*/  PRMT R25, RZ, 0x7610, R25 ;  /* 0x00007610ff197816 */ /* 0x000fe20000000019 */
[----:B------:R-:W-:Y:S02]  /*1ace0*/  @!P3 IMAD.MOV.U32 R16, RZ, RZ, R31 ;  /* 0x000000ffff10b224 */ /* 0x000fe400078e001f */
[----:B------:R-:W-:Y:S01]  /*1acf0*/  @!P3 IMAD.MOV.U32 R17, RZ, RZ, R30 ;  /* 0x000000ffff11b224 */ /* 0x000fe200078e001e */
[----:B------:R-:W-:Y:S01]  /*1ad00*/  ISETP.GE.U32.AND P6, PT, R8, 0x7ffffe14, PT ;  /* 0x7ffffe140800780c */ /* 0x000fe20003fc6070 */
[----:B------:R-:W4:Y:S01]  /*1ad10*/  LDL R30, [R1+0x1484] ;  /* 0x00148400011e7983 */ /* 0x000f220000100800 */
[----:B------:R-:W-:-:S03]  /*1ad20*/  PRMT R47, RZ, 0x7610, R47 ;  /* 0x00007610ff2f7816 */ /* 0x000fc6000000002f */
[----:B------:R2:W4:Y:S01]  /*1ad30*/  @!P3 LDG.E.U8 R25, desc[UR18][R16.64] ;  /* 0x000000121019b981 */ /* 0x000522000c1e1100 */
[----:B------:R-:W-:Y:S01]  /*1ad40*/  PRMT R46, RZ, 0x7610, R46 ;  /* 0x00007610ff2e7816 */ /* 0x000fe2000000002e */
[----:B------:R-:W-:Y:S02]  /*1ad50*/  VIADD R8, R14, 0xffffff04 ;  /* 0xffffff040e087836 */ /* 0x000fe40000000000 */
[----:B------:R-:W4:Y:S01]  /*1ad60*/  LDL R31, [R1+0x1488] ;  /* 0x00148800011f7983 */ /* 0x000f220000100800 */
[----:B------:R-:W-:Y:S02]  /*1ad70*/  PRMT R60, RZ, 0x7610, R60 ;  /* 0x00007610ff3c7816 */ /* 0x000fe4000000003c */
[----:B------:R-:W-:Y:S01]  /*1ad80*/  ISETP.GE.U32.AND P3, PT, R8, 0x7ffffe05, PT ;  /* 0x7ffffe050800780c */ /* 0x000fe20003f66070 */
[----:B------:R-:W-:Y:S01]  /*1ad90*/  VIADD R8, R14, 0xffffff12 ;  /* 0xffffff120e087836 */ /* 0x000fe20000000000 */
[----:B------:R-:W-:Y:S02]  /*1ada0*/  PRMT R59, RZ, 0x7610, R59 ;  /* 0x00007610ff3b7816 */ /* 0x000fe4000000003b */
[----:B------:R-:W-:Y:S01]  /*1adb0*/  PRMT R75, RZ, 0x7610, R75 ;  /* 0x00007610ff4b7816 */ /* 0x000fe2000000004b */
[----:B--2---:R-:W-:-:S02]  /*1adc0*/  @!P5 IMAD.MOV.U32 R17, RZ, RZ, R26 ;  /* 0x000000ffff11d224 */ /* 0x004fc400078e001a */
[----:B------:R-:W-:-:S05]  /*1add0*/  @!P5 IMAD.MOV.U32 R16, RZ, RZ, R27 ;  /* 0x000000ffff10d224 */ /* 0x000fca00078e001b */
[----:B------:R0:W2:Y:S02]  /*1ade0*/  @!P5 LDG.E.U8 R47, desc[UR18][R16.64] ;  /* 0x00000012102fd981 */ /* 0x0000a4000c1e1100 */
[----:B0-----:R-:W-:Y:S02]  /*1adf0*/  @!P5 IMAD.MOV.U32 R16, RZ, RZ, R20 ;  /* 0x000000ffff10d224 */ /* 0x001fe400078e0014 */
[----:B------:R-:W-:Y:S01]  /*1ae00*/  @!P5 IMAD.MOV.U32 R17, RZ, RZ, R19 ;  /* 0x000000ffff11d224 */ /* 0x000fe200078e0013 */
[----:B------:R-:W2:Y:S04]  /*1ae10*/  LDL R20, [R1+0x1490] ;  /* 0x0014900001147983 */ /* 0x000ea80000100800 */
[----:B------:R3:W2:Y:S04]  /*1ae20*/  @!P5 LDG.E.U8 R46, desc[UR18][R16.64] ;  /* 0x00000012102ed981 */ /* 0x0006a8000c1e1100 */
[----:B------:R-:W2:Y:S01]  /*1ae30*/  LDL R19, [R1+0x148c] ;  /* 0x00148c0001137983 */ /* 0x000ea20000100800 */
[----:B------:R-:W-:Y:S01]  /*1ae40*/  ISETP.GE.U32.AND P5, PT, R8, 0x7ffffe13, PT ;  /* 0x7ffffe130800780c */ /* 0x000fe20003fa6070 */
[----:B---3--:R-:W-:-:S02]  /*1ae50*/  @!P6 IMAD.MOV.U32 R17, RZ, RZ, R28 ;  /* 0x000000ffff11e224 */ /* 0x008fc400078e001c */
[----:B------:R-:W-:-:S05]  /*1ae60*/  @!P6 IMAD.MOV.U32 R16, RZ, RZ, R29 ;  /* 0x000000ffff10e224 */ /* 0x000fca00078e001d */
[----:B------:R0:W3:Y:S02]  /*1ae70*/  @!P6 LDG.E.U8 R60, desc[UR18][R16.64] ;  /* 0x00000012103ce981 */ /* 0x0000e4000c1e1100 */
[----:B0-----:R-:W-:Y:S02]  /*1ae80*/  @!P6 IMAD.MOV.U32 R17, RZ, RZ, R21 ;  /* 0x000000ffff11e224 */ /* 0x001fe400078e0015 */
[----:B------:R-:W-:Y:S01]  /*1ae90*/  @!P6 IMAD.MOV.U32 R16, RZ, RZ, R10 ;  /* 0x000000ffff10e224 */ /* 0x000fe200078e000a */
[----:B------:R-:W3:Y:S04]  /*1aea0*/  LDL R21, [R1+0x1494] ;  /* 0x0014940001157983 */ /* 0x000ee80000100800 */
[----:B------:R-:W3:Y:S04]  /*1aeb0*/  LDL R10, [R1+0x1498] ;  /* 0x00149800010a7983 */ /* 0x000ee80000100800 */
[----:B------:R4:W3:Y:S02]  /*1aec0*/  @!P6 LDG.E.U8 R59, desc[UR18][R16.64] ;  /* 0x00000012103be981 */ /* 0x0008e4000c1e1100 */
[----:B----4-:R-:W-:-:S02]  /*1aed0*/  @!P5 IMAD.MOV.U32 R16, RZ, RZ, R15 ;  /* 0x000000ffff10d224 */ /* 0x010fc400078e000f */
[----:B------:R-:W-:Y:S01]  /*1aee0*/  VIADD R8, R14, 0xffffff11 ;  /* 0xffffff110e087836 */ /* 0x000fe20000000000 */
[----:B------:R-:W-:Y:S01]  /*1aef0*/  PRMT R73, RZ, 0x7610, R73 ;  /* 0x00007610ff497816 */ /* 0x000fe20000000049 */
[----:B------:R-:W4:Y:S01]  /*1af00*/  LDL R15, [R1+0x14a0] ;  /* 0x0014a000010f7983 */ /* 0x000f220000100800 */
[----:B------:R-:W-:Y:S02]  /*1af10*/  @!P5 IMAD.MOV.U32 R17, RZ, RZ, R13 ;  /* 0x000000ffff11d224 */ /* 0x000fe400078e000d */
[----:B------:R-:W-:Y:S01]  /*1af20*/  ISETP.GE.U32.AND P6, PT, R8, 0x7ffffe12, PT ;  /* 0x7ffffe120800780c */ /* 0x000fe20003fc6070 */
[----:B------:R-:W4:Y:S04]  /*1af30*/  LDL R13, [R1+0x149c] ;  /* 0x00149c00010d7983 */ /* 0x000f280000100800 */
[----:B------:R0:W4:Y:S01]  /*1af40*/  @!P5 LDG.E.U8 R75, desc[UR18][R16.64] ;  /* 0x00000012104bd981 */ /* 0x000122000c1e1100 */
[----:B------:R-:W-:Y:S01]  /*1af50*/  PRMT R90, RZ, 0x7610, R90 ;  /* 0x00007610ff5a7816 */ /* 0x000fe2000000005a */
[----:B0-----:R-:W-:-:S02]  /*1af60*/  @!P5 IMAD.MOV.U32 R17, RZ, RZ, R30 ;  /* 0x000000ffff11d224 */ /* 0x001fc400078e001e */
[----:B------:R-:W-:-:S05]  /*1af70*/  @!P5 IMAD.MOV.U32 R16, RZ, RZ, R31 ;  /* 0x000000ffff10d224 */ /* 0x000fca00078e001f */
[----:B------:R2:W4:Y:S01]  /*1af80*/  @!P5 LDG.E.U8 R73, desc[UR18][R16.64] ;  /* 0x000000121049d981 */ /* 0x000522000c1e1100 */
[----:B------:R-:W-:-:S03]  /*1af90*/  PRMT R89, RZ, 0x7610, R89 ;  /* 0x00007610ff597816 */ /* 0x000fc60000000059 */
[----:B------:R-:W-:Y:S01]  /*1afa0*/  STL [R1+0x3c], R25 ;  /* 0x00003c1901007387 */ /* 0x000fe20000100800 */
[----:B--2---:R-:W-:Y:S02]  /*1afb0*/  @!P6 IMAD.MOV.U32 R16, RZ, RZ, R20 ;  /* 0x000000ffff10e224 */ /* 0x004fe400078e0014 */
[----:B------:R-:W-:-:S05]  /*1afc0*/  @!P6 IMAD.MOV.U32 R17, RZ, RZ, R19 ;  /* 0x000000ffff11e224 */ /* 0x000fca00078e0013 */
[----:B------:R3:W2:Y:S02]  /*1afd0*/  @!P6 LDG.E.U8 R90, desc[UR18][R16.64] ;  /* 0x00000012105ae981 */ /* 0x0006a4000c1e1100 */
[----:B---3--:R-:W-:Y:S02]  /*1afe0*/  @!P6 IMAD.MOV.U32 R17, RZ, RZ, R21 ;  /* 0x000000ffff11e224 */ /* 0x008fe400078e0015 */
[----:B------:R-:W-:-:S05]  /*1aff0*/  @!P6 IMAD.MOV.U32 R16, RZ, RZ, R10 ;  /* 0x000000ffff10e224 */ /* 0x000fca00078e000a */
[----:B------:R0:W3:Y:S04]  /*1b000*/  @!P6 LDG.E.U8 R89, desc[UR18][R16.64] ;  /* 0x000000121059e981 */ /* 0x0000e8000c1e1100 */
[----:B----4-:R-:W-:Y:S04]  /*1b010*/  STL [R1+0x19e4], R75 ;  /* 0x0019e44b01007387 */ /* 0x010fe80000100800 */
[----:B------:R-:W4:Y:S04]  /*1b020*/  LDL R28, [R1+0x14a4] ;  /* 0x0014a400011c7983 */ /* 0x000f280000100800 */
[----:B------:R-:W4:Y:S01]  /*1b030*/  LDL R29, [R1+0x14a8] ;  /* 0x0014a800011d7983 */ /* 0x000f220000100800 */
[----:B------:R-:W-:-:S03]  /*1b040*/  VIADD R8, R14, 0xffffff10 ;  /* 0xffffff100e087836 */ /* 0x000fc60000000000 */
[----:B------:R-:W4:Y:S04]  /*1b050*/  LDL R30, [R1+0x14dc] ;  /* 0x0014dc00011e7983 */ /* 0x000f280000100800 */
[----:B------:R-:W4:Y:S01]  /*1b060*/  LDL R31, [R1+0x14e0] ;  /* 0x0014e000011f7983 */ /* 0x000f220000100800 */
[----:B------:R-:W-:-:S03]  /*1b070*/  ISETP.GE.U32.AND P5, PT, R8, 0x7ffffe11, PT ;  /* 0x7ffffe110800780c */ /* 0x000fc60003fa6070 */
[----:B------:R-:W-:Y:S04]  /*1b080*/  STL [R1+0x19e8], R73 ;  /* 0x0019e84901007387 */ /* 0x000fe80000100800 */
[----:B------:R-:W4:Y:S04]  /*1b090*/  LDL R19, [R1+0x14e4] ;  /* 0x0014e40001137983 */ /* 0x000f280000100800 */
[----:B------:R-:W4:Y:S02]  /*1b0a0*/  LDL R20, [R1+0x14e8] ;  /* 0x0014e80001147983 */ /* 0x000f240000100800 */
[----:B0-----:R-:W-:-:S02]  /*1b0b0*/  @!P5 IMAD.MOV.U32 R16, RZ, RZ, R15 ;  /* 0x000000ffff10d224 */ /* 0x001fc400078e000f */
[----:B------:R-:W-:Y:S01]  /*1b0c0*/  @!P5 IMAD.MOV.U32 R17, RZ, RZ, R13 ;  /* 0x000000ffff11d224 */ /* 0x000fe200078e000d */
[----:B------:R-:W-:-:S06]  /*1b0d0*/  PRMT R24, RZ, 0x7610, R24 ;  /* 0x00007610ff187816 */ /* 0x000fcc0000000018 */
[----:B------:R4:W4:Y:S04]  /*1b0e0*/  @!P5 LDG.E.U8 R24, desc[UR18][R16.64] ;  /* 0x000000121018d981 */ /* 0x000928000c1e1100 */
[----:B--2---:R-:W-:Y:S04]  /*1b0f0*/  STL [R1+0x190c], R90 ;  /* 0x00190c5a01007387 */ /* 0x004fe80000100800 */
[----:B------:R-:W2:Y:S04]  /*1b100*/  LDL R21, [R1+0x14ec] ;  /* 0x0014ec0001157983 */ /* 0x000ea80000100800 */
[----:B------:R-:W2:Y:S04]  /*1b110*/  LDL R10, [R1+0x14f0] ;  /* 0x0014f000010a7983 */ /* 0x000ea80000100800 */
[----:B---3--:R-:W-:Y:S04]  /*1b120*/  STL [R1+0x1910], R89 ;  /* 0x0019105901007387 */ /* 0x008fe80000100800 */
[----:B------:R-:W3:Y:S04]  /*1b130*/  LDL R13, [R1+0x14f4] ;  /* 0x0014f400010d7983 */ /* 0x000ee80000100800 */
[----:B------:R-:W3:Y:S04]  /*1b140*/  LDL R15, [R1+0x14f8] ;  /* 0x0014f800010f7983 */ /* 0x000ee80000100800 */
[----:B------:R-:W3:Y:S04]  /*1b150*/  LDL R26, [R1+0x14fc] ;  /* 0x0014fc00011a7983 */ /* 0x000ee80000100800 */
[----:B------:R-:W3:Y:S01]  /*1b160*/  LDL R27, [R1+0x1500] ;  /* 0x00150000011b7983 */ /* 0x000ee20000100800 */
[----:B----4-:R-:W-:-:S03]  /*1b170*/  @!P5 IMAD.MOV.U32 R17, RZ, RZ, R28 ;  /* 0x000000ffff11d224 */ /* 0x010fc600078e001c */
[----:B------:R-:W4:Y:S01]  /*1b180*/  LDL R28, [R1+0x1504] ;  /* 0x00150400011c7983 */ /* 0x000f220000100800 */
[----:B------:R-:W-:-:S03]  /*1b190*/  @!P5 IMAD.MOV.U32 R16, RZ, RZ, R29 ;  /* 0x000000ffff10d224 */ /* 0x000fc600078e001d */
[----:B------:R-:W4:Y:S01]  /*1b1a0*/  LDL R29, [R1+0x1508] ;  /* 0x00150800011d7983 */ /* 0x000f220000100800 */
[----:B------:R-:W-:-:S05]  /*1b1b0*/  VIADD R8, R14, 0xffffff0c ;  /* 0xffffff0c0e087836 */ /* 0x000fca0000000000 */
[----:B------:R-:W-:Y:S02]  /*1b1c0*/  ISETP.GE.U32.AND P6, PT, R8, 0x7ffffe0d, PT ;  /* 0x7ffffe0d0800780c */ /* 0x000fe40003fc6070 */
[----:B------:R-:W-:Y:S01]  /*1b1d0*/  PRMT R23, RZ, 0x7610, R23 ;  /* 0x00007610ff177816 */ /* 0x000fe20000000017 */
[----:B------:R-:W-:Y:S01]  /*1b1e0*/  VIADD R8, R14, 0xffffff0b ;  /* 0xffffff0b0e087836 */ /* 0x000fe20000000000 */
[----:B------:R-:W-:-:S04]  /*1b1f0*/  PRMT R58, RZ, 0x7610, R58 ;  /* 0x00007610ff3a7816 */ /* 0x000fc8000000003a */
[----:B------:R0:W4:Y:S01]  /*1b200*/  @!P5 LDG.E.U8 R23, desc[UR18][R16.64] ;  /* 0x000000121017d981 */ /* 0x000122000c1e1100 */
[----:B------:R-:W-:Y:S02]  /*1b210*/  ISETP.GE.U32.AND P5, PT, R8, 0x7ffffe0c, PT ;  /* 0x7ffffe0c0800780c */ /* 0x000fe40003fa6070 */
[----:B------:R-:W-:Y:S02]  /*1b220*/  PRMT R57, RZ, 0x7610, R57 ;  /* 0x00007610ff397816 */ /* 0x000fe40000000039 */
[----:B0-----:R-:W-:Y:S02]  /*1b230*/  @!P6 IMAD.MOV.U32 R16, RZ, RZ, R31 ;  /* 0x000000ffff10e224 */ /* 0x001fe400078e001f */
[----:B------:R-:W-:Y:S01]  /*1b240*/  @!P6 IMAD.MOV.U32 R17, RZ, RZ, R30 ;  /* 0x000000ffff11e224 */ /* 0x000fe200078e001e */
[----:B------:R-:W-:Y:S01]  /*1b250*/  PRMT R72, RZ, 0x7610, R72 ;  /* 0x00007610ff487816 */ /* 0x000fe20000000048 */
[----:B------:R-:W-:Y:S01]  /*1b260*/  VIADD R8, R14, 0xffffff0a ;  /* 0xffffff0a0e087836 */ /* 0x000fe20000000000 */
[----:B------:R-:W-:Y:S01]  /*1b270*/  PRMT R71, RZ, 0x7610, R71 ;  /* 0x00007610ff477816 */ /* 0x000fe20000000047 */
[----:B------:R-:W4:Y:S04]  /*1b280*/  LDL R30, [R1+0x150c] ;  /* 0x00150c00011e7983 */ /* 0x000f280000100800 */
[----:B------:R0:W4:Y:S01]  /*1b290*/  @!P6 LDG.E.U8 R58, desc[UR18][R16.64] ;  /* 0x00000012103ae981 */ /* 0x000122000c1e1100 */
[----:B------:R-:W-:-:S03]  /*1b2a0*/  PRMT R88, RZ, 0x7610, R88 ;  /* 0x00007610ff587816 */ /* 0x000fc60000000058 */
[----:B------:R-:W4:Y:S01]  /*1b2b0*/  LDL R31, [R1+0x1510] ;  /* 0x00151000011f7983 */ /* 0x000f220000100800 */
[----:B0-----:R-:W-:Y:S02]  /*1b2c0*/  @!P6 IMAD.MOV.U32 R16, RZ, RZ, R20 ;  /* 0x000000ffff10e224 */ /* 0x001fe400078e0014 */
[----:B------:R-:W-:Y:S01]  /*1b2d0*/  @!P6 IMAD.MOV.U32 R17, RZ, RZ, R19 ;  /* 0x000000ffff11e224 */ /* 0x000fe200078e0013 */
[----:B------:R-:W-:Y:S01]  /*1b2e0*/  PRMT R87, RZ, 0x7610, R87 ;  /* 0x00007610ff577816 */ /* 0x000fe20000000057 */
[----:B------:R-:W4:Y:S04]  /*1b2f0*/  LDL R19, [R1+0x1514] ;  /* 0x0015140001137983 */ /* 0x000f280000100800 */
[----:B------:R2:W4:Y:S01]  /*1b300*/  @!P6 LDG.E.U8 R57, desc[UR18][R16.64] ;  /* 0x000000121039e981 */ /* 0x000522000c1e1100 */
[----:B------:R-:W-:-:S03]  /*1b310*/  ISETP.GE.U32.AND P6, PT, R8, 0x7ffffe0b, PT ;  /* 0x7ffffe0b0800780c */ /* 0x000fc60003fc6070 */
[----:B------:R-:W4:Y:S04]  /*1b320*/  LDL R20, [R1+0x1520] ;  /* 0x0015200001147983 */ /* 0x000f280000100800 */
[----:B------:R-:W-:Y:S01]  /*1b330*/  STL [R1+0x38], R24 ;  /* 0x0000381801007387 */ /* 0x000fe20000100800 */
[----:B--2---:R-:W-:-:S03]  /*1b340*/  @!P5 IMAD.MOV.U32 R17, RZ, RZ, R21 ;  /* 0x000000ffff11d224 */ /* 0x004fc600078e0015 */
[----:B------:R-:W2:Y:S01]  /*1b350*/  LDL R21, [R1+0x1524] ;  /* 0x0015240001157983 */ /* 0x000ea20000100800 */
[----:B------:R-:W-:-:S03]  /*1b360*/  @!P5 IMAD.MOV.U32 R16, RZ, RZ, R10 ;  /* 0x000000ffff10d224 */ /* 0x000fc600078e000a */
[----:B------:R-:W2:Y:S04]  /*1b370*/  LDL R10, [R1+0x1528] ;  /* 0x00152800010a7983 */ /* 0x000ea80000100800 */
[----:B------:R3:W2:Y:S02]  /*1b380*/  @!P5 LDG.E.U8 R72, desc[UR18][R16.64] ;  /* 0x000000121048d981 */ /* 0x0006a4000c1e1100 */
[----:B---3--:R-:W-:Y:S02]  /*1b390*/  @!P5 IMAD.MOV.U32 R17, RZ, RZ, R13 ;  /* 0x000000ffff11d224 */ /* 0x008fe400078e000d */
[----:B------:R-:W-:Y:S01]  /*1b3a0*/  VIADD R8, R14, 0xffffff09 ;  /* 0xffffff090e087836 */ /* 0x000fe20000000000 */
[----:B------:R-:W-:Y:S01]  /*1b3b0*/  PRMT R22, RZ, 0x7610, R22 ;  /* 0x00007610ff167816 */ /* 0x000fe20000000016 */
[----:B------:R-:W-:Y:S01]  /*1b3c0*/  @!P5 IMAD.MOV.U32 R16, RZ, RZ, R15 ;  /* 0x000000ffff10d224 */ /* 0x000fe200078e000f */
[----:B------:R-:W-:Y:S01]  /*1b3d0*/  PRMT R18, RZ, 0x7610, R18 ;  /* 0x00007610ff127816 */ /* 0x000fe20000000012 */
[----:B------:R-:W3:Y:S04]  /*1b3e0*/  LDL R13, [R1+0x155c] ;  /* 0x00155c00010d7983 */ /* 0x000ee80000100800 */
[----:B------:R0:W3:Y:S04]  /*1b3f0*/  @!P5 LDG.E.U8 R71, desc[UR18][R16.64] ;  /* 0x000000121047d981 */ /* 0x0000e8000c1e1100 */
[----:B------:R-:W3:Y:S01]  /*1b400*/  LDL R15, [R1+0x1560] ;  /* 0x00156000010f7983 */ /* 0x000ee20000100800 */
[----:B0-----:R-:W-:-:S02]  /*1b410*/  @!P6 IMAD.MOV.U32 R16, RZ, RZ, R27 ;  /* 0x000000ffff10e224 */ /* 0x001fc400078e001b */
[----:B------:R-:W-:-:S05]  /*1b420*/  @!P6 IMAD.MOV.U32 R17, RZ, RZ, R26 ;  /* 0x000000ffff11e224 */ /* 0x000fca00078e001a */
[----:B------:R4:W3:Y:S02]  /*1b430*/  @!P6 LDG.E.U8 R88, desc[UR18][R16.64] ;  /* 0x000000121058e981 */ /* 0x0008e4000c1e1100 */
[----:B----4-:R-:W-:Y:S02]  /*1b440*/  @!P6 IMAD.MOV.U32 R17, RZ, RZ, R28 ;  /* 0x000000ffff11e224 */ /* 0x010fe400078e001c */
[----:B------:R-:W-:-:S05]  /*1b450*/  @!P6 IMAD.MOV.U32 R16, RZ, RZ, R29 ;  /* 0x000000ffff10e224 */ /* 0x000fca00078e001d */
[----:B------:R0:W4:Y:S01]  /*1b460*/  @!P6 LDG.E.U8 R87, desc[UR18][R16.64] ;  /* 0x000000121057e981 */ /* 0x000122000c1e1100 */
[----:B------:R-:W-:Y:S01]  /*1b470*/  ISETP.GE.U32.AND P5, PT, R8, 0x7ffffe0a, PT ;  /* 0x7ffffe0a0800780c */ /* 0x000fe20003fa6070 */
[----:B------:R-:W-:-:S05]  /*1b480*/  VIADD R8, R14, 0xffffff08 ;  /* 0xffffff080e087836 */ /* 0x000fca0000000000 */
[----:B------:R-:W-:Y:S01]  /*1b490*/  ISETP.GE.U32.AND P6, PT, R8, 0x7ffffe09, PT ;  /* 0x7ffffe090800780c */ /* 0x000fe20003fc6070 */
[----:B------:R-:W-:Y:S01]  /*1b4a0*/  VIADD R8, R14, 0xffffff03 ;  /* 0xffffff030e087836 */ /* 0x000fe20000000000 */
[----:B------:R-:W-:Y:S01]  /*1b4b0*/  STL [R1+0x34], R23 ;  /* 0x0000341701007387 */ /* 0x000fe20000100800 */
[----:B------:R-:W-:-:S04]  /*1b4c0*/  PRMT R14, RZ, 0x7610, R14 ;  /* 0x00007610ff0e7816 */ /* 0x000fc8000000000e */
[----:B0-----:R-:W-:Y:S02]  /*1b4d0*/  @!P5 IMAD.MOV.U32 R17, RZ, RZ, R30 ;  /* 0x000000ffff11d224 */ /* 0x001fe400078e001e */
[----:B------:R-:W-:-:S05]  /*1b4e0*/  @!P5 IMAD.MOV.U32 R16, RZ, RZ, R31 ;  /* 0x000000ffff10d224 */ /* 0x000fca00078e001f */
[----:B------:R0:W4:Y:S02]  /*1b4f0*/  @!P5 LDG.E.U8 R22, desc[UR18][R16.64] ;  /* 0x000000121016d981 */ /* 0x000124000c1e1100 */
[----:B0-----:R-:W-:Y:S02]  /*1b500*/  @!P5 IMAD.MOV.U32 R16, RZ, RZ, R12 ;  /* 0x000000ffff10d224 */ /* 0x001fe400078e000c */
[----:B------:R-:W-:-:S05]  /*1b510*/  @!P5 IMAD.MOV.U32 R17, RZ, RZ, R19 ;  /* 0x000000ffff11d224 */ /* 0x000fca00078e0013 */
[----:B------:R0:W4:Y:S02]  /*1b520*/  @!P5 LDG.E.U8 R18, desc[UR18][R16.64] ;  /* 0x000000121012d981 */ /* 0x000124000c1e1100 */
[----:B0-----:R-:W-:Y:S02]  /*1b530*/  @!P6 IMAD.MOV.U32 R16, RZ, RZ, R20 ;  /* 0x000000ffff10e224 */ /* 0x001fe400078e0014 */
[----:B------:R-:W-:-:S05]  /*1b540*/  @!P6 IMAD.MOV.U32 R17, RZ, RZ, R0 ;  /* 0x000000ffff11e224 */ /* 0x000fca00078e0000 */
[----:B------:R2:W4:Y:S01]  /*1b550*/  @!P6 LDG.E.U8 R14, desc[UR18][R16.64] ;  /* 0x00000012100ee981 */ /* 0x000522000c1e1100 */
[----:B------:R-:W-:Y:S01]  /*1b560*/  PRMT R7, RZ, 0x7610, R7 ;  /* 0x00007610ff077816 */ /* 0x000fe20000000007 */
[----:B--2---:R-:W-:Y:S02]  /*1b570*/  @!P6 IMAD.MOV.U32 R17, RZ, RZ, R21 ;  /* 0x000000ffff11e224 */ /* 0x004fe400078e0015 */
[----:B------:R-:W-:-:S05]  /*1b580*/  @!P6 IMAD.MOV.U32 R16, RZ, RZ, R10 ;  /* 0x000000ffff10e224 */ /* 0x000fca00078e000a */
[----:B------:R0:W2:Y:S04]  /*1b590*/  @!P6 LDG.E.U8 R7, desc[UR18][R16.64] ;  /* 0x000000121007e981 */ /* 0x0000a8000c1e1100 */
[----:B---3--:R-:W-:Y:S04]  /*1b5a0*/  STL [R1+0x19ec], R88 ;  /* 0x0019ec5801007387 */ /* 0x008fe80000100800 */
[----:B----4-:R-:W-:Y:S04]  /*1b5b0*/  STL [R1+0x19f0], R87 ;  /* 0x0019f05701007387 */ /* 0x010fe80000100800 */
[----:B------:R-:W3:Y:S04]  /*1b5c0*/  LDL.LU R12, [R1+0x1a38] ;  /* 0x001a3800010c7983 */ /* 0x000ee80000300800 */
[----:B------:R-:W4:Y:S01]  /*1b5d0*/  LDL.LU R0, [R1+0x1a34] ;  /* 0x001a340001007983 */ /* 0x000f220000300800 */
[----:B------:R-:W-:Y:S01]  /*1b5e0*/  PRMT R56, RZ, 0x7610, R56 ;  /* 0x00007610ff387816 */ /* 0x000fe20000000038 */
[----:B0-----:R-:W-:Y:S01]  /*1b5f0*/  @!P3 IMAD.MOV.U32 R16, RZ, RZ, R15 ;  /* 0x000000ffff10b224 */ /* 0x001fe200078e000f */
[----:B------:R-:W-:Y:S01]  /*1b600*/  ISETP.GE.U32.AND P5, PT, R8, 0x7ffffe04, PT ;  /* 0x7ffffe040800780c */ /* 0x000fe20003fa6070 */
[----:B------:R-:W-:Y:S01]  /*1b610*/  @!P3 IMAD.MOV.U32 R17, RZ, RZ, R13 ;  /* 0x000000ffff11b224 */ /* 0x000fe200078e000d */
[----:B------:R-:W-:-:S04]  /*1b620*/  PRMT R55, RZ, 0x7610, R55 ;  /* 0x00007610ff377816 */ /* 0x000fc80000000037 */
[----:B------:R0:W2:Y:S02]  /*1b630*/  @!P3 LDG.E.U8 R56, desc[UR18][R16.64] ;  /* 0x000000121038b981 */ /* 0x0000a4000c1e1100 */
[----:B0-----:R-:W-:Y:S02]  /*1b640*/  @!P3 IMAD.MOV.U32 R17, RZ, RZ, R11 ;  /* 0x000000ffff11b224 */ /* 0x001fe400078e000b */
[----:B------:R-:W-:Y:S01]  /*1b650*/  @!P3 IMAD.MOV.U32 R16, RZ, RZ, R9 ;  /* 0x000000ffff10b224 */ /* 0x000fe200078e0009 */
[----:B------:R-:W-:-:S04]  /*1b660*/  PRMT R70, RZ, 0x7610, R70 ;  /* 0x00007610ff467816 */ /* 0x000fc80000000046 */
[----:B------:R0:W2:Y:S01]  /*1b670*/  @!P3 LDG.E.U8 R55, desc[UR18][R16.64] ;  /* 0x000000121037b981 */ /* 0x0000a2000c1e1100 */
[----:B------:R-:W-:Y:S02]  /*1b680*/  PRMT R69, RZ, 0x7610, R69 ;  /* 0x00007610ff457816 */ /* 0x000fe40000000045 */
[----:B------:R-:W-:Y:S01]  /*1b690*/  PRMT R86, RZ, 0x7610, R86 ;  /* 0x00007610ff567816 */ /* 0x000fe20000000056 */
[----:B------:R4:W-:Y:S04]  /*1b6a0*/  STL [R1+0x28], R14 ;  /* 0x0000280e01007387 */ /* 0x0009e80000100800 */
[----:B------:R-:W2:Y:S04]  /*1b6b0*/  LDL.LU R11, [R1+0x1a30] ;  /* 0x001a3000010b7983 */ /* 0x000ea80000300800 */
[----:B------:R-:W2:Y:S01]  /*1b6c0*/  LDL.LU R9, [R1+0x1a2c] ;  /* 0x001a2c0001097983 */ /* 0x000ea20000300800 */
[----:B---3--:R-:W-:-:S05]  /*1b6d0*/  IMAD R10, R12, 0xfc, RZ ;  /* 0x000000fc0c0a7824 */ /* 0x008fca00078e02ff */
[----:B------:R-:W-:Y:S02]  /*1b6e0*/  SHF.R.S32.HI R8, RZ, 0x1f, R10 ;  /* 0x0000001fff087819 */ /* 0x000fe4000001140a */
[----:B----4-:R-:W-:-:S05]  /*1b6f0*/  IADD3 R14, P6, PT, R10, R0, RZ ;  /* 0x000000000a0e7210 */ /* 0x010fca0007fde0ff */
[----:B------:R-:W-:Y:S01]  /*1b700*/  IMAD.X R15, R8, 0x1, R3, P6 ;  /* 0x00000001080f7824 */ /* 0x000fe200030e0603 */
[----:B------:R-:W-:Y:S04]  /*1b710*/  STL [R1+0x1570], R14 ;  /* 0x0015700e01007387 */ /* 0x000fe80000100800 */
[----:B------:R-:W-:Y:S04]  /*1b720*/  STL [R1+0x30], R22 ;  /* 0x0000301601007387 */ /* 0x000fe80000100800 */
[----:B------:R-:W-:Y:S01]  /*1b730*/  STL [R1+0x156c], R15 ;  /* 0x00156c0f01007387 */ /* 0x000fe20000100800 */
[----:B------:R-:W-:-:S03]  /*1b740*/  IMAD R13, R12, 0xfd, RZ ;  /* 0x000000fd0c0d7824 */ /* 0x000fc600078e02ff */
[----:B------:R-:W-:Y:S04]  /*1b750*/  STL [R1+0x2c], R18 ;  /* 0x00002c1201007387 */ /* 0x000fe80000100800 */
[----:B--2---:R1:W-:Y:S01]  /*1b760*/  STL [R1+0x24], R7 ;  /* 0x0000240701007387 */ /* 0x0043e20000100800 */
[----:B0-----:R-:W-:Y:S02]  /*1b770*/  @!P5 IMAD.MOV.U32 R16, RZ, RZ, R14 ;  /* 0x000000ffff10d224 */ /* 0x001fe400078e000e */
[----:B------:R-:W-:-:S05]  /*1b780*/  @!P5 IMAD.MOV.U32 R17, RZ, RZ, R15 ;  /* 0x000000ffff11d224 */ /* 0x000fca00078e000f */
[----:B------:R0:W2:Y:S01]  /*1b790*/  @!P5 LDG.E.U8 R70, desc[UR18][R16.64] ;  /* 0x000000121046d981 */ /* 0x0000a2000c1e1100 */
[----:B-1----:R-:W-:-:S05]  /*1b7a0*/  IADD3 R7, P3, PT, R10, R2, RZ ;  /* 0x000000020a077210 */ /* 0x002fca0007f7e0ff */
[----:B------:R-:W-:Y:S01]  /*1b7b0*/  IMAD.X R10, R8, 0x1, R4, P3 ;  /* 0x00000001080a7824 */ /* 0x000fe200018e0604 */
[----:B------:R-:W-:Y:S02]  /*1b7c0*/  SHF.R.S32.HI R8, RZ, 0x1f, R13 ;  /* 0x0000001fff087819 */ /* 0x000fe4000001140d */
[----:B------:R-:W-:Y:S01]  /*1b7d0*/  IADD3 R14, P3, PT, R13, R0, RZ ;  /* 0x000000000d0e7210 */ /* 0x000fe20007f7e0ff */
[----:B0-----:R-:W-:Y:S02]  /*1b7e0*/  @!P5 IMAD.MOV.U32 R16, RZ, RZ, R7 ;  /* 0x000000ffff10d224 */ /* 0x001fe400078e0007 */
[----:B------:R-:W-:Y:S02]  /*1b7f0*/  @!P5 IMAD.MOV.U32 R17, RZ, RZ, R10 ;  /* 0x000000ffff11d224 */ /* 0x000fe400078e000a */
[----:B------:R-:W-:-:S03]  /*1b800*/  IMAD.X R15, R8, 0x1, R3, P3 ;  /* 0x00000001080f7824 */ /* 0x000fc600018e0603 */
[----:B------:R0:W3:Y:S02]  /*1b810*/  @!P5 LDG.E.U8 R69, desc[UR18][R16.64] ;  /* 0x000000121045d981 */ /* 0x0000e4000c1e1100 */
[----:B0-----:R-:W-:Y:S02]  /*1b820*/  @!P4 IMAD.MOV.U32 R16, RZ, RZ, R14 ;  /* 0x000000ffff10c224 */ /* 0x001fe400078e000e */
[----:B------:R-:W-:-:S05]  /*1b830*/  @!P4 IMAD.MOV.U32 R17, RZ, RZ, R15 ;  /* 0x000000ffff11c224 */ /* 0x000fca00078e000f */
[----:B------:R0:W4:Y:S04]  /*1b840*/  @!P4 LDG.E.U8 R86, desc[UR18][R16.64] ;  /* 0x000000121056c981 */ /* 0x000128000c1e1100 */
[----:B------:R1:W-:Y:S04]  /*1b850*/  STL [R1+0x1578], R7 ;  /* 0x0015780701007387 */ /* 0x0003e80000100800 */
[----:B------:R0:W-:Y:S01]  /*1b860*/  STL [R1+0x1574], R10 ;  /* 0x0015740a01007387 */ /* 0x0001e20000100800 */
[----:B-1----:R-:W-:-:S03]  /*1b870*/  IADD3 R7, P3, PT, R13, R2, RZ ;  /* 0x000000020d077210 */ /* 0x002fc60007f7e0ff */
[----:B------:R-:W-:Y:S01]  /*1b880*/  STL [R1+0x1580], R14 ;  /* 0x0015800e01007387 */ /* 0x000fe20000100800 */
[----:B0-----:R-:W-:-:S03]  /*1b890*/  IMAD R10, R12, 0xfe, RZ ;  /* 0x000000fe0c0a7824 */ /* 0x001fc600078e02ff */
[----:B------:R0:W-:Y:S01]  /*1b8a0*/  STL [R1+0x157c], R15 ;  /* 0x00157c0f01007387 */ /* 0x0001e20000100800 */
[----:B------:R-:W-:Y:S01]  /*1b8b0*/  PRMT R85, RZ, 0x7610, R85 ;  /* 0x00007610ff557816 */ /* 0x000fe20000000055 */
[----:B------:R-:W-:Y:S02]  /*1b8c0*/  @!P4 IMAD.MOV.U32 R16, RZ, RZ, R7 ;  /* 0x000000ffff10c224 */ /* 0x000fe400078e0007 */
[----:B0-----:R-:W-:Y:S01]  /*1b8d0*/  IMAD.X R15, R8, 0x1, R4, P3 ;  /* 0x00000001080f7824 */ /* 0x001fe200018e0604 */
[----:B------:R-:W-:Y:S02]  /*1b8e0*/  SHF.R.S32.HI R8, RZ, 0x1f, R10 ;  /* 0x0000001fff087819 */ /* 0x000fe4000001140a */
[----:B------:R-:W-:Y:S01]  /*1b8f0*/  IADD3 R14, P3, PT, R10, R0, RZ ;  /* 0x000000000a0e7210 */ /* 0x000fe20007f7e0ff */
[----:B------:R-:W-:Y:S01]  /*1b900*/  @!P4 IMAD.MOV.U32 R17, RZ, RZ, R15 ;  /* 0x000000ffff11c224 */ /* 0x000fe200078e000f */
[----:B------:R-:W-:-:S04]  /*1b910*/  PRMT R13, RZ, 0x7610, R13 ;  /* 0x00007610ff0d7816 */ /* 0x000fc8000000000d */
[----:B------:R0:W2:Y:S02]  /*1b920*/  @!P4 LDG.E.U8 R85, desc[UR18][R16.64] ;  /* 0x000000121055c981 */ /* 0x0000a4000c1e1100 */
[----:B0-----:R-:W-:Y:S02]  /*1b930*/  @!P2 IMAD.MOV.U32 R16, RZ, RZ, R14 ;  /* 0x000000ffff10a224 */ /* 0x001fe400078e000e */
[----:B----4-:R-:W-:Y:S04]  /*1b940*/  STL [R1+0x19f4], R86 ;  /* 0x0019f45601007387 */ /* 0x010fe80000100800 */
[----:B------:R-:W-:Y:S04]  /*1b950*/  STL [R1+0x1588], R7 ;  /* 0x0015880701007387 */ /* 0x000fe80000100800 */
[----:B------:R0:W-:Y:S04]  /*1b960*/  STL [R1+0x1584], R15 ;  /* 0x0015840f01007387 */ /* 0x0001e80000100800 */
[----:B------:R-:W4:Y:S01]  /*1b970*/  LDL.LU R21, [R1+0x4cc] ;  /* 0x0004cc0001157983 */ /* 0x000f220000300800 */
[----:B0-----:R-:W-:-:S04]  /*1b980*/  IMAD.X R15, R8, 0x1, R3, P3 ;  /* 0x00000001080f7824 */ /* 0x001fc800018e0603 */
[----:B------:R-:W-:-:S05]  /*1b990*/  @!P2 IMAD.MOV.U32 R17, RZ, RZ, R15 ;  /* 0x000000ffff11a224 */ /* 0x000fca00078e000f */
[----:B------:R0:W3:Y:S01]  /*1b9a0*/  @!P2 LDG.E.U8 R13, desc[UR18][R16.64] ;  /* 0x00000012100da981 */ /* 0x0000e2000c1e1100 */
[----:B------:R-:W-:-:S03]  /*1b9b0*/  IADD3 R7, P3, PT, R10, R2, RZ ;  /* 0x000000020a077210 */ /* 0x000fc60007f7e0ff */
[----:B------:R1:W-:Y:S01]  /*1b9c0*/  STL [R1+0x1590], R14 ;  /* 0x0015900e01007387 */ /* 0x0003e20000100800 */
[----:B------:R-:W-:-:S03]  /*1b9d0*/  IMAD R10, R12, 0xff, RZ ;  /* 0x000000ff0c0a7824 */ /* 0x000fc600078e02ff */
[----:B--2---:R-:W-:Y:S01]  /*1b9e0*/  STL [R1+0x19f8], R85 ;  /* 0x0019f85501007387 */ /* 0x004fe20000100800 */
[----:B-1----:R-:W-:-:S03]  /*1b9f0*/  IMAD.X R14, R8, 0x1, R4, P3 ;  /* 0x00000001080e7824 */ /* 0x002fc600018e0604 */
[----:B------:R1:W-:Y:S04]  /*1ba00*/  STL [R1+0x158c], R15 ;  /* 0x00158c0f01007387 */ /* 0x0003e80000100800 */
[----:B------:R2:W-:Y:S04]  /*1ba10*/  STL [R1+0x18d8], R12 ;  /* 0x0018d80c01007387 */ /* 0x0005e80000100800 */
[----:B------:R-:W-:Y:S01]  /*1ba20*/  STL [R1+0x1598], R7 ;  /* 0x0015980701007387 */ /* 0x000fe20000100800 */
[----:B------:R-:W-:-:S03]  /*1ba30*/  SHF.R.S32.HI R8, RZ, 0x1f, R10 ;  /* 0x0000001fff087819 */ /* 0x000fc6000001140a */
[----:B-1----:R-:W4:Y:S01]  /*1ba40*/  LDL.LU R15, [R1+0x644] ;  /* 0x00064400010f7983 */ /* 0x002f220000300800 */
[----:B0-----:R-:W-:Y:S01]  /*1ba50*/  @!P2 IMAD.MOV.U32 R16, RZ, RZ, R7 ;  /* 0x000000ffff10a224 */ /* 0x001fe200078e0007 */
[----:B--2---:R-:W-:Y:S02]  /*1ba60*/  PRMT R12, RZ, 0x7610, R12 ;  /* 0x00007610ff0c7816 */ /* 0x004fe4000000000c */
[----:B------:R-:W-:Y:S01]  /*1ba70*/  STL [R1+0x1594], R14 ;  /* 0x0015940e01007387 */ /* 0x000fe20000100800 */
[----:B------:R-:W-:Y:S01]  /*1ba80*/  @!P2 IMAD.MOV.U32 R17, RZ, RZ, R14 ;  /* 0x000000ffff11a224 */ /* 0x000fe200078e000e */
[----:B------:R-:W-:-:S04]  /*1ba90*/  PRMT R6, RZ, 0x7610, R6 ;  /* 0x00007610ff067816 */ /* 0x000fc80000000006 */
[----:B------:R0:W2:Y:S01]  /*1baa0*/  @!P2 LDG.E.U8 R12, desc[UR18][R16.64] ;  /* 0x00000012100ca981 */ /* 0x0000a2000c1e1100 */
[----:B------:R-:W-:-:S03]  /*1bab0*/  PRMT R5, RZ, 0x7610, R5 ;  /* 0x00007610ff057816 */ /* 0x000fc60000000005 */
[----:B---3--:R1:W-:Y:S04]  /*1bac0*/  STL [R1+0x20], R13 ;  /* 0x0000200d01007387 */ /* 0x0083e80000100800 */
[----:B------:R3:W-:Y:S01]  /*1bad0*/  STL [R1+0x18dc], R0 ;  /* 0x0018dc0001007387 */ /* 0x0007e20000100800 */
[C---:B-1----:R-:W-:Y:S02]  /*1bae0*/  IADD3 R13, P3, PT, R10.reuse, R0, RZ ;  /* 0x000000000a0d7210 */ /* 0x042fe40007f7e0ff */
[----:B---3--:R-:W-:-:S03]  /*1baf0*/  IADD3 R0, P2, PT, R10, R2, RZ ;  /* 0x000000020a007210 */ /* 0x008fc60007f5e0ff */
[C---:B------:R-:W-:Y:S02]  /*1bb00*/  IMAD.X R14, R8.reuse, 0x1, R3, P3 ;  /* 0x00000001080e7824 */ /* 0x040fe400018e0603 */
[----:B0-----:R-:W-:Y:S02]  /*1bb10*/  @!P0 IMAD.MOV.U32 R16, RZ, RZ, R13 ;  /* 0x000000ffff108224 */ /* 0x001fe400078e000d */
[----:B------:R-:W-:Y:S02]  /*1bb20*/  @!P0 IMAD.MOV.U32 R17, RZ, RZ, R14 ;  /* 0x000000ffff118224 */ /* 0x000fe400078e000e */
[----:B------:R-:W-:-:S03]  /*1bb30*/  IMAD.X R7, R8, 0x1, R4, P2 ;  /* 0x0000000108077824 */ /* 0x000fc600010e0604 */
[----:B------:R0:W3:Y:S02]  /*1bb40*/  @!P0 LDG.E.U8 R6, desc[UR18][R16.64] ;  /* 0x0000001210068981 */ /* 0x0000e4000c1e1100 */
[----:B0-----:R-:W-:Y:S02]  /*1bb50*/  @!P0 IMAD.MOV.U32 R16, RZ, RZ, R0 ;  /* 0x000000ffff108224 */ /* 0x001fe400078e0000 */
[----:B------:R-:W-:-:S05]  /*1bb60*/  @!P0 IMAD.MOV.U32 R17, RZ, RZ, R7 ;  /* 0x000000ffff118224 */ /* 0x000fca00078e0007 */
[----:B------:R-:W3:Y:S04]  /*1bb70*/  @!P0 LDG.E.U8 R5, desc[UR18][R16.64] ;  /* 0x0000001210058981 */ /* 0x000ee8000c1e1100 */
[----:B------:R4:W-:Y:S04]  /*1bb80*/  STL [R1+0x15a0], R13 ;  /* 0x0015a00d01007387 */ /* 0x0009e80000100800 */
[----:B--2---:R-:W-:Y:S04]  /*1bb90*/  STL [R1+0x1914], R12 ;  /* 0x0019140c01007387 */ /* 0x004fe80000100800 */
[----:B------:R-:W-:Y:S04]  /*1bba0*/  STL [R1+0x18e0], R2 ;  /* 0x0018e00201007387 */ /* 0x000fe80000100800 */
[----:B------:R-:W-:Y:S04]  /*1bbb0*/  STL [R1+0x18e4], R3 ;  /* 0x0018e40301007387 */ /* 0x000fe80000100800 */
[----:B------:R-:W-:Y:S04]  /*1bbc0*/  STL [R1+0x15a8], R0 ;  /* 0x0015a80001007387 */ /* 0x000fe80000100800 */
[----:B------:R0:W-:Y:S01]  /*1bbd0*/  STL [R1+0x159c], R14 ;  /* 0x00159c0e01007387 */ /* 0x0001e20000100800 */
[----:B----4-:R-:W-:Y:S01]  /*1bbe0*/  IMAD R13, R15, UR4, RZ ;  /* 0x000000040f0d7c24 */ /* 0x010fe2000f8e02ff */
[C---:B------:R-:W-:Y:S01]  /*1bbf0*/  IADD3 R10, P2, PT, R21.reuse, UR10, RZ ;  /* 0x0000000a150a7c10 */ /* 0x040fe2000ff5e0ff */
[----:B------:R-:W1:Y:S01]  /*1bc00*/  LDCU UR10, c[0x0][0x3b0] ;  /* 0x00007600ff0a77ac */ /* 0x000e620008000800 */
[----:B------:R-:W-:Y:S01]  /*1bc10*/  STL [R1+0x18e8], R4 ;  /* 0x0018e80401007387 */ /* 0x000fe20000100800 */
[----:B------:R-:W2:Y:S03]  /*1bc20*/  LDCU UR4, c[0x0][0x3a0] ;  /* 0x00007400ff0477ac */ /* 0x000ea60008000800 */
[----:B------:R4:W-:Y:S01]  /*1bc30*/  STL [R1+0x15a4], R7 ;  /* 0x0015a40701007387 */ /* 0x0009e20000100800 */
[----:B------:R-:W-:-:S03]  /*1bc40*/  LEA.HI.X.SX32 R8, R21, UR11, 0x1, P2 ;  /* 0x0000000b15087c11 */ /* 0x000fc600090f0eff */
[----:B---3--:R-:W-:Y:S01]  /*1bc50*/  STL [R1+0x18ec], R6 ;  /* 0x0018ec0601007387 */ /* 0x008fe20000100800 */
[----:B0-----:R-:W-:Y:S01]  /*1bc60*/  SHF.R.S32.HI R14, RZ, 0x1f, R13 ;  /* 0x0000001fff0e7819 */ /* 0x001fe2000001140d */
[----:B------:R-:W0:Y:S02]  /*1bc70*/  LDCU UR11, c[0x0][0x3b0] ;  /* 0x00007600ff0b77ac */ /* 0x000e240008000800 */
[----:B------:R-:W-:Y:S04]  /*1bc80*/  STL [R1+0x18f0], R5 ;  /* 0x0018f00501007387 */ /* 0x000fe80000100800 */
[----:B------:R-:W3:Y:S04]  /*1bc90*/  LDL.LU R15, [R1+0x648] ;  /* 0x00064800010f7983 */ /* 0x000ee80000300800 */
[----:B----4-:R-:W4:Y:S04]  /*1bca0*/  LDL.LU R7, [R1+0x64c] ;  /* 0x00064c0001077983 */ /* 0x010f280000300800 */
        /* <DEDUP_REMOVED lines=27> */
[----:B------:R-:W-:-:S02]  /*1be60*/  IADD3 R2, P0, PT, R13, R11, RZ ;  /* 0x0000000b0d027210 */ /* 0x000fc40007f1e0ff */
[----:B------:R-:W-:Y:S01]  /*1be70*/  IADD3 R0, P2, PT, R13, R10, RZ ;  /* 0x0000000a0d007210 */ /* 0x000fe20007f5e0ff */
[----:B------:R-:W1:Y:S02]  /*1be80*/  LDL.LU R44, [R1+0x7f8] ;  /* 0x0007f800012c7983 */ /* 0x000e640000300800 */
[C---:B------:R-:W-:Y:S02]  /*1be90*/  IMAD.X R54, R14.reuse, 0x1, R9, P0 ;  /* 0x000000010e367824 */ /* 0x040fe400000e0609 */
[----:B------:R-:W0:Y:S01]  /*1bea0*/  LDL.LU R45, [R1+0x7fc] ;  /* 0x0007fc00012d7983 */ /* 0x000e220000300800 */
[----:B------:R-:W-:-:S03]  /*1beb0*/  IMAD.X R14, R14, 0x1, R8, P2 ;  /* 0x000000010e0e7824 */ /* 0x000fc600010e0608 */
[----:B------:R-:W-:Y:S04]  /*1bec0*/  STL [R1+0x15b0], R2 ;  /* 0x0015b00201007387 */ /* 0x000fe80000100800 */
[----:B------:R-:W-:Y:S04]  /*1bed0*/  STL [R1+0x15b8], R0 ;  /* 0x0015b80001007387 */ /* 0x000fe80000100800 */
[----:B------:R3:W-:Y:S04]  /*1bee0*/  STL [R1+0x15ac], R54 ;  /* 0x0015ac3601007387 */ /* 0x0007e80000100800 */
[----:B---3--:R-:W3:Y:S04]  /*1bef0*/  LDL.LU R54, [R1+0x1a28] ;  /* 0x001a280001367983 */ /* 0x008ee80000300800 */
[----:B------:R4:W-:Y:S01]  /*1bf00*/  STL [R1+0x15b4], R14 ;  /* 0x0015b40e01007387 */ /* 0x0009e20000100800 */
[----:B------:R-:W-:-:S05]  /*1bf10*/  IMAD R15, R15, UR13, RZ ;  /* 0x0000000d0f0f7c24 */ /* 0x000fca000f8e02ff */
[----:B------:R-:W-:Y:S02]  /*1bf20*/  SHF.R.S32.HI R13, RZ, 0x1f, R15 ;  /* 0x0000001fff0d7819 */ /* 0x000fe4000001140f */
[----:B----4-:R-:W-:Y:S01]  /*1bf30*/  IADD3 R14, P0, PT, R15, R11, RZ ;  /* 0x0000000b0f0e7210 */ /* 0x010fe20007f1e0ff */
[----:B------:R-:W-:Y:S01]  /*1bf40*/  IMAD R16, R7, UR14, RZ ;  /* 0x0000000e07107c24 */ /* 0x000fe2000f8e02ff */
[----:B------:R-:W-:-:S03]  /*1bf50*/  IADD3 R15, P2, PT, R15, R10, RZ ;  /* 0x0000000a0f0f7210 */ /* 0x000fc60007f5e0ff */
[----:B------:R4:W-:Y:S04]  /*1bf60*/  STL [R1+0x15c0], R14 ;  /* 0x0015c00e01007387 */ /* 0x0009e80000100800 */
[----:B------:R2:W-:Y:S02]  /*1bf70*/  STL [R1+0x15c8], R15 ;  /* 0x0015c80f01007387 */ /* 0x0005e40000100800 */
[----:B--2---:R-:W-:Y:S01]  /*1bf80*/  IMAD R17, R74, UR15, RZ ;  /* 0x0000000f4a117c24 */ /* 0x004fe2000f8e02ff */
[----:B------:R-:W-:Y:S01]  /*1bf90*/  SHF.R.S32.HI R7, RZ, 0x1f, R16 ;  /* 0x0000001fff077819 */ /* 0x000fe20000011410 */
[----:B------:R-:W-:Y:S02]  /*1bfa0*/  IMAD R18, R18, UR16, RZ ;  /* 0x0000001012127c24 */ /* 0x000fe4000f8e02ff */
[----:B------:R-:W-:Y:S01]  /*1bfb0*/  IMAD R19, R19, UR17, RZ ;  /* 0x0000001113137c24 */ /* 0x000fe2000f8e02ff */
[----:B----4-:R-:W2:Y:S01]  /*1bfc0*/  LDC R14, c[0x0][0x3a0] ;  /* 0x0000e800ff0e7b82 */ /* 0x010ea20000000800 */
[----:B------:R-:W-:-:S05]  /*1bfd0*/  IADD3 R15, P3, PT, R16, R11, RZ ;  /* 0x0000000b100f7210 */ /* 0x000fca0007f7e0ff */
[----:B------:R4:W-:Y:S04]  /*1bfe0*/  STL [R1+0x15d0], R15 ;  /* 0x0015d00f01007387 */ /* 0x0009e80000100800 */
[----:B------:R4:W-:Y:S02]  /*1bff0*/  STL [R1+0x1930], R16 ;  /* 0x0019301001007387 */ /* 0x0009e40000100800 */
[----:B----4-:R-:W-:Y:S02]  /*1c000*/  IADD3 R15, P4, PT, R16, R10, RZ ;  /* 0x0000000a100f7210 */ /* 0x010fe40007f9e0ff */
[----:B------:R-:W-:-:S03]  /*1c010*/  IADD3 R16, P5, PT, R17, R11, RZ ;  /* 0x0000000b11107210 */ /* 0x000fc60007fbe0ff */
[----:B------:R4:W-:Y:S04]  /*1c020*/  STL [R1+0x15d8], R15 ;  /* 0x0015d80f01007387 */ /* 0x0009e80000100800 */
[----:B------:R4:W-:Y:S02]  /*1c030*/  STL [R1+0x15e0], R16 ;  /* 0x0015e01001007387 */ /* 0x0009e40000100800 */
[----:B----4-:R-:W-:Y:S02]  /*1c040*/  IMAD.X R15, R13, 0x1, R9, P0 ;  /* 0x000000010d0f7824 */ /* 0x010fe400000e0609 */
[----:B------:R-:W-:Y:S01]  /*1c050*/  STL [R1+0x1958], R17 ;  /* 0x0019581101007387 */ /* 0x000fe20000100800 */
[----:B------:R-:W-:-:S03]  /*1c060*/  IADD3 R16, P0, PT, R17, R10, RZ ;  /* 0x0000000a11107210 */ /* 0x000fc60007f1e0ff */
[----:B------:R4:W-:Y:S04]  /*1c070*/  STL [R1+0x15bc], R15 ;  /* 0x0015bc0f01007387 */ /* 0x0009e80000100800 */
[----:B------:R4:W-:Y:S02]  /*1c080*/  STL [R1+0x15e8], R16 ;  /* 0x0015e81001007387 */ /* 0x0009e40000100800 */
[----:B----4-:R-:W-:Y:S02]  /*1c090*/  IMAD.X R15, R13, 0x1, R8, P2 ;  /* 0x000000010d0f7824 */ /* 0x010fe400010e0608 */
[----:B------:R-:W-:Y:S01]  /*1c0a0*/  STL [R1+0x1918], R13 ;  /* 0x0019180d01007387 */ /* 0x000fe20000100800 */
[----:B------:R-:W-:-:S03]  /*1c0b0*/  IADD3 R16, P2, PT, R18, R11, RZ ;  /* 0x0000000b12107210 */ /* 0x000fc60007f5e0ff */
[----:B------:R4:W-:Y:S01]  /*1c0c0*/  STL [R1+0x15c4], R15 ;  /* 0x0015c40f01007387 */ /* 0x0009e20000100800 */
[----:B------:R-:W-:-:S03]  /*1c0d0*/  SHF.R.S32.HI R6, RZ, 0x1f, R17 ;  /* 0x0000001fff067819 */ /* 0x000fc60000011411 */
[----:B------:R-:W-:Y:S01]  /*1c0e0*/  STL [R1+0x15f0], R16 ;  /* 0x0015f01001007387 */ /* 0x000fe20000100800 */
[C-C-:B----4-:R-:W-:Y:S01]  /*1c0f0*/  IMAD.X R15, R7.reuse, 0x1, R9.reuse, P3 ;  /* 0x00000001070f7824 */ /* 0x150fe200018e0609 */
[----:B------:R-:W-:Y:S02]  /*1c100*/  IADD3 R13, P3, PT, R18, R10, RZ ;  /* 0x0000000a120d7210 */ /* 0x000fe40007f7e0ff */
[----:B------:R-:W-:Y:S04]  /*1c110*/  STL [R1+0x195c], R18 ;  /* 0x00195c1201007387 */ /* 0x000fe80000100800 */
[----:B------:R4:W-:Y:S04]  /*1c120*/  STL [R1+0x15cc], R15 ;  /* 0x0015cc0f01007387 */ /* 0x0009e80000100800 */
[----:B------:R2:W-:Y:S01]  /*1c130*/  STL [R1+0x15f8], R13 ;  /* 0x0015f80d01007387 */ /* 0x0005e20000100800 */
[----:B----4-:R-:W-:Y:S01]  /*1c140*/  IMAD.X R15, R7, 0x1, R8, P4 ;  /* 0x00000001070f7824 */ /* 0x010fe200020e0608 */
[----:B------:R-:W-:Y:S01]  /*1c150*/  IADD3 R16, P4, PT, R19, R11, RZ ;  /* 0x0000000b13107210 */ /* 0x000fe20007f9e0ff */
[----:B--2---:R-:W-:-:S03]  /*1c160*/  IMAD.X R13, R6, 0x1, R9, P5 ;  /* 0x00000001060d7824 */ /* 0x004fc600028e0609 */
[----:B------:R2:W-:Y:S01]  /*1c170*/  STL [R1+0x15d4], R15 ;  /* 0x0015d40f01007387 */ /* 0x0005e20000100800 */
[----:B------:R-:W-:Y:S01]  /*1c180*/  IMAD R20, R20, UR20, RZ ;  /* 0x0000001414147c24 */ /* 0x000fe2000f8e02ff */
[----:B------:R-:W-:Y:S02]  /*1c190*/  SHF.R.S32.HI R0, RZ, 0x1f, R18 ;  /* 0x0000001fff007819 */ /* 0x000fe40000011412 */
[----:B------:R-:W-:Y:S04]  /*1c1a0*/  STL [R1+0x1600], R16 ;  /* 0x0016001001007387 */ /* 0x000fe80000100800 */
[----:B------:R-:W-:Y:S01]  /*1c1b0*/  STL [R1+0x1974], R19 ;  /* 0x0019741301007387 */ /* 0x000fe20000100800 */
[----:B--2---:R-:W-:-:S03]  /*1c1c0*/  IADD3 R15, P5, PT, R19, R10, RZ ;  /* 0x0000000a130f7210 */ /* 0x004fc60007fbe0ff */
[----:B------:R2:W-:Y:S04]  /*1c1d0*/  STL [R1+0x15dc], R13 ;  /* 0x0015dc0d01007387 */ /* 0x0005e80000100800 */
[----:B------:R4:W-:Y:S01]  /*1c1e0*/  STL [R1+0x1608], R15 ;  /* 0x0016080f01007387 */ /* 0x0009e20000100800 */
[----:B--2---:R-:W-:Y:S02]  /*1c1f0*/  IMAD.X R13, R6, 0x1, R8, P0 ;  /* 0x00000001060d7824 */ /* 0x004fe400000e0608 */
[----:B------:R-:W-:Y:S01]  /*1c200*/  IMAD.X R6, R0, 0x1, R9, P2 ;  /* 0x0000000100067824 */ /* 0x000fe200010e0609 */
[----:B----4-:R-:W-:Y:S02]  /*1c210*/  IADD3 R15, P0, PT, R20, R11, RZ ;  /* 0x0000000b140f7210 */ /* 0x010fe40007f1e0ff */
[----:B------:R2:W-:Y:S01]  /*1c220*/  STL [R1+0x15e4], R13 ;  /* 0x0015e40d01007387 */ /* 0x0005e20000100800 */
[----:B------:R-:W-:-:S03]  /*1c230*/  SHF.R.S32.HI R74, RZ, 0x1f, R19 ;  /* 0x0000001fff4a7819 */ /* 0x000fc60000011413 */
[----:B------:R-:W-:Y:S01]  /*1c240*/  STL [R1+0x1610], R15 ;  /* 0x0016100f01007387 */ /* 0x000fe20000100800 */
[----:B------:R-:W-:-:S03]  /*1c250*/  IMAD R21, R21, UR21, RZ ;  /* 0x0000001515157c24 */ /* 0x000fc6000f8e02ff */
[----:B------:R-:W-:Y:S01]  /*1c260*/  STL [R1+0x1978], R20 ;  /* 0x0019781401007387 */ /* 0x000fe20000100800 */
[----:B--2---:R-:W-:-:S03]  /*1c270*/  IADD3 R13, P2, PT, R20, R10, RZ ;  /* 0x0000000a140d7210 */ /* 0x004fc60007f5e0ff */
[----:B------:R2:W-:Y:S04]  /*1c280*/  STL [R1+0x15ec], R6 ;  /* 0x0015ec0601007387 */ /* 0x0005e80000100800 */
[----:B------:R4:W-:Y:S01]  /*1c290*/  STL [R1+0x1618], R13 ;  /* 0x0016180d01007387 */ /* 0x0009e20000100800 */
[----:B--2---:R-:W-:Y:S02]  /*1c2a0*/  IMAD.X R6, R0, 0x1, R8, P3 ;  /* 0x0000000100067824 */ /* 0x004fe400018e0608 */
[----:B----4-:R-:W-:-:S03]  /*1c2b0*/  IMAD.X R13, R74, 0x1, R9, P4 ;  /* 0x000000014a0d7824 */ /* 0x010fc600020e0609 */
[----:B------:R2:W-:Y:S01]  /*1c2c0*/  STL [R1+0x15f4], R6 ;  /* 0x0015f40601007387 */ /* 0x0005e20000100800 */
[----:B------:R-:W-:-:S03]  /*1c2d0*/  IADD3 R0, P3, PT, R21, R11, RZ ;  /* 0x0000000b15007210 */ /* 0x000fc60007f7e0ff */
[----:B------:R-:W-:Y:S01]  /*1c2e0*/  STL [R1+0x1988], R21 ;  /* 0x0019881501007387 */ /* 0x000fe20000100800 */
[----:B------:R-:W-:-:S03]  /*1c2f0*/  IMAD R22, R22, UR22, RZ ;  /* 0x0000001616167c24 */ /* 0x000fc6000f8e02ff */
[----:B------:R4:W-:Y:S01]  /*1c300*/  STL [R1+0x15fc], R13 ;  /* 0x0015fc0d01007387 */ /* 0x0009e20000100800 */
[----:B------:R-:W-:-:S03]  /*1c310*/  SHF.R.S32.HI R2, RZ, 0x1f, R20 ;  /* 0x0000001fff027819 */ /* 0x000fc60000011414 */
[----:B------:R-:W-:Y:S01]  /*1c320*/  STL [R1+0x1620], R0 ;  /* 0x0016200001007387 */ /* 0x000fe20000100800 */
[----:B--2---:R-:W-:Y:S01]  /*1c330*/  IADD3 R6, P4, PT, R21, R10, RZ ;  /* 0x0000000a15067210 */ /* 0x004fe20007f9e0ff */
[----:B----4-:R-:W-:Y:S02]  /*1c340*/  IMAD.X R13, R74, 0x1, R8, P5 ;  /* 0x000000014a0d7824 */ /* 0x010fe400028e0608 */
[----:B------:R2:W-:Y:S04]  /*1c350*/  STL [R1+0x191c], R0 ;  /* 0x00191c0001007387 */ /* 0x0005e80000100800 */
[----:B------:R4:W-:Y:S04]  /*1c360*/  STL [R1+0x1604], R13 ;  /* 0x0016040d01007387 */ /* 0x0009e80000100800 */
[----:B------:R-:W-:Y:S01]  /*1c370*/  STL [R1+0x1628], R6 ;  /* 0x0016280601007387 */ /* 0x000fe20000100800 */
[----:B--2---:R-:W-:Y:S01]  /*1c380*/  IMAD.X R0, R2, 0x1, R9, P0 ;  /* 0x0000000102007824 */ /* 0x004fe200000e0609 */
[----:B----4-:R-:W-:Y:S01]  /*1c390*/  IADD3 R13, P5, PT, R22, R11, RZ ;  /* 0x0000000b160d7210 */ /* 0x010fe20007fbe0ff */
[----:B------:R-:W-:-:S04]  /*1c3a0*/  IMAD R23, R23, UR23, RZ ;  /* 0x0000001717177c24 */ /* 0x000fc8000f8e02ff */
[----:B------:R-:W-:Y:S01]  /*1c3b0*/  STL [R1+0x1630], R13 ;  /* 0x0016300d01007387 */ /* 0x000fe20000100800 */
[----:B------:R-:W-:-:S03]  /*1c3c0*/  SHF.R.S32.HI R93, RZ, 0x1f, R21 ;  /* 0x0000001fff5d7819 */ /* 0x000fc60000011415 */
[----:B------:R2:W-:Y:S04]  /*1c3d0*/  STL [R1+0x1920], R6 ;  /* 0x0019200601007387 */ /* 0x0005e80000100800 */
[----:B------:R4:W-:Y:S01]  /*1c3e0*/  STL [R1+0x160c], R0 ;  /* 0x00160c0001007387 */ /* 0x0009e20000100800 */
[----:B--2---:R-:W-:-:S03]  /*1c3f0*/  IADD3 R6, P0, PT, R22, R10, RZ ;  /* 0x0000000a16067210 */ /* 0x004fc60007f1e0ff */
[----:B------:R-:W-:Y:S01]  /*1c400*/  STL [R1+0x198c], R22 ;  /* 0x00198c1601007387 */ /* 0x000fe20000100800 */
[----:B----4-:R-:W-:-:S03]  /*1c410*/  IMAD.X R0, R2, 0x1, R8, P2 ;  /* 0x0000000102007824 */ /* 0x010fc600010e0608 */
[----:B------:R2:W-:Y:S01]  /*1c420*/  STL [R1+0x1638], R6 ;  /* 0x0016380601007387 */ /* 0x0005e20000100800 */
[----:B------:R-:W-:-:S03]  /*1c430*/  IMAD.X R2, R93, 0x1, R9, P3 ;  /* 0x000000015d027824 */ /* 0x000fc600018e0609 */
[----:B------:R4:W-:Y:S01]  /*1c440*/  STL [R1+0x1614], R0 ;  /* 0x0016140001007387 */ /* 0x0009e20000100800 */
[----:B------:R-:W-:Y:S01]  /*1c450*/  IMAD R24, R24, UR24, RZ ;  /* 0x0000001818187c24 */ /* 0x000fe2000f8e02ff */
[C---:B--2---:R-:W-:Y:S02]  /*1c460*/  IADD3 R6, P2, PT, R23.reuse, R11, RZ ;  /* 0x0000000b17067210 */ /* 0x044fe40007f5e0ff */
[----:B----4-:R-:W-:-:S03]  /*1c470*/  IADD3 R0, P3, PT, R23, R10, RZ ;  /* 0x0000000a17007210 */ /* 0x010fc60007f7e0ff */
[----:B------:R-:W-:Y:S01]  /*1c480*/  STL [R1+0x1640], R6 ;  /* 0x0016400601007387 */ /* 0x000fe20000100800 */
[----:B------:R-:W-:Y:S01]  /*1c490*/  SHF.R.S32.HI R92, RZ, 0x1f, R22 ;  /* 0x0000001fff5c7819 */ /* 0x000fe20000011416 */
[----:B------:R-:W-:Y:S02]  /*1c4a0*/  IMAD.X R13, R93, 0x1, R8, P4 ;  /* 0x000000015d0d7824 */ /* 0x000fe400020e0608 */
[----:B------:R-:W-:Y:S04]  /*1c4b0*/  STL [R1+0x19a0], R23 ;  /* 0x0019a01701007387 */ /* 0x000fe80000100800 */
[----:B------:R2:W-:Y:S01]  /*1c4c0*/  STL [R1+0x1648], R0 ;  /* 0x0016480001007387 */ /* 0x0005e20000100800 */
[----:B------:R-:W-:-:S03]  /*1c4d0*/  IMAD R25, R25, UR25, RZ ;  /* 0x0000001919197c24 */ /* 0x000fc6000f8e02ff */
[----:B------:R-:W-:Y:S01]  /*1c4e0*/  STL [R1+0x161c], R2 ;  /* 0x00161c0201007387 */ /* 0x000fe20000100800 */
[----:B--2---:R-:W-:-:S03]  /*1c4f0*/  IADD3 R0, P4, PT, R24, R11, RZ ;  /* 0x0000000b18007210 */ /* 0x004fc60007f9e0ff */
[----:B------:R2:W-:Y:S01]  /*1c500*/  STL [R1+0x1924], R2 ;  /* 0x0019240201007387 */ /* 0x0005e20000100800 */
[----:B------:R-:W-:-:S03]  /*1c510*/  SHF.R.S32.HI R91, RZ, 0x1f, R23 ;  /* 0x0000001fff5b7819 */ /* 0x000fc60000011417 */
[----:B------:R4:W-:Y:S01]  /*1c520*/  STL [R1+0x1650], R0 ;  /* 0x0016500001007387 */ /* 0x0009e20000100800 */
[C---:B------:R-:W-:Y:S02]  /*1c530*/  IMAD.X R6, R92.reuse, 0x1, R8, P0 ;  /* 0x000000015c067824 */ /* 0x040fe400000e0608 */
[----:B--2---:R-:W-:Y:S01]  /*1c540*/  IMAD.X R2, R92, 0x1, R9, P5 ;  /* 0x000000015c027824 */ /* 0x004fe200028e0609 */
[----:B------:R-:W-:Y:S01]  /*1c550*/  STL [R1+0x19a4], R24 ;  /* 0x0019a41801007387 */ /* 0x000fe20000100800 */
[----:B----4-:R-:W-:-:S03]  /*1c560*/  IADD3 R0, P5, PT, R24, R10, RZ ;  /* 0x0000000a18007210 */ /* 0x010fc60007fbe0ff */
[----:B------:R2:W-:Y:S04]  /*1c570*/  STL [R1+0x162c], R2 ;  /* 0x00162c0201007387 */ /* 0x0005e80000100800 */
[----:B------:R-:W-:Y:S04]  /*1c580*/  STL [R1+0x1624], R13 ;  /* 0x0016240d01007387 */ /* 0x000fe80000100800 */
[----:B------:R4:W-:Y:S01]  /*1c590*/  STL [R1+0x1658], R0 ;  /* 0x0016580001007387 */ /* 0x0009e20000100800 */
[----:B--2---:R-:W-:-:S03]  /*1c5a0*/  IADD3 R2, P0, PT, R25, R11, RZ ;  /* 0x0000000b19027210 */ /* 0x004fc60007f1e0ff */
[----:B------:R-:W-:Y:S04]  /*1c5b0*/  STL [R1+0x1928], R13 ;  /* 0x0019280d01007387 */ /* 0x000fe80000100800 */
[----:B------:R-:W-:Y:S01]  /*1c5c0*/  STL [R1+0x1634], R6 ;  /* 0x0016340601007387 */ /* 0x000fe20000100800 */
[----:B----4-:R-:W-:-:S03]  /*1c5d0*/  IMAD.X R0, R91, 0x1, R9, P2 ;  /* 0x000000015b007824 */ /* 0x010fc600010e0609 */
[----:B------:R-:W-:Y:S01]  /*1c5e0*/  STL [R1+0x1660], R2 ;  /* 0x0016600201007387 */ /* 0x000fe20000100800 */
[----:B------:R-:W-:-:S03]  /*1c5f0*/  SHF.R.S32.HI R90, RZ, 0x1f, R24 ;  /* 0x0000001fff5a7819 */ /* 0x000fc60000011418 */
[----:B------:R-:W-:Y:S01]  /*1c600*/  STL [R1+0x19b4], R25 ;  /* 0x0019b41901007387 */ /* 0x000fe20000100800 */
[----:B------:R-:W-:-:S03]  /*1c610*/  IMAD R26, R26, UR26, RZ ;  /* 0x0000001a1a1a7c24 */ /* 0x000fc6000f8e02ff */
[----:B------:R2:W-:Y:S01]  /*1c620*/  STL [R1+0x163c], R0 ;  /* 0x00163c0001007387 */ /* 0x0005e20000100800 */
[----:B------:R-:W-:Y:S01]  /*1c630*/  IADD3 R21, P2, PT, R25, R10, RZ ;  /* 0x0000000a19157210 */ /* 0x000fe20007f5e0ff */
[----:B------:R-:W-:Y:S02]  /*1c640*/  IMAD.X R23, R90, 0x1, R9, P4 ;  /* 0x000000015a177824 */ /* 0x000fe400020e0609 */
[----:B--2---:R-:W-:-:S05]  /*1c650*/  IMAD.X R0, R91, 0x1, R8, P3 ;  /* 0x000000015b007824 */ /* 0x004fca00018e0608 */
[----:B------:R2:W-:Y:S01]  /*1c660*/  STL [R1+0x1644], R0 ;  /* 0x0016440001007387 */ /* 0x0005e20000100800 */
[----:B------:R-:W-:-:S03]  /*1c670*/  IADD3 R19, P3, PT, R26, R11, RZ ;  /* 0x0000000b1a137210 */ /* 0x000fc60007f7e0ff */
[----:B------:R-:W-:Y:S04]  /*1c680*/  STL [R1+0x1668], R21 ;  /* 0x0016681501007387 */ /* 0x000fe80000100800 */
[----:B------:R-:W-:Y:S01]  /*1c690*/  STL [R1+0x1990], R21 ;  /* 0x0019901501007387 */ /* 0x000fe20000100800 */
[----:B--2---:R-:W-:-:S03]  /*1c6a0*/  IADD3 R0, P4, PT, R26, R10, RZ ;  /* 0x0000000a1a007210 */ /* 0x004fc60007f9e0ff */
[----:B------:R-:W-:Y:S01]  /*1c6b0*/  STL [R1+0x19b8], R26 ;  /* 0x0019b81a01007387 */ /* 0x000fe20000100800 */
[----:B------:R-:W-:-:S03]  /*1c6c0*/  SHF.R.S32.HI R89, RZ, 0x1f, R25 ;  /* 0x0000001fff597819 */ /* 0x000fc60000011419 */
[----:B------:R-:W-:Y:S01]  /*1c6d0*/  STL [R1+0x164c], R23 ;  /* 0x00164c1701007387 */ /* 0x000fe20000100800 */
[----:B------:R-:W-:-:S03]  /*1c6e0*/  IMAD R27, R27, UR27, RZ ;  /* 0x0000001b1b1b7c24 */ /* 0x000fc6000f8e02ff */
[----:B------:R2:W-:Y:S04]  /*1c6f0*/  STL [R1+0x1678], R0 ;  /* 0x0016780001007387 */ /* 0x0005e80000100800 */
[----:B------:R-:W-:Y:S01]  /*1c700*/  STL [R1+0x19a8], R23 ;  /* 0x0019a81701007387 */ /* 0x000fe20000100800 */
[----:B--2---:R-:W-:-:S03]  /*1c710*/  IMAD.X R0, R90, 0x1, R8, P5 ;  /* 0x000000015a007824 */ /* 0x004fc600028e0608 */
[----:B------:R-:W-:Y:S01]  /*1c720*/  STL [R1+0x1670], R19 ;  /* 0x0016701301007387 */ /* 0x000fe20000100800 */
[----:B------:R-:W-:-:S03]  /*1c730*/  IADD3 R18, P5, PT, R27, R11, RZ ;  /* 0x0000000b1b127210 */ /* 0x000fc60007fbe0ff */
[----:B------:R-:W-:Y:S01]  /*1c740*/  STL [R1+0x197c], R19 ;  /* 0x00197c1301007387 */ /* 0x000fe20000100800 */
[----:B------:R-:W-:-:S03]  /*1c750*/  SHF.R.S32.HI R4, RZ, 0x1f, R26 ;  /* 0x0000001fff047819 */ /* 0x000fc6000001141a */
[----:B------:R2:W-:Y:S01]  /*1c760*/  STL [R1+0x1654], R0 ;  /* 0x0016540001007387 */ /* 0x0005e20000100800 */
[----:B------:R-:W-:-:S03]  /*1c770*/  IMAD.X R22, R89, 0x1, R8, P2 ;  /* 0x0000000159167824 */ /* 0x000fc600010e0608 */
[----:B------:R-:W-:Y:S01]  /*1c780*/  STL [R1+0x19fc], R27 ;  /* 0x0019fc1b01007387 */ /* 0x000fe20000100800 */
[----:B--2---:R-:W-:Y:S01]  /*1c790*/  IMAD.X R0, R89, 0x1, R9, P0 ;  /* 0x0000000159007824 */ /* 0x004fe200000e0609 */
[----:B------:R-:W-:Y:S01]  /*1c7a0*/  IADD3 R17, P0, PT, R27, R10, RZ ;  /* 0x0000000a1b117210 */ /* 0x000fe20007f1e0ff */
[----:B------:R-:W-:-:S03]  /*1c7b0*/  IMAD R28, R28, UR28, RZ ;  /* 0x0000001c1c1c7c24 */ /* 0x000fc6000f8e02ff */
[----:B------:R2:W-:Y:S04]  /*1c7c0*/  STL [R1+0x165c], R0 ;  /* 0x00165c0001007387 */ /* 0x0005e80000100800 */
[----:B------:R-:W-:Y:S04]  /*1c7d0*/  STL [R1+0x1680], R18 ;  /* 0x0016801201007387 */ /* 0x000fe80000100800 */
[----:B------:R-:W-:Y:S01]  /*1c7e0*/  STL [R1+0x1968], R18 ;  /* 0x0019681201007387 */ /* 0x000fe20000100800 */
[----:B--2---:R-:W-:-:S03]  /*1c7f0*/  IMAD.X R0, R4, 0x1, R9, P3 ;  /* 0x0000000104007824 */ /* 0x004fc600018e0609 */
[----:B------:R-:W-:Y:S01]  /*1c800*/  STL [R1+0x1664], R22 ;  /* 0x0016641601007387 */ /* 0x000fe20000100800 */
[----:B------:R-:W-:-:S03]  /*1c810*/  IADD3 R16, P2, PT, R28, R11, RZ ;  /* 0x0000000b1c107210 */ /* 0x000fc60007f5e0ff */
[----:B------:R-:W-:Y:S04]  /*1c820*/  STL [R1+0x1994], R22 ;  /* 0x0019941601007387 */ /* 0x000fe80000100800 */
[----:B------:R-:W-:Y:S01]  /*1c830*/  STL [R1+0x1688], R17 ;  /* 0x0016881101007387 */ /* 0x000fe20000100800 */
[----:B------:R-:W-:-:S03]  /*1c840*/  SHF.R.S32.HI R88, RZ, 0x1f, R27 ;  /* 0x0000001fff587819 */ /* 0x000fc6000001141b */
[----:B------:R-:W-:Y:S04]  /*1c850*/  STL [R1+0x1960], R17 ;  /* 0x0019601101007387 */ /* 0x000fe80000100800 */
[----:B------:R2:W-:Y:S01]  /*1c860*/  STL [R1+0x166c], R0 ;  /* 0x00166c0001007387 */ /* 0x0005e20000100800 */
[----:B------:R-:W-:Y:S01]  /*1c870*/  IMAD R29, R29, UR29, RZ ;  /* 0x0000001d1d1d7c24 */ /* 0x000fe2000f8e02ff */
[----:B------:R-:W-:Y:S02]  /*1c880*/  IADD3 R13, P3, PT, R28, R10, RZ ;  /* 0x0000000a1c0d7210 */ /* 0x000fe40007f7e0ff */
[----:B------:R-:W-:Y:S01]  /*1c890*/  STL [R1+0x1a00], R28 ;  /* 0x001a001c01007387 */ /* 0x000fe20000100800 */
[----:B--2---:R-:W-:-:S03]  /*1c8a0*/  IMAD.X R0, R4, 0x1, R8, P4 ;  /* 0x0000000104007824 */ /* 0x004fc600020e0608 */
[----:B------:R-:W-:Y:S04]  /*1c8b0*/  STL [R1+0x1690], R16 ;  /* 0x0016901001007387 */ /* 0x000fe80000100800 */
[----:B------:R-:W-:Y:S04]  /*1c8c0*/  STL [R1+0x1940], R16 ;  /* 0x0019401001007387 */ /* 0x000fe80000100800 */
[----:B------:R2:W-:Y:S01]  /*1c8d0*/  STL [R1+0x1674], R0 ;  /* 0x0016740001007387 */ /* 0x0005e20000100800 */
[----:B------:R-:W-:Y:S01]  /*1c8e0*/  IADD3 R4, P4, PT, R29, R11, RZ ;  /* 0x0000000b1d047210 */ /* 0x000fe20007f9e0ff */
[----:B------:R-:W-:-:S02]  /*1c8f0*/  IMAD R30, R30, UR30, RZ ;  /* 0x0000001e1e1e7c24 */ /* 0x000fc4000f8e02ff */
[----:B------:R-:W-:Y:S01]  /*1c900*/  STL [R1+0x1698], R13 ;  /* 0x0016980d01007387 */ /* 0x000fe20000100800 */
[----:B--2---:R-:W-:Y:S01]  /*1c910*/  IMAD.X R0, R88, 0x1, R9, P5 ;  /* 0x0000000158007824 */ /* 0x004fe200028e0609 */
[----:B------:R-:W-:Y:S02]  /*1c920*/  IADD3 R2, P5, PT, R29, R10, RZ ;  /* 0x0000000a1d027210 */ /* 0x000fe40007fbe0ff */
[----:B------:R-:W-:Y:S01]  /*1c930*/  STL [R1+0x1938], R13 ;  /* 0x0019380d01007387 */ /* 0x000fe20000100800 */
[----:B------:R-:W-:-:S03]  /*1c940*/  SHF.R.S32.HI R5, RZ, 0x1f, R28 ;  /* 0x0000001fff057819 */ /* 0x000fc6000001141c */
[----:B------:R2:W-:Y:S01]  /*1c950*/  STL [R1+0x167c], R0 ;  /* 0x00167c0001007387 */ /* 0x0005e20000100800 */
[----:B------:R-:W-:-:S03]  /*1c960*/  IMAD R31, R31, UR31, RZ ;  /* 0x0000001f1f1f7c24 */ /* 0x000fc6000f8e02ff */
[----:B------:R-:W-:Y:S04]  /*1c970*/  STL [R1+0x192c], R29 ;  /* 0x00192c1d01007387 */ /* 0x000fe80000100800 */
[----:B------:R4:W-:Y:S01]  /*1c980*/  STL [R1+0x16a8], R2 ;  /* 0x0016a80201007387 */ /* 0x0009e20000100800 */
[----:B--2---:R-:W-:-:S03]  /*1c990*/  IMAD.X R0, R88, 0x1, R8, P0 ;  /* 0x0000000158007824 */ /* 0x004fc600000e0608 */
[----:B------:R-:W-:Y:S01]  /*1c9a0*/  STL [R1+0x16a0], R4 ;  /* 0x0016a00401007387 */ /* 0x000fe20000100800 */
[----:B------:R-:W-:-:S03]  /*1c9b0*/  SHF.R.S32.HI R87, RZ, 0x1f, R29 ;  /* 0x0000001fff577819 */ /* 0x000fc6000001141d */
[----:B------:R2:W-:Y:S01]  /*1c9c0*/  STL [R1+0x1934], R4 ;  /* 0x0019340401007387 */ /* 0x0005e20000100800 */
[----:B----4-:R-:W-:-:S03]  /*1c9d0*/  IADD3 R2, P0, PT, R30, R11, RZ ;  /* 0x0000000b1e027210 */ /* 0x010fc60007f1e0ff */
[----:B------:R4:W-:Y:S01]  /*1c9e0*/  STL [R1+0x1684], R0 ;  /* 0x0016840001007387 */ /* 0x0009e20000100800 */
[----:B------:R-:W-:Y:S01]  /*1c9f0*/  IMAD.X R29, R5, 0x1, R8, P3 ;  /* 0x00000001051d7824 */ /* 0x000fe200018e0608 */
[----:B------:R-:W-:Y:S01]  /*1ca00*/  IADD3 R25, P3, PT, R31, R11, RZ ;  /* 0x0000000b1f197210 */ /* 0x000fe20007f7e0ff */
[----:B--2---:R-:W-:Y:S01]  /*1ca10*/  IMAD.X R4, R5, 0x1, R9, P2 ;  /* 0x0000000105047824 */ /* 0x004fe200010e0609 */
[----:B------:R2:W-:Y:S01]  /*1ca20*/  STL [R1+0x16b0], R2 ;  /* 0x0016b00201007387 */ /* 0x0005e20000100800 */
[----:B----4-:R-:W-:-:S03]  /*1ca30*/  IADD3 R0, P2, PT, R30, R10, RZ ;  /* 0x0000000a1e007210 */ /* 0x010fc60007f5e0ff */
[----:B------:R-:W-:Y:S01]  /*1ca40*/  STL [R1+0x193c], R30 ;  /* 0x00193c1e01007387 */ /* 0x000fe20000100800 */
[----:B------:R-:W-:-:S03]  /*1ca50*/  IMAD.X R5, R87, 0x1, R9, P4 ;  /* 0x0000000157057824 */ /* 0x000fc600020e0609 */
[----:B------:R4:W-:Y:S01]  /*1ca60*/  STL [R1+0x16b8], R0 ;  /* 0x0016b80001007387 */ /* 0x0009e20000100800 */
[----:B------:R-:W-:-:S03]  /*1ca70*/  IMAD R32, R32, UR32, RZ ;  /* 0x0000002020207c24 */ /* 0x000fc6000f8e02ff */
[----:B------:R-:W-:Y:S01]  /*1ca80*/  STL [R1+0x168c], R4 ;  /* 0x00168c0401007387 */ /* 0x000fe20000100800 */
[----:B--2---:R-:W-:-:S03]  /*1ca90*/  IMAD.X R2, R87, 0x1, R8, P5 ;  /* 0x0000000157027824 */ /* 0x004fc600028e0608 */
[----:B------:R-:W-:Y:S01]  /*1caa0*/  STL [R1+0x1944], R4 ;  /* 0x0019440401007387 */ /* 0x000fe20000100800 */
[----:B----4-:R-:W-:-:S03]  /*1cab0*/  IADD3 R0, P4, PT, R31, R10, RZ ;  /* 0x0000000a1f007210 */ /* 0x010fc60007f9e0ff */
[----:B------:R-:W-:Y:S01]  /*1cac0*/  STL [R1+0x16c0], R25 ;  /* 0x0016c01901007387 */ /* 0x000fe20000100800 */
[----:B------:R-:W-:-:S03]  /*1cad0*/  SHF.R.S32.HI R84, RZ, 0x1f, R30 ;  /* 0x0000001fff547819 */ /* 0x000fc6000001141e */
[----:B------:R-:W-:Y:S04]  /*1cae0*/  STL [R1+0x19bc], R25 ;  /* 0x0019bc1901007387 */ /* 0x000fe80000100800 */
[----:B------:R-:W-:Y:S04]  /*1caf0*/  STL [R1+0x1948], R31 ;  /* 0x0019481f01007387 */ /* 0x000fe80000100800 */
[----:B------:R-:W-:Y:S04]  /*1cb00*/  STL [R1+0x1694], R29 ;  /* 0x0016941d01007387 */ /* 0x000fe80000100800 */
[----:B------:R2:W-:Y:S04]  /*1cb10*/  STL [R1+0x16c8], R0 ;  /* 0x0016c80001007387 */ /* 0x0005e80000100800 */
[----:B------:R-:W-:Y:S04]  /*1cb20*/  STL [R1+0x194c], R29 ;  /* 0x00194c1d01007387 */ /* 0x000fe80000100800 */
[----:B------:R-:W-:Y:S01]  /*1cb30*/  STL [R1+0x169c], R5 ;  /* 0x00169c0501007387 */ /* 0x000fe20000100800 */
[----:B--2---:R-:W-:-:S03]  /*1cb40*/  IADD3 R0, P5, PT, R32, R11, RZ ;  /* 0x0000000b20007210 */ /* 0x004fc60007fbe0ff */
[----:B------:R2:W-:Y:S01]  /*1cb50*/  STL [R1+0x16a4], R2 ;  /* 0x0016a40201007387 */ /* 0x0005e20000100800 */
[----:B------:R-:W-:-:S03]  /*1cb60*/  IMAD R33, R33, UR33, RZ ;  /* 0x0000002121217c24 */ /* 0x000fc6000f8e02ff */
[----:B------:R-:W-:Y:S01]  /*1cb70*/  STL [R1+0x1950], R5 ;  /* 0x0019500501007387 */ /* 0x000fe20000100800 */
[----:B------:R-:W-:-:S03]  /*1cb80*/  SHF.R.S32.HI R83, RZ, 0x1f, R31 ;  /* 0x0000001fff537819 */ /* 0x000fc6000001141f */
[----:B------:R4:W-:Y:S01]  /*1cb90*/  STL [R1+0x16d0], R0 ;  /* 0x0016d00001007387 */ /* 0x0009e20000100800 */
[----:B--2---:R-:W-:-:S03]  /*1cba0*/  IMAD.X R2, R84, 0x1, R9, P0 ;  /* 0x0000000154027824 */ /* 0x004fc600000e0609 */
[----:B------:R-:W-:Y:S04]  /*1cbb0*/  STL [R1+0x1954], R32 ;  /* 0x0019542001007387 */ /* 0x000fe80000100800 */
[----:B------:R2:W-:Y:S01]  /*1cbc0*/  STL [R1+0x16ac], R2 ;  /* 0x0016ac0201007387 */ /* 0x0005e20000100800 */
[----:B----4-:R-:W-:Y:S01]  /*1cbd0*/  IADD3 R0, P0, PT, R32, R10, RZ ;  /* 0x0000000a20007210 */ /* 0x010fe20007f1e0ff */
[----:B------:R-:W-:-:S04]  /*1cbe0*/  IMAD R34, R34, UR34, RZ ;  /* 0x0000002222227c24 */ /* 0x000fc8000f8e02ff */
[----:B------:R4:W-:Y:S01]  /*1cbf0*/  STL [R1+0x16d8], R0 ;  /* 0x0016d80001007387 */ /* 0x0009e20000100800 */
[----:B--2---:R-:W-:Y:S01]  /*1cc00*/  IMAD.X R2, R84, 0x1, R8, P2 ;  /* 0x0000000154027824 */ /* 0x004fe200010e0608 */
[----:B------:R-:W-:-:S04]  /*1cc10*/  IADD3 R4, P2, PT, R33, R11, RZ ;  /* 0x0000000b21047210 */ /* 0x000fc80007f5e0ff */
[----:B------:R2:W-:Y:S01]  /*1cc20*/  STL [R1+0x16b4], R2 ;  /* 0x0016b40201007387 */ /* 0x0005e20000100800 */
[----:B----4-:R-:W-:-:S03]  /*1cc30*/  IMAD.X R0, R83, 0x1, R9, P3 ;  /* 0x0000000153007824 */ /* 0x010fc600018e0609 */
[----:B------:R-:W-:Y:S01]  /*1cc40*/  STL [R1+0x16e0], R4 ;  /* 0x0016e00401007387 */ /* 0x000fe20000100800 */
[----:B------:R-:W-:-:S03]  /*1cc50*/  SHF.R.S32.HI R82, RZ, 0x1f, R32 ;  /* 0x0000001fff527819 */ /* 0x000fc60000011420 */
[----:B------:R-:W-:Y:S01]  /*1cc60*/  STL [R1+0x1964], R33 ;  /* 0x0019642101007387 */ /* 0x000fe20000100800 */
[----:B--2---:R-:W-:-:S03]  /*1cc70*/  IADD3 R2, P3, PT, R33, R10, RZ ;  /* 0x0000000a21027210 */ /* 0x004fc60007f7e0ff */
[----:B------:R2:W-:Y:S04]  /*1cc80*/  STL [R1+0x16bc], R0 ;  /* 0x0016bc0001007387 */ /* 0x0005e80000100800 */
[----:B------:R4:W-:Y:S01]  /*1cc90*/  STL [R1+0x16e8], R2 ;  /* 0x0016e80201007387 */ /* 0x0009e20000100800 */
[----:B--2---:R-:W-:Y:S01]  /*1cca0*/  IMAD.X R0, R83, 0x1, R8, P4 ;  /* 0x0000000153007824 */ /* 0x004fe200020e0608 */
[----:B------:R-:W-:Y:S01]  /*1ccb0*/  IADD3 R4, P4, PT, R34, R11, RZ ;  /* 0x0000000b22047210 */ /* 0x000fe20007f9e0ff */
[----:B----4-:R-:W-:-:S03]  /*1ccc0*/  IMAD.X R2, R82, 0x1, R9, P5 ;  /* 0x0000000152027824 */ /* 0x010fc600028e0609 */
        /* <DEDUP_REMOVED lines=10> */
[----:B------:R-:W-:Y:S01]  /*1cd70*/  STL [R1+0x16d4], R2 ;  /* 0x0016d40201007387 */ /* 0x000fe20000100800 */
[----:B------:R-:W-:-:S03]  /*1cd80*/  IADD3 R5, P0, PT, R35, R11, RZ ;  /* 0x0000000b23057210 */ /* 0x000fc60007f1e0ff */
[----:B------:R-:W-:Y:S01]  /*1cd90*/  STL [R1+0x1980], R35 ;  /* 0x0019802301007387 */ /* 0x000fe20000100800 */
[----:B------:R-:W-:-:S03]  /*1cda0*/  SHF.R.S32.HI R80, RZ, 0x1f, R34 ;  /* 0x0000001fff507819 */ /* 0x000fc60000011422 */
[----:B------:R2:W-:Y:S01]  /*1cdb0*/  STL [R1+0x16dc], R0 ;  /* 0x0016dc0001007387 */ /* 0x0005e20000100800 */
[----:B------:R-:W-:Y:S01]  /*1cdc0*/  IMAD R36, R36, UR36, RZ ;  /* 0x0000002424247c24 */ /* 0x000fe2000f8e02ff */
[----:B------:R-:W-:Y:S02]  /*1cdd0*/  IADD3 R31, P2, PT, R35, R10, RZ ;  /* 0x0000000a231f7210 */ /* 0x000fe40007f5e0ff */
[----:B------:R-:W-:Y:S01]  /*1cde0*/  STL [R1+0x1700], R5 ;  /* 0x0017000501007387 */ /* 0x000fe20000100800 */
[----:B--2---:R-:W-:-:S03]  /*1cdf0*/  IMAD.X R0, R81, 0x1, R8, P3 ;  /* 0x0000000151007824 */ /* 0x004fc600018e0608 */
[----:B------:R-:W-:Y:S01]  /*1ce00*/  STL [R1+0x1970], R5 ;  /* 0x0019700501007387 */ /* 0x000fe20000100800 */
[----:B------:R-:W-:-:S03]  /*1ce10*/  IMAD R37, R37, UR37, RZ ;  /* 0x0000002525257c24 */ /* 0x000fc6000f8e02ff */
[----:B------:R2:W-:Y:S01]  /*1ce20*/  STL [R1+0x16e4], R0 ;  /* 0x0016e40001007387 */ /* 0x0005e20000100800 */
[----:B------:R-:W-:-:S03]  /*1ce30*/  IADD3 R6, P3, PT, R36, R11, RZ ;  /* 0x0000000b24067210 */ /* 0x000fc60007f7e0ff */
[----:B------:R-:W-:Y:S01]  /*1ce40*/  STL [R1+0x1708], R31 ;  /* 0x0017081f01007387 */ /* 0x000fe20000100800 */
[----:B--2---:R-:W-:-:S03]  /*1ce50*/  IMAD.X R0, R80, 0x1, R9, P4 ;  /* 0x0000000150007824 */ /* 0x004fc600020e0609 */
[----:B------:R-:W-:Y:S01]  /*1ce60*/  STL [R1+0x1984], R31 ;  /* 0x0019841f01007387 */ /* 0x000fe20000100800 */
[----:B------:R-:W-:Y:S01]  /*1ce70*/  IMAD.X R5, R80, 0x1, R8, P5 ;  /* 0x0000000150057824 */ /* 0x000fe200028e0608 */
[----:B------:R-:W-:Y:S02]  /*1ce80*/  SHF.R.S32.HI R79, RZ, 0x1f, R35 ;  /* 0x0000001fff4f7819 */ /* 0x000fe40000011423 */
[----:B------:R2:W-:Y:S01]  /*1ce90*/  STL [R1+0x16ec], R0 ;  /* 0x0016ec0001007387 */ /* 0x0005e20000100800 */
[----:B------:R-:W-:-:S03]  /*1cea0*/  IADD3 R93, P4, PT, R36, R10, RZ ;  /* 0x0000000a245d7210 */ /* 0x000fc60007f9e0ff */
[----:B------:R-:W-:Y:S01]  /*1ceb0*/  STL [R1+0x1998], R36 ;  /* 0x0019982401007387 */ /* 0x000fe20000100800 */
[----:B------:R-:W-:-:S03]  /*1cec0*/  IMAD.X R32, R79, 0x1, R9, P0 ;  /* 0x000000014f207824 */ /* 0x000fc600000e0609 */
[----:B------:R-:W-:Y:S01]  /*1ced0*/  STL [R1+0x1710], R6 ;  /* 0x0017100601007387 */ /* 0x000fe20000100800 */
[----:B--2---:R-:W-:-:S03]  /*1cee0*/  IADD3 R0, P5, PT, R37, R11, RZ ;  /* 0x0000000b25007210 */ /* 0x004fc60007fbe0ff */
[----:B------:R-:W-:Y:S01]  /*1cef0*/  STL [R1+0x199c], R6 ;  /* 0x00199c0601007387 */ /* 0x000fe20000100800 */
[----:B------:R-:W-:-:S03]  /*1cf00*/  IMAD R38, R38, UR38, RZ ;  /* 0x0000002626267c24 */ /* 0x000fc6000f8e02ff */
[----:B------:R-:W-:Y:S04]  /*1cf10*/  STL [R1+0x16f4], R5 ;  /* 0x0016f40501007387 */ /* 0x000fe80000100800 */
[----:B------:R2:W-:Y:S01]  /*1cf20*/  STL [R1+0x1720], R0 ;  /* 0x0017200001007387 */ /* 0x0005e20000100800 */
[----:B------:R-:W-:-:S03]  /*1cf30*/  SHF.R.S32.HI R78, RZ, 0x1f, R36 ;  /* 0x0000001fff4e7819 */ /* 0x000fc60000011424 */
[----:B------:R-:W-:Y:S01]  /*1cf40*/  STL [R1+0x19ac], R5 ;  /* 0x0019ac0501007387 */ /* 0x000fe20000100800 */
[----:B------:R-:W-:-:S03]  /*1cf50*/  IMAD.X R29, R79, 0x1, R8, P2 ;  /* 0x000000014f1d7824 */ /* 0x000fc600010e0608 */
[----:B------:R-:W-:Y:S01]  /*1cf60*/  STL [R1+0x1718], R93 ;  /* 0x0017185d01007387 */ /* 0x000fe20000100800 */
[----:B--2---:R-:W-:-:S03]  /*1cf70*/  IADD3 R0, P0, PT, R37, R10, RZ ;  /* 0x0000000a25007210 */ /* 0x004fc60007f1e0ff */
[----:B------:R-:W-:Y:S04]  /*1cf80*/  STL [R1+0x19b0], R93 ;  /* 0x0019b05d01007387 */ /* 0x000fe80000100800 */
[----:B------:R-:W-:Y:S04]  /*1cf90*/  STL [R1+0x19c0], R37 ;  /* 0x0019c02501007387 */ /* 0x000fe80000100800 */
[----:B------:R2:W-:Y:S01]  /*1cfa0*/  STL [R1+0x1728], R0 ;  /* 0x0017280001007387 */ /* 0x0005e20000100800 */
[----:B------:R-:W-:Y:S01]  /*1cfb0*/  IMAD.X R2, R78, 0x1, R9, P3 ;  /* 0x000000014e027824 */ /* 0x000fe200018e0609 */
[----:B------:R-:W-:-:S02]  /*1cfc0*/  IADD3 R26, P3, PT, R38, R10, RZ ;  /* 0x0000000a261a7210 */ /* 0x000fc40007f7e0ff */
[----:B------:R-:W-:Y:S01]  /*1cfd0*/  STL [R1+0x16fc], R32 ;  /* 0x0016fc2001007387 */ /* 0x000fe20000100800 */
[----:B--2---:R-:W-:-:S03]  /*1cfe0*/  IADD3 R0, P2, PT, R38, R11, RZ ;  /* 0x0000000b26007210 */ /* 0x004fc60007f5e0ff */
[----:B------:R-:W-:Y:S01]  /*1cff0*/  STL [R1+0x1a04], R32 ;  /* 0x001a042001007387 */ /* 0x000fe20000100800 */
[----:B------:R-:W-:-:S03]  /*1d000*/  SHF.R.S32.HI R77, RZ, 0x1f, R37 ;  /* 0x0000001fff4d7819 */ /* 0x000fc60000011425 */
[----:B------:R2:W-:Y:S01]  /*1d010*/  STL [R1+0x1730], R0 ;  /* 0x0017300001007387 */ /* 0x0005e20000100800 */
[----:B------:R-:W-:-:S03]  /*1d020*/  IMAD R39, R39, UR39, RZ ;  /* 0x0000002727277c24 */ /* 0x000fc6000f8e02ff */
[----:B------:R-:W-:Y:S04]  /*1d030*/  STL [R1+0x1a08], R38 ;  /* 0x001a082601007387 */ /* 0x000fe80000100800 */
[----:B------:R-:W-:Y:S04]  /*1d040*/  STL [R1+0x1704], R29 ;  /* 0x0017041d01007387 */ /* 0x000fe80000100800 */
[----:B------:R-:W-:Y:S04]  /*1d050*/  STL [R1+0x1a0c], R29 ;  /* 0x001a0c1d01007387 */ /* 0x000fe80000100800 */
[----:B------:R-:W-:Y:S01]  /*1d060*/  STL [R1+0x1738], R26 ;  /* 0x0017381a01007387 */ /* 0x000fe20000100800 */
[----:B--2---:R-:W-:-:S03]  /*1d070*/  IMAD.X R0, R78, 0x1, R8, P4 ;  /* 0x000000014e007824 */ /* 0x004fc600020e0608 */
[----:B------:R-:W-:Y:S01]  /*1d080*/  STL [R1+0x1a10], R26 ;  /* 0x001a101a01007387 */ /* 0x000fe20000100800 */
[----:B------:R-:W-:-:S03]  /*1d090*/  IADD3 R5, P4, PT, R39, R11, RZ ;  /* 0x0000000b27057210 */ /* 0x000fc60007f9e0ff */
[----:B------:R-:W-:Y:S04]  /*1d0a0*/  STL [R1+0x170c], R2 ;  /* 0x00170c0201007387 */ /* 0x000fe80000100800 */
[----:B------:R2:W-:Y:S01]  /*1d0b0*/  STL [R1+0x1a14], R2 ;  /* 0x001a140201007387 */ /* 0x0005e20000100800 */
[----:B------:R-:W-:-:S03]  /*1d0c0*/  IMAD R40, R40, UR40, RZ ;  /* 0x0000002828287c24 */ /* 0x000fc6000f8e02ff */
[----:B------:R-:W-:Y:S01]  /*1d0d0*/  STL [R1+0x1a18], R39 ;  /* 0x001a182701007387 */ /* 0x000fe20000100800 */
[----:B--2---:R-:W-:Y:S01]  /*1d0e0*/  IMAD.X R2, R77, 0x1, R9, P5 ;  /* 0x000000014d027824 */ /* 0x004fe200028e0609 */
[----:B------:R-:W-:-:S04]  /*1d0f0*/  SHF.R.S32.HI R76, RZ, 0x1f, R38 ;  /* 0x0000001fff4c7819 */ /* 0x000fc80000011426 */
[----:B------:R-:W-:Y:S01]  /*1d100*/  STL [R1+0x171c], R2 ;  /* 0x00171c0201007387 */ /* 0x000fe20000100800 */
[----:B------:R-:W-:-:S03]  /*1d110*/  IADD3 R24, P5, PT, R39, R10, RZ ;  /* 0x0000000a27187210 */ /* 0x000fc60007fbe0ff */
[----:B------:R-:W-:Y:S01]  /*1d120*/  STL [R1+0x1740], R5 ;  /* 0x0017400501007387 */ /* 0x000fe20000100800 */
[----:B------:R-:W-:-:S03]  /*1d130*/  SHF.R.S32.HI R75, RZ, 0x1f, R39 ;  /* 0x0000001fff4b7819 */ /* 0x000fc60000011427 */
[----:B------:R-:W-:Y:S01]  /*1d140*/  STL [R1+0x1a1c], R5 ;  /* 0x001a1c0501007387 */ /* 0x000fe20000100800 */
[----:B------:R-:W-:-:S03]  /*1d150*/  IMAD R41, R41, UR41, RZ ;  /* 0x0000002929297c24 */ /* 0x000fc6000f8e02ff */
[----:B------:R-:W-:Y:S01]  /*1d160*/  STL [R1+0x1714], R0 ;  /* 0x0017140001007387 */ /* 0x000fe20000100800 */
[----:B------:R-:W-:-:S03]  /*1d170*/  IMAD.X R37, R76, 0x1, R9, P2 ;  /* 0x000000014c257824 */ /* 0x000fc600010e0609 */
[----:B------:R2:W-:Y:S01]  /*1d180*/  STL [R1+0x1a20], R0 ;  /* 0x001a200001007387 */ /* 0x0005e20000100800 */
[----:B------:R-:W-:Y:S01]  /*1d190*/  IMAD.X R25, R76, 0x1, R8, P3 ;  /* 0x000000014c197824 */ /* 0x000fe200018e0608 */
[----:B------:R-:W-:Y:S01]  /*1d1a0*/  SHF.R.S32.HI R73, RZ, 0x1f, R40 ;  /* 0x0000001fff497819 */ /* 0x000fe20000011428 */
[----:B------:R-:W-:Y:S01]  /*1d1b0*/  IMAD R42, R42, UR42, RZ ;  /* 0x0000002a2a2a7c24 */ /* 0x000fe2000f8e02ff */
[----:B------:R-:W-:Y:S01]  /*1d1c0*/  STL [R1+0x1748], R24 ;  /* 0x0017481801007387 */ /* 0x000fe20000100800 */
[C---:B------:R-:W-:Y:S01]  /*1d1d0*/  IADD3 R21, P2, PT, R40.reuse, R10, RZ ;  /* 0x0000000a28157210 */ /* 0x040fe20007f5e0ff */
[--C-:B--2---:R-:W-:Y:S01]  /*1d1e0*/  IMAD.X R0, R77, 0x1, R8.reuse, P0 ;  /* 0x000000014d007824 */ /* 0x104fe200000e0608 */
[-C--:B------:R-:W-:Y:S01]  /*1d1f0*/  IADD3 R36, P0, PT, R40, R11.reuse, RZ ;  /* 0x0000000b28247210 */ /* 0x080fe20007f1e0ff */
[----:B------:R-:W-:Y:S01]  /*1d200*/  IMAD.X R93, R75, 0x1, R9, P4 ;  /* 0x000000014b5d7824 */ /* 0x000fe200020e0609 */
[----:B------:R-:W-:Y:S02]  /*1d210*/  IADD3 R35, P3, PT, R41, R11, RZ ;  /* 0x0000000b29237210 */ /* 0x000fe40007f7e0ff */
[----:B------:R2:W-:Y:S01]  /*1d220*/  STL [R1+0x1724], R0 ;  /* 0x0017240001007387 */ /* 0x0005e20000100800 */
[----:B------:R-:W-:Y:S01]  /*1d230*/  IMAD.X R23, R75, 0x1, R8, P5 ;  /* 0x000000014b177824 */ /* 0x000fe200028e0608 */
[----:B------:R-:W-:-:S02]  /*1d240*/  SHF.R.S32.HI R3, RZ, 0x1f, R41 ;  /* 0x0000001fff037819 */ /* 0x000fc40000011429 */
[----:B------:R-:W-:Y:S01]  /*1d250*/  STL [R1+0x1750], R36 ;  /* 0x0017502401007387 */ /* 0x000fe20000100800 */
[----:B------:R-:W-:Y:S01]  /*1d260*/  IADD3 R20, P4, PT, R41, R10, RZ ;  /* 0x0000000a29147210 */ /* 0x000fe20007f9e0ff */
[----:B------:R-:W-:Y:S02]  /*1d270*/  IMAD R43, R43, UR43, RZ ;  /* 0x0000002b2b2b7c24 */ /* 0x000fe4000f8e02ff */
[----:B------:R-:W-:Y:S01]  /*1d280*/  STL [R1+0x172c], R37 ;  /* 0x00172c2501007387 */ /* 0x000fe20000100800 */
[C---:B------:R-:W-:Y:S01]  /*1d290*/  IMAD.X R6, R73.reuse, 0x1, R9, P0 ;  /* 0x0000000149067824 */ /* 0x040fe200000e0609 */
[----:B------:R-:W-:Y:S02]  /*1d2a0*/  IADD3 R18, P5, PT, R42, R11, RZ ;  /* 0x0000000b2a127210 */ /* 0x000fe40007fbe0ff */
[----:B------:R-:W-:Y:S01]  /*1d2b0*/  STL [R1+0x1734], R25 ;  /* 0x0017341901007387 */ /* 0x000fe20000100800 */
[----:B------:R-:W-:-:S03]  /*1d2c0*/  IMAD.X R22, R73, 0x1, R8, P2 ;  /* 0x0000000149167824 */ /* 0x000fc600010e0608 */
[----:B------:R-:W-:Y:S01]  /*1d2d0*/  STL [R1+0x1758], R21 ;  /* 0x0017581501007387 */ /* 0x000fe20000100800 */
[----:B------:R-:W-:-:S03]  /*1d2e0*/  IADD3 R17, P0, PT, R42, R10, RZ ;  /* 0x0000000a2a117210 */ /* 0x000fc60007f1e0ff */
        /* <DEDUP_REMOVED lines=16> */
[----:B------:R-:W4:Y:S04]  /*1d3f0*/  LDL.LU R73, [R1+0x188] ;  /* 0x0001880001497983 */ /* 0x000f280000300800 */
[----:B------:R-:W3:Y:S04]  /*1d400*/  LDL.LU R75, [R1+0x180] ;  /* 0x00018000014b7983 */ /* 0x000ee80000300800 */
        /* <DEDUP_REMOVED lines=8> */
[----:B------:R-:W3:Y:S01]  /*1d490*/  LDL.LU R84, [R1+0x2b0] ;  /* 0x0002b00001547983 */ /* 0x000ee20000300800 */
[----:B------:R-:W2:Y:S01]  /*1d4a0*/  S2R R7, SR_TID.X ;  /* 0x0000000000077919 */ /* 0x000ea20000002100 */
[----:B------:R-:W2:Y:S01]  /*1d4b0*/  S2R R74, SR_TID.X ;  /* 0x00000000004a7919 */ /* 0x000ea20000002100 */
[----:B------:R-:W-:Y:S01]  /*1d4c0*/  SHF.R.S32.HI R12, RZ, 0x1f, R42 ;  /* 0x0000001fff0c7819 */ /* 0x000fe2000001142a */
[----:B-1----:R-:W-:Y:S01]  /*1d4d0*/  IMAD R44, R44, UR10, RZ ;  /* 0x0000000a2c2c7c24 */ /* 0x002fe2000f8e02ff */
[----:B------:R-:W-:Y:S01]  /*1d4e0*/  SHF.R.S32.HI R86, RZ, 0x1f, R43 ;  /* 0x0000001fff567819 */ /* 0x000fe2000001142b */
[----:B0-----:R-:W-:-:S02]  /*1d4f0*/  IMAD R45, R45, UR11, RZ ;  /* 0x0000000b2d2d7c24 */ /* 0x001fc4000f8e02ff */
[--C-:B------:R-:W-:Y:S01]  /*1d500*/  IMAD.X R34, R12, 0x1, R9.reuse, P5 ;  /* 0x000000010c227824 */ /* 0x100fe200028e0609 */
[-C--:B------:R-:W-:Y:S01]  /*1d510*/  IADD3 R91, P3, PT, R44, R11.reuse, RZ ;  /* 0x0000000b2c5b7210 */ /* 0x080fe20007f7e0ff */
[----:B------:R-:W-:Y:S01]  /*1d520*/  IMAD.X R33, R12, 0x1, R8, P0 ;  /* 0x000000010c217824 */ /* 0x000fe200000e0608 */
[----:B------:R-:W-:Y:S01]  /*1d530*/  SHF.R.S32.HI R85, RZ, 0x1f, R44 ;  /* 0x0000001fff557819 */ /* 0x000fe2000001142c */
[----:B------:R-:W-:Y:S01]  /*1d540*/  IMAD.X R4, R86, 0x1, R9, P2 ;  /* 0x0000000156047824 */ /* 0x000fe200010e0609 */
[-C--:B------:R-:W-:Y:S01]  /*1d550*/  IADD3 R3, P4, PT, R44, R10.reuse, RZ ;  /* 0x0000000a2c037210 */ /* 0x080fe20007f9e0ff */
[----:B--2---:R-:W-:Y:S01]  /*1d560*/  VIADD R0, R14, 0xff ;  /* 0x000000ff0e007836 */ /* 0x004fe20000000000 */
[C---:B------:R-:W-:Y:S02]  /*1d570*/  IADD3 R12, P5, PT, R45.reuse, R11, RZ ;  /* 0x0000000b2d0c7210 */ /* 0x040fe40007fbe0ff */
[----:B------:R-:W-:Y:S01]  /*1d580*/  IADD3 R90, P2, PT, R45, R10, RZ ;  /* 0x0000000a2d5a7210 */ /* 0x000fe20007f5e0ff */
[----:B------:R-:W-:Y:S01]  /*1d590*/  STL [R1+0x176c], R34 ;  /* 0x00176c2201007387 */ /* 0x000fe20000100800 */
[----:B------:R-:W-:Y:S01]  /*1d5a0*/  SHF.R.S32.HI R45, RZ, 0x1f, R45 ;  /* 0x0000001fff2d7819 */ /* 0x000fe2000001142d */
[----:B------:R-:W-:-:S02]  /*1d5b0*/  IMAD.X R30, R86, 0x1, R8, P6 ;  /* 0x00000001561e7824 */ /* 0x000fc400030e0608 */
[----:B------:R-:W-:Y:S01]  /*1d5c0*/  STL [R1+0x1784], R91 ;  /* 0x0017845b01007387 */ /* 0x000fe20000100800 */
[----:B------:R-:W-:Y:S01]  /*1d5d0*/  ISETP.GT.AND P0, PT, R0, 0xff, PT ;  /* 0x000000ff0000780c */ /* 0x000fe20003f04270 */
[--C-:B------:R-:W-:Y:S02]  /*1d5e0*/  IMAD.X R92, R85, 0x1, R9.reuse, P3 ;  /* 0x00000001555c7824 */ /* 0x100fe400018e0609 */
[----:B------:R-:W-:Y:S01]  /*1d5f0*/  STL [R1+0x1774], R33 ;  /* 0x0017742101007387 */ /* 0x000fe20000100800 */
[----:B------:R-:W-:Y:S01]  /*1d600*/  IMAD.X R0, R45, 0x1, R9, P5 ;  /* 0x000000012d007824 */ /* 0x000fe200028e0609 */
[----:B------:R-:W-:Y:S02]  /*1d610*/  LOP3.LUT R7, R7, 0x7f, RZ, 0xc0, !PT ;  /* 0x0000007f07077812 */ /* 0x000fe400078ec0ff */
[----:B------:R-:W-:Y:S01]  /*1d620*/  STL [R1+0x1788], R3 ;  /* 0x0017880301007387 */ /* 0x000fe20000100800 */
[----:B------:R-:W-:-:S03]  /*1d630*/  IMAD.X R11, R85, 0x1, R8, P4 ;  /* 0x00000001550b7824 */ /* 0x000fc600020e0608 */
[----:B------:R-:W-:Y:S01]  /*1d640*/  STL [R1+0x7e8], R4 ;  /* 0x0007e80401007387 */ /* 0x000fe20000100800 */
[----:B------:R-:W-:Y:S01]  /*1d650*/  LOP3.LUT R7, R7, 0x30, RZ, 0x3c, !PT ;  /* 0x0000003007077812 */ /* 0x000fe200078e3cff */
[----:B------:R-:W-:Y:S02]  /*1d660*/  IMAD.X R89, R45, 0x1, R8, P2 ;  /* 0x000000012d597824 */ /* 0x000fe400010e0608 */
[----:B------:R-:W-:Y:S01]  /*1d670*/  STL [R1+0x804], R12 ;  /* 0x0008040c01007387 */ /* 0x000fe20000100800 */
[----:B------:R-:W-:-:S03]  /*1d680*/  LOP3.LUT R74, R74, 0x7f, RZ, 0xc0, !PT ;  /* 0x0000007f4a4a7812 */ /* 0x000fc600078ec0ff */
[----:B------:R-:W-:Y:S04]  /*1d690*/  STL [R1+0x800], R90 ;  /* 0x0008005a01007387 */ /* 0x000fe80000100800 */
[----:B------:R-:W-:Y:S04]  /*1d6a0*/  STL [R1+0x7ec], R30 ;  /* 0x0007ec1e01007387 */ /* 0x000fe80000100800 */
[----:B------:R-:W-:Y:S01]  /*1d6b0*/  STL [R1+0x7f8], R92 ;  /* 0x0007f85c01007387 */ /* 0x000fe20000100800 */
[----:B------:R-:W-:-:S03]  /*1d6c0*/  ISETP.LT.AND P2, PT, R74, R14, P0 ;  /* 0x0000000e4a00720c */ /* 0x000fc60000741270 */
[----:B------:R-:W-:Y:S04]  /*1d6d0*/  STL [R1+0x7f0], R0 ;  /* 0x0007f00001007387 */ /* 0x000fe80000100800 */
[----:B------:R-:W-:Y:S04]  /*1d6e0*/  STL [R1+0x7fc], R11 ;  /* 0x0007fc0b01007387 */ /* 0x000fe80000100800 */
[----:B------:R-:W-:Y:S04]  /*1d6f0*/  STL [R1+0x7f4], R89 ;  /* 0x0007f45901007387 */ /* 0x000fe80000100800 */
[----:B----4-:R-:W-:Y:S04]  /*1d700*/  STS.U8 [R7+UR5+0x1180], R73 ;  /* 0x0011804907007988 */ /* 0x010fe80008000005 */
[----:B---3--:R-:W-:Y:S04]  /*1d710*/  STS.U8 [R7+UR5+0x9180], R75 ;  /* 0x0091804b07007988 */ /* 0x008fe80008000005 */
[----:B------:R-:W-:Y:S04]  /*1d720*/  STS.U8 [R7+UR5+0x1580], R76 ;  /* 0x0015804c07007988 */ /* 0x000fe80008000005 */
[----:B------:R-:W-:Y:S04]  /*1d730*/  STS.U8 [R7+UR5+0x9580], R77 ;  /* 0x0095804d07007988 */ /* 0x000fe80008000005 */
[----:B------:R0:W-:Y:S04]  /*1d740*/  STS.U8 [R7+UR5+0x2580], R84 ;  /* 0x0025805407007988 */ /* 0x0001e80008000005 */
[----:B0-----:R-:W2:Y:S04]  /*1d750*/  LDL.LU R84, [R1+0x2a8] ;  /* 0x0002a80001547983 */ /* 0x001ea80000300800 */
[----:B------:R-:W3:Y:S04]  /*1d760*/  LDL.LU R74, [R1+0x2e0] ;  /* 0x0002e000014a7983 */ /* 0x000ee80000300800 */
        /* <DEDUP_REMOVED lines=35> */
[----:B--2---:R0:W-:Y:S04]  /*1d9a0*/  STS.U8 [R7+UR5+0xa580], R84 ;  /* 0x00a5805407007988 */ /* 0x0041e80008000005 */
[----:B0-----:R-:W2:Y:S04]  /*1d9b0*/  LDL.LU R84, [R1+0x1a24] ;  /* 0x001a240001547983 */ /* 0x001ea80000300800 */
[----:B---3--:R0:W-:Y:S04]  /*1d9c0*/  STS.U8 [R7+UR5+0xbd80], R38 ;  /* 0x00bd802607007988 */ /* 0x0081e80008000005 */
[----:B----4-:R1:W-:Y:S04]  /*1d9d0*/  STS.U8 [R7+UR5+0x4180], R32 ;  /* 0x0041802007007988 */ /* 0x0103e80008000005 */
[----:B------:R3:W-:Y:S04]  /*1d9e0*/  STS.U8 [R7+UR5+0xc180], R28 ;  /* 0x00c1801c07007988 */ /* 0x0007e80008000005 */
[----:B0-----:R-:W4:Y:S04]  /*1d9f0*/  LDL.LU R38, [R1+0xb4] ;  /* 0x0000b40001267983 */ /* 0x001f280000300800 */
[----:B-1----:R-:W4:Y:S04]  /*1da00*/  LDL.LU R32, [R1+0xac] ;  /* 0x0000ac0001207983 */ /* 0x002f280000300800 */
[----:B------:R0:W-:Y:S04]  /*1da10*/  STS.U8 [R7+UR5+0x4580], R27 ;  /* 0x0045801b07007988 */ /* 0x0001e80008000005 */
[----:B---3--:R-:W3:Y:S04]  /*1da20*/  LDL.LU R28, [R1+0x108] ;  /* 0x00010800011c7983 */ /* 0x008ee80000300800 */
[----:B------:R1:W-:Y:S04]  /*1da30*/  STS.U8 [R7+UR5+0xc580], R15 ;  /* 0x00c5800f07007988 */ /* 0x0003e80008000005 */
[----:B0-----:R-:W3:Y:S04]  /*1da40*/  LDL.LU R27, [R1+0x100] ;  /* 0x00010000011b7983 */ /* 0x001ee80000300800 */
[----:B------:R0:W-:Y:S04]  /*1da50*/  STS.U8 [R7+UR5+0x4980], R85 ;  /* 0x0049805507007988 */ /* 0x0001e80008000005 */
[----:B-1----:R-:W3:Y:S04]  /*1da60*/  LDL.LU R15, [R1+0x130] ;  /* 0x00013000010f7983 */ /* 0x002ee80000300800 */
        /* <DEDUP_REMOVED lines=26> */
[----:B-1----:R-:W3:Y:S04]  /*1dc10*/  LDL.LU R83, [R1+0x2b4] ;  /* 0x0002b40001537983 */ /* 0x002ee80000300800 */
        /* <DEDUP_REMOVED lines=8> */
[----:B0-----:R-:W-:-:S03]  /*1dca0*/  LOP3.LUT R74, R74, 0x7f, RZ, 0xc0, !PT ;  /* 0x0000007f4a4a7812 */ /* 0x001fc600078ec0ff */
[----:B------:R-:W-:Y:S01]  /*1dcb0*/  STS.U8 [R7+UR5+0xb580], R39 ;  /* 0x00b5802707007988 */ /* 0x000fe20008000005 */
[----:B-1----:R-:W-:-:S03]  /*1dcc0*/  LOP3.LUT R8, R74, 0x40, RZ, 0x3c, !PT ;  /* 0x000000404a087812 */ /* 0x002fc600078e3cff */
        /* <DEDUP_REMOVED lines=16> */
[----:B--2---:R0:W-:Y:S04]  /*1ddd0*/  STS.U8 [R7+UR5+0x6580], R84 ;  /* 0x0065805407007988 */ /* 0x0041e80008000005 */
[----:B------:R-:W2:Y:S04]  /*1dde0*/  LDL.LU R74, [R1+0x2ac] ;  /* 0x0002ac00014a7983 */ /* 0x000ea80000300800 */
[----:B0-----:R-:W2:Y:S04]  /*1ddf0*/  LDL.LU R7, [R1+0x2e4] ;  /* 0x0002e40001077983 */ /* 0x001ea80000300800 */
        /* <DEDUP_REMOVED lines=9> */
[----:B----4-:R0:W-:Y:S04]  /*1de90*/  STS.U8 [R8+UR5+0x200], R38 ;  /* 0x0002002608007988 */ /* 0x0101e80008000005 */
[----:B------:R-:W4:Y:S04]  /*1dea0*/  LDL.LU R29, [R1+0x3e8] ;  /* 0x0003e800011d7983 */ /* 0x000f280000300800 */
[----:B------:R1:W-:Y:S04]  /*1deb0*/  STS.U8 [R8+UR5+0x8200], R32 ;  /* 0x0082002008007988 */ /* 0x0003e80008000005 */
[----:B0-----:R-:W2:Y:S04]  /*1dec0*/  LDL.LU R38, [R1+0x3e0] ;  /* 0x0003e00001267983 */ /* 0x001ea80000300800 */
[----:B---3--:R0:W-:Y:S04]  /*1ded0*/  STS.U8 [R8+UR5+0x600], R28 ;  /* 0x0006001c08007988 */ /* 0x0081e80008000005 */
        /* <DEDUP_REMOVED lines=72> */
[----:B------:R0:W-:Y:S02]  /*1e360*/  STS.U8 [R8+UR5+0xa600], R74 ;  /* 0x00a6004a08007988 */ /* 0x0001e40008000005 */
[----:B0-----:R-:W0:Y:S02]  /*1e370*/  S2R R74, SR_TID.X ;  /* 0x00000000004a7919 */ /* 0x001e240000002100 */
[----:B------:R-:W-:Y:S04]  /*1e380*/  STS.U8 [R8+UR5+0xae00], R9 ;  /* 0x00ae000908007988 */ /* 0x000fe80008000005 */
[----:B------:R1:W-:Y:S04]  /*1e390*/  STS.U8 [R8+UR5+0xb200], R0 ;  /* 0x00b2000008007988 */ /* 0x0003e80008000005 */
[----:B------:R1:W-:Y:S04]  /*1e3a0*/  STS.U8 [R8+UR5+0x3600], R5 ;  /* 0x0036000508007988 */ /* 0x0003e80008000005 */
[----:B------:R0:W-:Y:S04]  /*1e3b0*/  STS.U8 [R8+UR5+0xb600], R39 ;  /* 0x00b6002708007988 */ /* 0x0001e80008000005 */
[----:B-1----:R-:W4:Y:S04]  /*1e3c0*/  LDL.LU R0, [R1+0x2b8] ;  /* 0x0002b80001007983 */ /* 0x002f280000300800 */
[----:B------:R-:W4:Y:S04]  /*1e3d0*/  LDL.LU R5, [R1+0x2ec] ;  /* 0x0002ec0001057983 */ /* 0x000f280000300800 */
[----:B------:R1:W-:Y:S01]  /*1e3e0*/  STS.U8 [R8+UR5+0x3a00], R2 ;  /* 0x003a000208007988 */ /* 0x0003e20008000005 */
[----:B0-----:R-:W-:-:S03]  /*1e3f0*/  LOP3.LUT R74, R74, 0x7f, RZ, 0xc0, !PT ;  /* 0x0000007f4a4a7812 */ /* 0x001fc600078ec0ff */
[----:B------:R-:W4:Y:S01]  /*1e400*/  LDL.LU R39, [R1+0x2e8] ;  /* 0x0002e80001277983 */ /* 0x000f220000300800 */
[----:B------:R-:W-:-:S03]  /*1e410*/  LOP3.LUT R9, R74, 0x50, RZ, 0x3c, !PT ;  /* 0x000000504a097812 */ /* 0x000fc600078e3cff */
[----:B------:R0:W-:Y:S04]  /*1e420*/  STS.U8 [R8+UR5+0xba00], R26 ;  /* 0x00ba001a08007988 */ /* 0x0001e80008000005 */
[----:B-1----:R-:W4:Y:S04]  /*1e430*/  LDL.LU R2, [R1+0x31c] ;  /* 0x00031c0001027983 */ /* 0x002f280000300800 */
        /* <DEDUP_REMOVED lines=20> */
[----:B-1----:R-:W4:Y:S04]  /*1e580*/  LDL.LU R29, [R1+0x350] ;  /* 0x00035000011d7983 */ /* 0x002f280000300800 */
[----:B--2---:R0:W-:Y:S04]  /*1e590*/  STS.U8 [R9+UR5+0x280], R38 ;  /* 0x0002802609007988 */ /* 0x0041e80008000005 */
[----:B---3--:R1:W-:Y:S04]  /*1e5a0*/  STS.U8 [R9+UR5+0x8280], R32 ;  /* 0x0082802009007988 */ /* 0x0083e80008000005 */
[----:B0-----:R-:W2:Y:S04]  /*1e5b0*/  LDL.LU R38, [R1+0x348] ;  /* 0x0003480001267983 */ /* 0x001ea80000300800 */
[----:B----4-:R0:W-:Y:S04]  /*1e5c0*/  STS.U8 [R9+UR5+0x680], R28 ;  /* 0x0006801c09007988 */ /* 0x0101e80008000005 */
[----:B-1----:R-:W3:Y:S04]  /*1e5d0*/  LDL.LU R32, [R1+0x384] ;  /* 0x0003840001207983 */ /* 0x002ee80000300800 */
[----:B------:R1:W-:Y:S04]  /*1e5e0*/  STS.U8 [R9+UR5+0x8680], R27 ;  /* 0x0086801b09007988 */ /* 0x0003e80008000005 */
[----:B0-----:R-:W4:Y:S04]  /*1e5f0*/  LDL.LU R28, [R1+0x37c] ;  /* 0x00037c00011c7983 */ /* 0x001f280000300800 */
[----:B-1----:R-:W4:Y:S04]  /*1e600*/  LDL.LU R27, [R1+0x3bc] ;  /* 0x0003bc00011b7983 */ /* 0x002f280000300800 */
[----:B------:R0:W-:Y:S04]  /*1e610*/  STS.U8 [R9+UR5+0x8a80], R85 ;  /* 0x008a805509007988 */ /* 0x0001e80008000005 */
        /* <DEDUP_REMOVED lines=43> */
[----:B------:R0:W-:Y:S04]  /*1e8d0*/  STS.U8 [R9+UR5+0xae80], R26 ;  /* 0x00ae801a09007988 */ /* 0x0001e80008000005 */
[----:B------:R1:W-:Y:S04]  /*1e8e0*/  STS.U8 [R9+UR5+0x3280], R29 ;  /* 0x0032801d09007988 */ /* 0x0003e80008000005 */
        /* <DEDUP_REMOVED lines=9> */
[----:B-1----:R-:W2:Y:S04]  /*1e980*/  LDL.LU R27, [R1+0x19fc] ;  /* 0x0019fc00011b7983 */ /* 0x002ea80000300800 */
[----:B------:R0:W-:Y:S04]  /*1e990*/  STS.U8 [R9+UR5+0xba80], R85 ;  /* 0x00ba805509007988 */ /* 0x0001e80008000005 */
[----:B------:R1:W-:Y:S04]  /*1e9a0*/  STS.U8 [R9+UR5+0x3e80], R86 ;  /* 0x003e805609007988 */ /* 0x0003e80008000005 */
[----:B0-----:R-:W2:Y:S04]  /*1e9b0*/  LDL.LU R85, [R1+0x19f8] ;  /* 0x0019f80001557983 */ /* 0x001ea80000300800 */
[----:B------:R0:W-:Y:S04]  /*1e9c0*/  STS.U8 [R9+UR5+0xbe80], R87 ;  /* 0x00be805709007988 */ /* 0x0001e80008000005 */
        /* <DEDUP_REMOVED lines=26> */
[----:B------:R-:W-:Y:S04]  /*1eb70*/  STS.U8 [R9+UR5+0x5a80], R8 ;  /* 0x005a800809007988 */ /* 0x000fe80008000005 */
[----:B------:R-:W-:Y:S04]  /*1eb80*/  STS.U8 [R9+UR5+0xda80], R7 ;  /* 0x00da800709007988 */ /* 0x000fe80008000005 */
[----:B------:R1:W-:Y:S04]  /*1eb90*/  STS.U8 [R9+UR5+0xe280], R15 ;  /* 0x00e2800f09007988 */ /* 0x0003e80008000005 */
[----:B------:R0:W-:Y:S04]  /*1eba0*/  STS.U8 [R9+UR5+0x5e80], R84 ;  /* 0x005e805409007988 */ /* 0x0001e80008000005 */
[----:B-1----:R-:W4:Y:S04]  /*1ebb0*/  LDL.LU R15, [R1+0xd4] ;  /* 0x0000d400010f7983 */ /* 0x002f280000300800 */
[----:B------:R-:W4:Y:S04]  /*1ebc0*/  LDL.LU R8, [R1+0x16c] ;  /* 0x00016c0001087983 */ /* 0x000f280000300800 */
[----:B------:R-:W4:Y:S01]  /*1ebd0*/  LDL.LU R7, [R1+0x1d8] ;  /* 0x0001d80001077983 */ /* 0x000f220000300800 */
[----:B0-----:R-:W-:-:S03]  /*1ebe0*/  LOP3.LUT R74, R74, 0x7f, RZ, 0xc0, !PT ;  /* 0x0000007f4a4a7812 */ /* 0x001fc600078ec0ff */
[----:B------:R-:W4:Y:S04]  /*1ebf0*/  LDL.LU R84, [R1+0x258] ;  /* 0x0002580001547983 */ /* 0x000f280000300800 */
[----:B------:R0:W-:Y:S02]  /*1ec00*/  STS.U8 [R9+UR5+0x6280], R10 ;  /* 0x0062800a09007988 */ /* 0x0001e40008000005 */
[----:B0-----:R-:W-:Y:S02]  /*1ec10*/  LOP3.LUT R10, R74, 0x60, RZ, 0x3c, !PT ;  /* 0x000000604a0a7812 */ /* 0x001fe400078e3cff */
[----:B------:R-:W-:Y:S04]  /*1ec20*/  STS.U8 [R9+UR5+0xde80], R14 ;  /* 0x00de800e09007988 */ /* 0x000fe80008000005 */
[----:B--2---:R-:W-:Y:S04]  /*1ec30*/  STS.U8 [R9+UR5+0xfe80], R85 ;  /* 0x00fe805509007988 */ /* 0x004fe80008000005 */
[----:B---3--:R-:W-:Y:S04]  /*1ec40*/  STS.U8 [R9+UR5+0x7e80], R86 ;  /* 0x007e805609007988 */ /* 0x008fe80008000005 */
[----:B----4-:R-:W-:Y:S04]  /*1ec50*/  STS.U8 [R9+UR5+0xfa80], R87 ;  /* 0x00fa805709007988 */ /* 0x010fe80008000005 */
[----:B------:R-:W-:Y:S04]  /*1ec60*/  STS.U8 [R9+UR5+0x7a80], R88 ;  /* 0x007a805809007988 */ /* 0x000fe80008000005 */
[----:B------:R-:W-:Y:S04]  /*1ec70*/  STS.U8 [R9+UR5+0xee80], R78 ;  /* 0x00ee804e09007988 */ /* 0x000fe80008000005 */
[----:B------:R-:W-:Y:S04]  /*1ec80*/  STS.U8 [R9+UR5+0x6e80], R79 ;  /* 0x006e804f09007988 */ /* 0x000fe80008000005 */
[----:B------:R-:W-:Y:S04]  /*1ec90*/  STS.U8 [R9+UR5+0xea80], R80 ;  /* 0x00ea805009007988 */ /* 0x000fe80008000005 */
[----:B------:R-:W-:Y:S04]  /*1eca0*/  STS.U8 [R9+UR5+0x6a80], R81 ;  /* 0x006a805109007988 */ /* 0x000fe80008000005 */
[----:B------:R-:W-:Y:S04]  /*1ecb0*/  STS.U8 [R9+UR5+0xe680], R82 ;  /* 0x00e6805209007988 */ /* 0x000fe80008000005 */
[----:B------:R0:W-:Y:S04]  /*1ecc0*/  STS.U8 [R9+UR5+0x6680], R83 ;  /* 0x0066805309007988 */ /* 0x0001e80008000005 */
[----:B0-----:R-:W2:Y:S04]  /*1ecd0*/  LDL.LU R83, [R1+0x144] ;  /* 0x0001440001537983 */ /* 0x001ea80000300800 */
[----:B------:R-:W3:Y:S04]  /*1ece0*/  LDL.LU R82, [R1+0x110] ;  /* 0x0001100001527983 */ /* 0x000ee80000300800 */
[----:B------:R-:W4:Y:S04]  /*1ecf0*/  LDL.LU R81, [R1+0x11c] ;  /* 0x00011c0001517983 */ /* 0x000f280000300800 */
[----:B------:R-:W2:Y:S04]  /*1ed00*/  LDL.LU R80, [R1+0x250] ;  /* 0x0002500001507983 */ /* 0x000ea80000300800 */
[----:B------:R-:W2:Y:S04]  /*1ed10*/  LDL.LU R79, [R1+0x218] ;  /* 0x00021800014f7983 */ /* 0x000ea80000300800 */
[----:B------:R-:W2:Y:S04]  /*1ed20*/  LDL.LU R78, [R1+0x1e4] ;  /* 0x0001e400014e7983 */ /* 0x000ea80000300800 */
[----:B------:R-:W2:Y:S04]  /*1ed30*/  LDL.LU R74, [R1+0xc8] ;  /* 0x0000c800014a7983 */ /* 0x000ea80000300800 */
[----:B------:R-:W3:Y:S04]  /*1ed40*/  LDL.LU R87, [R1+0x220] ;  /* 0x0002200001577983 */ /* 0x000ee80000300800 */
[----:B------:R-:W-:Y:S04]  /*1ed50*/  STS.U8 [R9+UR5+0x7280], R77 ;  /* 0x0072804d09007988 */ /* 0x000fe80008000005 */
[----:B------:R-:W-:Y:S04]  /*1ed60*/  STS.U8 [R9+UR5+0xf280], R76 ;  /* 0x00f2804c09007988 */ /* 0x000fe80008000005 */
[----:B------:R-:W-:Y:S04]  /*1ed70*/  STS.U8 [R9+UR5+0x7680], R75 ;  /* 0x0076804b09007988 */ /* 0x000fe80008000005 */
[----:B------:R0:W-:Y:S04]  /*1ed80*/  STS.U8 [R9+UR5+0xf680], R73 ;  /* 0x00f6804909007988 */ /* 0x0001e80008000005 */
[----:B------:R-:W3:Y:S04]  /*1ed90*/  LDL.LU R86, [R1+0x198] ;  /* 0x0001980001567983 */ /* 0x000ee80000300800 */
[----:B0-----:R-:W3:Y:S04]  /*1eda0*/  LDL.LU R9, [R1+0x14c] ;  /* 0x00014c0001097983 */ /* 0x001ee80000300800 */
[----:B------:R-:W3:Y:S04]  /*1edb0*/  LDL.LU R85, [R1+0x1a4] ;  /* 0x0001a40001557983 */ /* 0x000ee80000300800 */
[----:B------:R0:W-:Y:S04]  /*1edc0*/  STS.U8 [R10+UR5+0x300], R15 ;  /* 0x0003000f0a007988 */ /* 0x0001e80008000005 */
[----:B------:R-:W3:Y:S04]  /*1edd0*/  LDL.LU R88, [R1+0x28c] ;  /* 0x00028c0001587983 */ /* 0x000ee80000300800 */
[----:B------:R-:W3:Y:S04]  /*1ede0*/  LDL R14, [R1+0x15ac] ;  /* 0x0015ac00010e7983 */ /* 0x000ee80000100800 */
[----:B0-----:R-:W3:Y:S04]  /*1edf0*/  LDL R15, [R1+0x15b0] ;  /* 0x0015b000010f7983 */ /* 0x001ee80000100800 */
[----:B------:R0:W-:Y:S04]  /*1ee00*/  STS.U8 [R10+UR5+0xf00], R8 ;  /* 0x000f00080a007988 */ /* 0x0001e80008000005 */
[----:B0-----:R-:W3:Y:S04]  /*1ee10*/  LDL R8, [R1+0x1630] ;  /* 0x0016300001087983 */ /* 0x001ee80000100800 */
[----:B--2---:R0:W-:Y:S02]  /*1ee20*/  STS.U8 [R10+UR5+0x8300], R74 ;  /* 0x0083004a0a007988 */ /* 0x0041e40008000005 */
[----:B0-----:R-:W0:Y:S02]  /*1ee30*/  S2R R74, SR_TID.X ;  /* 0x00000000004a7919 */ /* 0x001e240000002100 */
[----:B----4-:R1:W-:Y:S04]  /*1ee40*/  STS.U8 [R10+UR5+0x700], R81 ;  /* 0x000700510a007988 */ /* 0x0103e80008000005 */
[----:B---3--:R2:W-:Y:S04]  /*1ee50*/  STS.U8 [R10+UR5+0x8700], R82 ;  /* 0x008700520a007988 */ /* 0x0085e80008000005 */
[----:B------:R3:W-:Y:S04]  /*1ee60*/  STS.U8 [R10+UR5+0x8b00], R83 ;  /* 0x008b00530a007988 */ /* 0x0007e80008000005 */
[----:B-1----:R-:W4:Y:S04]  /*1ee70*/  LDL R81, [R1+0x15b4] ;  /* 0x0015b40001517983 */ /* 0x002f280000100800 */
[----:B------:R1:W-:Y:S04]  /*1ee80*/  STS.U8 [R10+UR5+0xb00], R9 ;  /* 0x000b00090a007988 */ /* 0x0003e80008000005 */
[----:B--2---:R-:W2:Y:S04]  /*1ee90*/  LDL R82, [R1+0x15b8] ;  /* 0x0015b80001527983 */ /* 0x004ea80000100800 */
[----:B---3--:R-:W3:Y:S01]  /*1eea0*/  LDL R83, [R1+0x162c] ;  /* 0x00162c0001537983 */ /* 0x008ee20000100800 */
[----:B0-----:R-:W-:-:S04]  /*1eeb0*/  LOP3.LUT R74, R74, 0x7f, RZ, 0xc0, !PT ;  /* 0x0000007f4a4a7812 */ /* 0x001fc800078ec0ff */
[----:B-1----:R-:W-:Y:S02]  /*1eec0*/  LOP3.LUT R9, R74, 0x80, RZ, 0xfc, !PT ;  /* 0x000000804a097812 */ /* 0x002fe400078efcff */
[----:B------:R-:W2:Y:S01]  /*1eed0*/  LDL.LU R74, [R1+0x164] ;  /* 0x00016400014a7983 */ /* 0x000ea20000300800 */
[-C--:B------:R-:W-:Y:S02]  /*1eee0*/  @P2 LOP3.LUT R15, R15, R14.reuse, RZ, 0x3c, !PT ;  /* 0x0000000e0f0f2212 */ /* 0x080fe400078e3cff */
[----:B------:R-:W-:Y:S02]  /*1eef0*/  ISETP.LT.AND P0, PT, R9, UR4, P0 ;  /* 0x0000000409007c0c */ /* 0x000fe40008701270 */
[C---:B------:R-:W-:Y:S02]  /*1ef00*/  @P2 LOP3.LUT R14, R15.reuse, R14, RZ, 0x3c, !PT ;  /* 0x0000000e0f0e2212 */ /* 0x040fe400078e3cff */
[----:B------:R-:W-:Y:S01]  /*1ef10*/  PRMT R77, RZ, 0x7610, R77 ;  /* 0x00007610ff4d7816 */ /* 0x000fe2000000004d */
[----:B------:R-:W-:Y:S01]  /*1ef20*/  STS.U8 [R10+UR5+0x1300], R85 ;  /* 0x001300550a007988 */ /* 0x000fe20008000005 */
[----:B------:R-:W-:-:S03]  /*1ef30*/  @P2 LOP3.LUT R15, R15, R14, RZ, 0x3c, !PT ;  /* 0x0000000e0f0f2212 */ /* 0x000fc600078e3cff */
[----:B------:R-:W-:Y:S01]  /*1ef40*/  STS.U8 [R10+UR5+0x9300], R86 ;  /* 0x009300560a007988 */ /* 0x000fe20008000005 */
[----:B------:R-:W-:-:S03]  /*1ef50*/  PRMT R76, RZ, 0x7610, R76 ;  /* 0x00007610ff4c7816 */ /* 0x000fc6000000004c */
[----:B------:R0:W-:Y:S04]  /*1ef60*/  STS.U8 [R10+UR5+0x1700], R78 ;  /* 0x0017004e0a007988 */ /* 0x0001e80008000005 */
[----:B------:R1:W-:Y:S04]  /*1ef70*/  STS.U8 [R10+UR5+0x9700], R7 ;  /* 0x009700070a007988 */ /* 0x0003e80008000005 */
[----:B------:R-:W-:Y:S04]  /*1ef80*/  STS.U8 [R10+UR5+0x1b00], R87 ;  /* 0x001b00570a007988 */ /* 0x000fe80008000005 */
[----:B------:R-:W-:Y:S04]  /*1ef90*/  STS.U8 [R10+UR5+0x9b00], R79 ;  /* 0x009b004f0a007988 */ /* 0x000fe80008000005 */
[----:B------:R1:W-:Y:S04]  /*1efa0*/  STS.U8 [R10+UR5+0x1f00], R84 ;  /* 0x001f00540a007988 */ /* 0x0003e80008000005 */
[----:B------:R1:W-:Y:S04]  /*1efb0*/  STS.U8 [R10+UR5+0x9f00], R80 ;  /* 0x009f00500a007988 */ /* 0x0003e80008000005 */
[----:B0-----:R-:W3:Y:S04]  /*1efc0*/  LDL R78, [R1+0x1634] ;  /* 0x00163400014e7983 */ /* 0x001ee80000100800 */
[----:B-1----:R-:W3:Y:S04]  /*1efd0*/  LDL R7, [R1+0x1638] ;  /* 0x0016380001077983 */ /* 0x002ee80000100800 */
[----:B------:R-:W3:Y:S04]  /*1efe0*/  LDL R9, [R1+0x16ac] ;  /* 0x0016ac0001097983 */ /* 0x000ee80000100800 */
[----:B------:R-:W3:Y:S01]  /*1eff0*/  LDL R84, [R1+0x16b0] ;  /* 0x0016b00001547983 */ /* 0x000ee20000100800 */
[----:B------:R-:W-:-:S03]  /*1f000*/  PRMT R60, RZ, 0x7610, R60 ;  /* 0x00007610ff3c7816 */ /* 0x000fc6000000003c */
[----:B------:R-:W3:Y:S04]  /*1f010*/  LDL R79, [R1+0x16b4] ;  /* 0x0016b400014f7983 */ /* 0x000ee80000100800 */
[----:B------:R-:W3:Y:S04]  /*1f020*/  LDL R80, [R1+0x16b8] ;  /* 0x0016b80001507983 */ /* 0x000ee80000100800 */
[----:B------:R-:W3:Y:S04]  /*1f030*/  LDL R86, [R1+0x1730] ;  /* 0x0017300001567983 */ /* 0x000ee80000100800 */
[----:B--2---:R-:W-:Y:S04]  /*1f040*/  STS.U8 [R10+UR5+0x8f00], R74 ;  /* 0x008f004a0a007988 */ /* 0x004fe80008000005 */
[----:B------:R0:W-:Y:S04]  /*1f050*/  STS.U8 [R10+UR5+0x2300], R88 ;  /* 0x002300580a007988 */ /* 0x0001e80008000005 */
[----:B------:R1:W2:Y:S02]  /*1f060*/  @P2 LDG.E.U8 R77, desc[UR18][R14.64] ;  /* 0x000000120e4d2981 */ /* 0x0002a4000c1e1100 */
[----:B-1----:R-:W-:-:S02]  /*1f070*/  @P0 IMAD.MOV.U32 R14, RZ, RZ, R82 ;  /* 0x000000ffff0e0224 */ /* 0x002fc400078e0052 */
[----:B----4-:R-:W-:-:S05]  /*1f080*/  @P0 IMAD.MOV.U32 R15, RZ, RZ, R81 ;  /* 0x000000ffff0f0224 */ /* 0x010fca00078e0051 */
[----:B------:R1:W4:Y:S02]  /*1f090*/  @P0 LDG.E.U8 R76, desc[UR18][R14.64] ;  /* 0x000000120e4c0981 */ /* 0x000324000c1e1100 */
[----:B-1----:R-:W-:Y:S02]  /*1f0a0*/  @P2 IMAD.MOV.U32 R14, RZ, RZ, R8 ;  /* 0x000000ffff0e2224 */ /* 0x002fe400078e0008 */
[----:B---3--:R-:W-:-:S05]  /*1f0b0*/  @P2 IMAD.MOV.U32 R15, RZ, RZ, R83 ;  /* 0x000000ffff0f2224 */ /* 0x008fca00078e0053 */
[----:B------:R1:W3:Y:S01]  /*1f0c0*/  @P2 LDG.E.U8 R60, desc[UR18][R14.64] ;  /* 0x000000120e3c2981 */ /* 0x0002e2000c1e1100 */
[----:B------:R-:W-:Y:S02]  /*1f0d0*/  PRMT R59, RZ, 0x7610, R59 ;  /* 0x00007610ff3b7816 */ /* 0x000fe4000000003b */
[----:B------:R-:W-:Y:S01]  /*1f0e0*/  PRMT R44, RZ, 0x7610, R44 ;  /* 0x00007610ff2c7816 */ /* 0x000fe2000000002c */
[----:B-1----:R-:W-:Y:S02]  /*1f0f0*/  @P0 IMAD.MOV.U32 R14, RZ, RZ, R7 ;  /* 0x000000ffff0e0224 */ /* 0x002fe400078e0007 */
[----:B------:R-:W-:-:S05]  /*1f100*/  @P0 IMAD.MOV.U32 R15, RZ, RZ, R78 ;  /* 0x000000ffff0f0224 */ /* 0x000fca00078e004e */
[----:B------:R1:W3:Y:S01]  /*1f110*/  @P0 LDG.E.U8 R59, desc[UR18][R14.64] ;  /* 0x000000120e3b0981 */ /* 0x0002e2000c1e1100 */
[----:B------:R-:W-:Y:S01]  /*1f120*/  PRMT R43, RZ, 0x7610, R43 ;  /* 0x00007610ff2b7816 */ /* 0x000fe2000000002b */
[----:B-1----:R-:W-:Y:S02]  /*1f130*/  @P2 IMAD.MOV.U32 R14, RZ, RZ, R84 ;  /* 0x000000ffff0e2224 */ /* 0x002fe400078e0054 */
[----:B------:R-:W-:-:S05]  /*1f140*/  @P2 IMAD.MOV.U32 R15, RZ, RZ, R9 ;  /* 0x000000ffff0f2224 */ /* 0x000fca00078e0009 */
[----:B------:R1:W3:Y:S01]  /*1f150*/  @P2 LDG.E.U8 R44, desc[UR18][R14.64] ;  /* 0x000000120e2c2981 */ /* 0x0002e2000c1e1100 */
[----:B------:R-:W-:Y:S01]  /*1f160*/  PRMT R28, RZ, 0x7610, R28 ;  /* 0x00007610ff1c7816 */ /* 0x000fe2000000001c */
[----:B-1----:R-:W-:Y:S02]  /*1f170*/  @P0 IMAD.MOV.U32 R14, RZ, RZ, R80 ;  /* 0x000000ffff0e0224 */ /* 0x002fe400078e0050 */
[----:B------:R-:W-:-:S05]  /*1f180*/  @P0 IMAD.MOV.U32 R15, RZ, RZ, R79 ;  /* 0x000000ffff0f0224 */ /* 0x000fca00078e004f */
[----:B------:R1:W3:Y:S02]  /*1f190*/  @P0 LDG.E.U8 R43, desc[UR18][R14.64] ;  /* 0x000000120e2b0981 */ /* 0x0002e4000c1e1100 */
[----:B-1----:R-:W-:Y:S02]  /*1f1a0*/  @P2 IMAD.MOV.U32 R14, RZ, RZ, R86 ;  /* 0x000000ffff0e2224 */ /* 0x002fe400078e0056 */
[----:B------:R-:W-:-:S05]  /*1f1b0*/  @P2 IMAD.MOV.U32 R15, RZ, RZ, R37 ;  /* 0x000000ffff0f2224 */ /* 0x000fca00078e0025 */
[----:B------:R1:W3:Y:S02]  /*1f1c0*/  @P2 LDG.E.U8 R28, desc[UR18][R14.64] ;  /* 0x000000120e1c2981 */ /* 0x0002e4000c1e1100 */
[----:B-1----:R-:W-:Y:S02]  /*1f1d0*/  @P0 IMAD.MOV.U32 R15, RZ, RZ, R25 ;  /* 0x000000ffff0f0224 */ /* 0x002fe400078e0019 */
[----:B------:R-:W-:Y:S01]  /*1f1e0*/  @P0 IMAD.MOV.U32 R14, RZ, RZ, R26 ;  /* 0x000000ffff0e0224 */ /* 0x000fe200078e001a */
[----:B--2---:R-:W-:Y:S04]  /*1f1f0*/  STL [R1+0x18f4], R77 ;  /* 0x0018f44d01007387 */ /* 0x004fe80000100800 */
[----:B------:R-:W2:Y:S04]  /*1f200*/  LDL R81, [R1+0x15bc] ;  /* 0x0015bc0001517983 */ /* 0x000ea80000100800 */
[----:B------:R-:W2:Y:S04]  /*1f210*/  LDL R82, [R1+0x15c0] ;  /* 0x0015c00001527983 */ /* 0x000ea80000100800 */
[----:B----4-:R-:W-:Y:S04]  /*1f220*/  STL [R1+0x18f8], R76 ;  /* 0x0018f84c01007387 */ /* 0x010fe80000100800 */
[----:B------:R-:W4:Y:S04]  /*1f230*/  LDL R83, [R1+0x15c4] ;  /* 0x0015c40001537983 */ /* 0x000f280000100800 */
[----:B------:R-:W4:Y:S04]  /*1f240*/  LDL R8, [R1+0x15c8] ;  /* 0x0015c80001087983 */ /* 0x000f280000100800 */
[----:B------:R-:W4:Y:S04]  /*1f250*/  LDL R87, [R1+0x163c] ;  /* 0x00163c0001577983 */ /* 0x000f280000100800 */
[----:B0-----:R-:W4:Y:S04]  /*1f260*/  LDL R88, [R1+0x1640] ;  /* 0x0016400001587983 */ /* 0x001f280000100800 */
[----:B---3--:R-:W-:Y:S04]  /*1f270*/  STL [R1+0x18fc], R60 ;  /* 0x0018fc3c01007387 */ /* 0x008fe80000100800 */
[----:B------:R-:W3:Y:S04]  /*1f280*/  LDL R78, [R1+0x1644] ;  /* 0x00164400014e7983 */ /* 0x000ee80000100800 */
[----:B------:R-:W3:Y:S04]  /*1f290*/  LDL R7, [R1+0x1648] ;  /* 0x0016480001077983 */ /* 0x000ee80000100800 */
[----:B------:R-:W3:Y:S04]  /*1f2a0*/  LDL R84, [R1+0x16bc] ;  /* 0x0016bc0001547983 */ /* 0x000ee80000100800 */
[----:B------:R-:W3:Y:S04]  /*1f2b0*/  LDL R79, [R1+0x16c4] ;  /* 0x0016c400014f7983 */ /* 0x000ee80000100800 */
[----:B------:R-:W3:Y:S04]  /*1f2c0*/  LDL R80, [R1+0x16c8] ;  /* 0x0016c80001507983 */ /* 0x000ee80000100800 */
[----:B------:R-:W3:Y:S04]  /*1f2d0*/  LDL.LU R37, [R1+0x19c0] ;  /* 0x0019c00001257983 */ /* 0x000ee80000300800 */
[----:B------:R-:W3:Y:S04]  /*1f2e0*/  LDL.LU R25, [R1+0x19bc] ;  /* 0x0019bc0001197983 */ /* 0x000ee80000300800 */
[----:B------:R-:W3:Y:S01]  /*1f2f0*/  LDL.LU R26, [R1+0x19b8] ;  /* 0x0019b800011a7983 */ /* 0x000ee20000300800 */
[----:B------:R-:W-:-:S02]  /*1f300*/  PRMT R27, RZ, 0x7610, R27 ;  /* 0x00007610ff1b7816 */ /* 0x000fc4000000001b */
[----:B------:R-:W-:Y:S01]  /*1f310*/  PRMT R75, RZ, 0x7610, R75 ;  /* 0x00007610ff4b7816 */ /* 0x000fe2000000004b */
[----:B------:R-:W3:Y:S04]  /*1f320*/  LDL R9, [R1+0x1650] ;  /* 0x0016500001097983 */ /* 0x000ee80000100800 */
[----:B------:R2:W3:Y:S01]  /*1f330*/  @P0 LDG.E.U8 R27, desc[UR18][R14.64] ;  /* 0x000000120e1b0981 */ /* 0x0004e2000c1e1100 */
[----:B------:R-:W-:Y:S02]  /*1f340*/  PRMT R73, RZ, 0x7610, R73 ;  /* 0x00007610ff497816 */ /* 0x000fe40000000049 */
[----:B------:R-:W-:Y:S02]  /*1f350*/  PRMT R58, RZ, 0x7610, R58 ;  /* 0x00007610ff3a7816 */ /* 0x000fe4000000003a */
[----:B------:R-:W-:-:S02]  /*1f360*/  PRMT R57, RZ, 0x7610, R57 ;  /* 0x00007610ff397816 */ /* 0x000fc40000000039 */
[----:B------:R-:W-:Y:S02]  /*1f370*/  PRMT R42, RZ, 0x7610, R42 ;  /* 0x00007610ff2a7816 */ /* 0x000fe4000000002a */
[----:B------:R-:W-:Y:S01]  /*1f380*/  PRMT R41, RZ, 0x7610, R41 ;  /* 0x00007610ff297816 */ /* 0x000fe20000000029 */
[----:B--2---:R-:W-:Y:S02]  /*1f390*/  @P2 IMAD.MOV.U32 R15, RZ, RZ, R81 ;  /* 0x000000ffff0f2224 */ /* 0x004fe400078e0051 */
[----:B------:R-:W2:Y:S01]  /*1f3a0*/  LDL R81, [R1+0x15cc] ;  /* 0x0015cc0001517983 */ /* 0x000ea20000100800 */
[----:B------:R-:W-:-:S03]  /*1f3b0*/  @P2 IMAD.MOV.U32 R14, RZ, RZ, R82 ;  /* 0x000000ffff0e2224 */ /* 0x000fc600078e0052 */
[----:B------:R-:W2:Y:S04]  /*1f3c0*/  LDL R82, [R1+0x15d0] ;  /* 0x0015d00001527983 */ /* 0x000ea80000100800 */
[----:B------:R4:W2:Y:S02]  /*1f3d0*/  @P2 LDG.E.U8 R75, desc[UR18][R14.64] ;  /* 0x000000120e4b2981 */ /* 0x0008a4000c1e1100 */
[----:B----4-:R-:W-:Y:S02]  /*1f3e0*/  @P0 IMAD.MOV.U32 R15, RZ, RZ, R83 ;  /* 0x000000ffff0f0224 */ /* 0x010fe400078e0053 */
[----:B------:R-:W-:Y:S01]  /*1f3f0*/  @P0 IMAD.MOV.U32 R14, RZ, RZ, R8 ;  /* 0x000000ffff0e0224 */ /* 0x000fe200078e0008 */
[----:B------:R-:W4:Y:S04]  /*1f400*/  LDL R83, [R1+0x15d4] ;  /* 0x0015d40001537983 */ /* 0x000f280000100800 */
[----:B------:R0:W2:Y:S04]  /*1f410*/  @P0 LDG.E.U8 R73, desc[UR18][R14.64] ;  /* 0x000000120e490981 */ /* 0x0000a8000c1e1100 */
[----:B------:R-:W2:Y:S01]  /*1f420*/  LDL R8, [R1+0x15d8] ;  /* 0x0015d80001087983 */ /* 0x000ea20000100800 */
[----:B0-----:R-:W-:-:S02]  /*1f430*/  @P2 IMAD.MOV.U32 R14, RZ, RZ, R88 ;  /* 0x000000ffff0e2224 */ /* 0x001fc400078e0058 */
[----:B------:R-:W-:-:S05]  /*1f440*/  @P2 IMAD.MOV.U32 R15, RZ, RZ, R87 ;  /* 0x000000ffff0f2224 */ /* 0x000fca00078e0057 */
[----:B------:R3:W2:Y:S02]  /*1f450*/  @P2 LDG.E.U8 R58, desc[UR18][R14.64] ;  /* 0x000000120e3a2981 */ /* 0x0006a4000c1e1100 */
[----:B---3--:R-:W-:Y:S02]  /*1f460*/  @P0 IMAD.MOV.U32 R14, RZ, RZ, R7 ;  /* 0x000000ffff0e0224 */ /* 0x008fe400078e0007 */
[----:B------:R-:W-:-:S05]  /*1f470*/  @P0 IMAD.MOV.U32 R15, RZ, RZ, R78 ;  /* 0x000000ffff0f0224 */ /* 0x000fca00078e004e */
[----:B------:R0:W3:Y:S02]  /*1f480*/  @P0 LDG.E.U8 R57, desc[UR18][R14.64] ;  /* 0x000000120e390981 */ /* 0x0000e4000c1e1100 */
[----:B0-----:R-:W-:Y:S02]  /*1f490*/  @P2 IMAD.MOV.U32 R14, RZ, RZ, R25 ;  /* 0x000000ffff0e2224 */ /* 0x001fe400078e0019 */
[----:B------:R-:W-:Y:S01]  /*1f4a0*/  @P2 IMAD.MOV.U32 R15, RZ, RZ, R84 ;  /* 0x000000ffff0f2224 */ /* 0x000fe200078e0054 */
[----:B------:R-:W2:Y:S04]  /*1f4b0*/  LDL.LU R25, [R1+0x19b4] ;  /* 0x0019b40001197983 */ /* 0x000ea80000300800 */
[----:B------:R0:W3:Y:S01]  /*1f4c0*/  @P2 LDG.E.U8 R42, desc[UR18][R14.64] ;  /* 0x000000120e2a2981 */ /* 0x0000e2000c1e1100 */
[----:B------:R-:W-:-:S03]  /*1f4d0*/  PRMT R26, RZ, 0x7610, R26 ;  /* 0x00007610ff1a7816 */ /* 0x000fc6000000001a */
[----:B------:R-:W3:Y:S04]  /*1f4e0*/  LDL R86, [R1+0x1654] ;  /* 0x0016540001567983 */ /* 0x000ee80000100800 */
[----:B------:R-:W3:Y:S01]  /*1f4f0*/  LDL R87, [R1+0x1658] ;  /* 0x0016580001577983 */ /* 0x000ee20000100800 */
[----:B0-----:R-:W-:Y:S02]  /*1f500*/  @P0 IMAD.MOV.U32 R14, RZ, RZ, R80 ;  /* 0x000000ffff0e0224 */ /* 0x001fe400078e0050 */
[----:B------:R-:W-:Y:S01]  /*1f510*/  @P0 IMAD.MOV.U32 R15, RZ, RZ, R79 ;  /* 0x000000ffff0f0224 */ /* 0x000fe200078e004f */
[----:B------:R-:W3:Y:S04]  /*1f520*/  LDL R7, [R1+0x16cc] ;  /* 0x0016cc0001077983 */ /* 0x000ee80000100800 */
[----:B------:R0:W3:Y:S04]  /*1f530*/  @P0 LDG.E.U8 R41, desc[UR18][R14.64] ;  /* 0x000000120e290981 */ /* 0x0000e8000c1e1100 */
[----:B------:R-:W3:Y:S04]  /*1f540*/  LDL R84, [R1+0x16d0] ;  /* 0x0016d00001547983 */ /* 0x000ee80000100800 */
[----:B------:R-:W3:Y:S01]  /*1f550*/  LDL R88, [R1+0x16d4] ;  /* 0x0016d40001587983 */ /* 0x000ee20000100800 */
[----:B0-----:R-:W-:-:S02]  /*1f560*/  @P2 IMAD.MOV.U32 R14, RZ, RZ, R5 ;  /* 0x000000ffff0e2224 */ /* 0x001fc400078e0005 */
[----:B------:R-:W-:Y:S01]  /*1f570*/  @P2 IMAD.MOV.U32 R15, RZ, RZ, R93 ;  /* 0x000000ffff0f2224 */ /* 0x000fe200078e005d */
[----:B------:R-:W3:Y:S04]  /*1f580*/  LDL R78, [R1+0x16d8] ;  /* 0x0016d800014e7983 */ /* 0x000ee80000100800 */
[----:B------:R-:W3:Y:S04]  /*1f590*/  LDL.LU R93, [R1+0x19b0] ;  /* 0x0019b000015d7983 */ /* 0x000ee80000300800 */
[----:B------:R0:W3:Y:S04]  /*1f5a0*/  @P2 LDG.E.U8 R26, desc[UR18][R14.64] ;  /* 0x000000120e1a2981 */ /* 0x0000e8000c1e1100 */
[----:B------:R-:W3:Y:S01]  /*1f5b0*/  LDL.LU R5, [R1+0x19ac] ;  /* 0x0019ac0001057983 */ /* 0x000ee20000300800 */
[----:B0-----:R-:W-:-:S03]  /*1f5c0*/  @P0 IMAD.MOV.U32 R15, RZ, RZ, R23 ;  /* 0x000000ffff0f0224 */ /* 0x001fc600078e0017 */
[----:B------:R-:W3:Y:S01]  /*1f5d0*/  LDL.LU R23, [R1+0x19a8] ;  /* 0x0019a80001177983 */ /* 0x000ee20000300800 */
[----:B------:R-:W-:-:S03]  /*1f5e0*/  @P0 IMAD.MOV.U32 R14, RZ, RZ, R24 ;  /* 0x000000ffff0e0224 */ /* 0x000fc600078e0018 */
[----:B------:R-:W3:Y:S01]  /*1f5f0*/  LDL.LU R24, [R1+0x19a4] ;  /* 0x0019a40001187983 */ /* 0x000ee20000300800 */
[----:B------:R-:W-:Y:S02]  /*1f600*/  PRMT R72, RZ, 0x7610, R72 ;  /* 0x00007610ff487816 */ /* 0x000fe40000000048 */
[----:B------:R-:W-:Y:S01]  /*1f610*/  PRMT R71, RZ, 0x7610, R71 ;  /* 0x00007610ff477816 */ /* 0x000fe20000000047 */
[----:B------:R-:W3:Y:S01]  /*1f620*/  LDL R79, [R1+0x15dc] ;  /* 0x0015dc00014f7983 */ /* 0x000ee20000100800 */
[----:B------:R-:W-:Y:S02]  /*1f630*/  PRMT R56, RZ, 0x7610, R56 ;  /* 0x00007610ff387816 */ /* 0x000fe40000000038 */
[----:B------:R-:W-:Y:S01]  /*1f640*/  PRMT R55, RZ, 0x7610, R55 ;  /* 0x00007610ff377816 */ /* 0x000fe20000000037 */
[----:B------:R-:W3:Y:S01]  /*1f650*/  LDL R80, [R1+0x15e0] ;  /* 0x0015e00001507983 */ /* 0x000ee20000100800 */
[----:B------:R-:W-:Y:S02]  /*1f660*/  PRMT R40, RZ, 0x7610, R40 ;  /* 0x00007610ff287816 */ /* 0x000fe40000000028 */
[----:B------:R-:W-:-:S02]  /*1f670*/  PRMT R39, RZ, 0x7610, R39 ;  /* 0x00007610ff277816 */ /* 0x000fc40000000027 */
[----:B--2---:R-:W-:-:S06]  /*1f680*/  PRMT R25, RZ, 0x7610, R25 ;  /* 0x00007610ff197816 */ /* 0x004fcc0000000019 */
[----:B------:R0:W2:Y:S02]  /*1f690*/  @P0 LDG.E.U8 R25, desc[UR18][R14.64] ;  /* 0x000000120e190981 */ /* 0x0000a4000c1e1100 */
[----:B0-----:R-:W-:Y:S02]  /*1f6a0*/  @P2 IMAD.MOV.U32 R14, RZ, RZ, R82 ;  /* 0x000000ffff0e2224 */ /* 0x001fe400078e0052 */
[----:B------:R-:W-:Y:S01]  /*1f6b0*/  @P2 IMAD.MOV.U32 R15, RZ, RZ, R81 ;  /* 0x000000ffff0f2224 */ /* 0x000fe200078e0051 */
[----:B------:R-:W2:Y:S04]  /*1f6c0*/  LDL R82, [R1+0x15e8] ;  /* 0x0015e80001527983 */ /* 0x000ea80000100800 */
[----:B------:R0:W2:Y:S04]  /*1f6d0*/  @P2 LDG.E.U8 R72, desc[UR18][R14.64] ;  /* 0x000000120e482981 */ /* 0x0000a8000c1e1100 */
[----:B------:R-:W2:Y:S01]  /*1f6e0*/  LDL R81, [R1+0x15e4] ;  /* 0x0015e40001517983 */ /* 0x000ea20000100800 */
[----:B0-----:R-:W-:-:S02]  /*1f6f0*/  @P0 IMAD.MOV.U32 R14, RZ, RZ, R8 ;  /* 0x000000ffff0e0224 */ /* 0x001fc400078e0008 */
[----:B----4-:R-:W-:Y:S01]  /*1f700*/  @P0 IMAD.MOV.U32 R15, RZ, RZ, R83 ;  /* 0x000000ffff0f0224 */ /* 0x010fe200078e0053 */
[----:B------:R-:W4:Y:S04]  /*1f710*/  LDL R8, [R1+0x1660] ;  /* 0x0016600001087983 */ /* 0x000f280000100800 */
[----:B------:R0:W2:Y:S04]  /*1f720*/  @P0 LDG.E.U8 R71, desc[UR18][R14.64] ;  /* 0x000000120e470981 */ /* 0x0000a8000c1e1100 */
[----:B------:R-:W2:Y:S01]  /*1f730*/  LDL R83, [R1+0x165c] ;  /* 0x00165c0001537983 */ /* 0x000ea20000100800 */
[----:B0-----:R-:W-:-:S02]  /*1f740*/  @P2 IMAD.MOV.U32 R14, RZ, RZ, R9 ;  /* 0x000000ffff0e2224 */ /* 0x001fc400078e0009 */
[----:B---3--:R-:W-:Y:S02]  /*1f750*/  @P2 IMAD.MOV.U32 R15, RZ, RZ, R23 ;  /* 0x000000ffff0f2224 */ /* 0x008fe400078e0017 */
[----:B------:R-:W3:Y:S04]  /*1f760*/  LDL.LU R23, [R1+0x19a0] ;  /* 0x0019a00001177983 */ /* 0x000ee80000300800 */
[----:B------:R0:W2:Y:S02]  /*1f770*/  @P2 LDG.E.U8 R56, desc[UR18][R14.64] ;  /* 0x000000120e382981 */ /* 0x0000a4000c1e1100 */
[----:B0-----:R-:W-:Y:S02]  /*1f780*/  @P0 IMAD.MOV.U32 R14, RZ, RZ, R87 ;  /* 0x000000ffff0e0224 */ /* 0x001fe400078e0057 */
[----:B------:R-:W-:-:S05]  /*1f790*/  @P0 IMAD.MOV.U32 R15, RZ, RZ, R86 ;  /* 0x000000ffff0f0224 */ /* 0x000fca00078e0056 */
[----:B------:R0:W2:Y:S02]  /*1f7a0*/  @P0 LDG.E.U8 R55, desc[UR18][R14.64] ;  /* 0x000000120e370981 */ /* 0x0000a4000c1e1100 */
[----:B0-----:R-:W-:Y:S02]  /*1f7b0*/  @P2 IMAD.MOV.U32 R14, RZ, RZ, R84 ;  /* 0x000000ffff0e2224 */ /* 0x001fe400078e0054 */
[----:B------:R-:W-:Y:S01]  /*1f7c0*/  @P2 IMAD.MOV.U32 R15, RZ, RZ, R7 ;  /* 0x000000ffff0f2224 */ /* 0x000fe200078e0007 */
[----:B------:R-:W-:Y:S01]  /*1f7d0*/  PRMT R24, RZ, 0x7610, R24 ;  /* 0x00007610ff187816 */ /* 0x000fe20000000018 */
[----:B------:R-:W4:Y:S04]  /*1f7e0*/  LDL R7, [R1+0x16dc] ;  /* 0x0016dc0001077983 */ /* 0x000f280000100800 */
[----:B------:R0:W4:Y:S04]  /*1f7f0*/  @P2 LDG.E.U8 R40, desc[UR18][R14.64] ;  /* 0x000000120e282981 */ /* 0x000128000c1e1100 */
[----:B------:R-:W4:Y:S01]  /*1f800*/  LDL R84, [R1+0x16e0] ;  /* 0x0016e00001547983 */ /* 0x000f220000100800 */
[----:B0-----:R-:W-:-:S02]  /*1f810*/  @P0 IMAD.MOV.U32 R14, RZ, RZ, R78 ;  /* 0x000000ffff0e0224 */ /* 0x001fc400078e004e */
[----:B------:R-:W-:-:S05]  /*1f820*/  @P0 IMAD.MOV.U32 R15, RZ, RZ, R88 ;  /* 0x000000ffff0f0224 */ /* 0x000fca00078e0058 */
[----:B------:R0:W4:Y:S02]  /*1f830*/  @P0 LDG.E.U8 R39, desc[UR18][R14.64] ;  /* 0x000000120e270981 */ /* 0x000124000c1e1100 */
[----:B0-----:R-:W-:Y:S02]  /*1f840*/  @P2 IMAD.MOV.U32 R14, RZ, RZ, R36 ;  /* 0x000000ffff0e2224 */ /* 0x001fe400078e0024 */
[----:B------:R-:W-:Y:S02]  /*1f850*/  @P2 IMAD.MOV.U32 R15, RZ, RZ, R6 ;  /* 0x000000ffff0f2224 */ /* 0x000fe400078e0006 */
[----:B------:R-:W4:Y:S04]  /*1f860*/  LDL.LU R6, [R1+0x199c] ;  /* 0x00199c0001067983 */ /* 0x000f280000300800 */
[----:B------:R-:W4:Y:S04]  /*1f870*/  LDL.LU R36, [R1+0x1998] ;  /* 0x0019980001247983 */ /* 0x000f280000300800 */
[----:B------:R0:W4:Y:S04]  /*1f880*/  @P2 LDG.E.U8 R24, desc[UR18][R14.64] ;  /* 0x000000120e182981 */ /* 0x000128000c1e1100 */
[----:B------:R-:W4:Y:S04]  /*1f890*/  LDL R88, [R1+0x16e4] ;  /* 0x0016e40001587983 */ /* 0x000f280000100800 */
[----:B------:R-:W4:Y:S01]  /*1f8a0*/  LDL R78, [R1+0x16e8] ;  /* 0x0016e800014e7983 */ /* 0x000f220000100800 */
[----:B0-----:R-:W-:-:S03]  /*1f8b0*/  @P0 IMAD.MOV.U32 R15, RZ, RZ, R22 ;  /* 0x000000ffff0f0224 */ /* 0x001fc600078e0016 */
[----:B------:R-:W4:Y:S01]  /*1f8c0*/  LDL.LU R22, [R1+0x1994] ;  /* 0x0019940001167983 */ /* 0x000f220000300800 */
[----:B------:R-:W-:Y:S01]  /*1f8d0*/  @P0 IMAD.MOV.U32 R14, RZ, RZ, R21 ;  /* 0x000000ffff0e0224 */ /* 0x000fe200078e0015 */
[----:B------:R-:W-:Y:S02]  /*1f8e0*/  PRMT R70, RZ, 0x7610, R70 ;  /* 0x00007610ff467816 */ /* 0x000fe40000000046 */
[----:B------:R-:W4:Y:S01]  /*1f8f0*/  LDL.LU R21, [R1+0x1990] ;  /* 0x0019900001157983 */ /* 0x000f220000300800 */
[----:B------:R-:W-:Y:S02]  /*1f900*/  PRMT R69, RZ, 0x7610, R69 ;  /* 0x00007610ff457816 */ /* 0x000fe40000000045 */
[----:B------:R-:W-:Y:S01]  /*1f910*/  PRMT R54, RZ, 0x7610, R54 ;  /* 0x00007610ff367816 */ /* 0x000fe20000000036 */
[----:B------:R-:W4:Y:S01]  /*1f920*/  LDL R86, [R1+0x15f4] ;  /* 0x0015f40001567983 */ /* 0x000f220000100800 */
[----:B---3--:R-:W-:-:S06]  /*1f930*/  PRMT R23, RZ, 0x7610, R23 ;  /* 0x00007610ff177816 */ /* 0x008fcc0000000017 */
[----:B------:R0:W3:Y:S02]  /*1f940*/  @P0 LDG.E.U8 R23, desc[UR18][R14.64] ;  /* 0x000000120e170981 */ /* 0x0000e4000c1e1100 */
[----:B0-----:R-:W-:Y:S02]  /*1f950*/  @P2 IMAD.MOV.U32 R14, RZ, RZ, R80 ;  /* 0x000000ffff0e2224 */ /* 0x001fe400078e0050 */
[----:B------:R-:W-:Y:S01]  /*1f960*/  @P2 IMAD.MOV.U32 R15, RZ, RZ, R79 ;  /* 0x000000ffff0f2224 */ /* 0x000fe200078e004f */
[----:B------:R-:W3:Y:S04]  /*1f970*/  LDL R80, [R1+0x15f0] ;  /* 0x0015f00001507983 */ /* 0x000ee80000100800 */
[----:B------:R2:W3:Y:S04]  /*1f980*/  @P2 LDG.E.U8 R70, desc[UR18][R14.64] ;  /* 0x000000120e462981 */ /* 0x0004e8000c1e1100 */
[----:B------:R-:W3:Y:S01]  /*1f990*/  LDL R79, [R1+0x15ec] ;  /* 0x0015ec00014f7983 */ /* 0x000ee20000100800 */
[----:B--2---:R-:W-:-:S02]  /*1f9a0*/  @P0 IMAD.MOV.U32 R14, RZ, RZ, R82 ;  /* 0x000000ffff0e0224 */ /* 0x004fc400078e0052 */
[----:B------:R-:W-:Y:S02]  /*1f9b0*/  @P0 IMAD.MOV.U32 R15, RZ, RZ, R81 ;  /* 0x000000ffff0f0224 */ /* 0x000fe400078e0051 */
[----:B------:R-:W2:Y:S04]  /*1f9c0*/  LDL R81, [R1+0x15f8] ;  /* 0x0015f80001517983 */ /* 0x000ea80000100800 */
[----:B------:R4:W2:Y:S02]  /*1f9d0*/  @P0 LDG.E.U8 R69, desc[UR18][R14.64] ;  /* 0x000000120e450981 */ /* 0x0008a4000c1e1100 */
[----:B----4-:R-:W-:Y:S02]  /*1f9e0*/  @P2 IMAD.MOV.U32 R14, RZ, RZ, R8 ;  /* 0x000000ffff0e2224 */ /* 0x010fe400078e0008 */
[----:B------:R-:W-:-:S05]  /*1f9f0*/  @P2 IMAD.MOV.U32 R15, RZ, RZ, R83 ;  /* 0x000000ffff0f2224 */ /* 0x000fca00078e0053 */
[----:B------:R0:W4:Y:S02]  /*1fa00*/  @P2 LDG.E.U8 R54, desc[UR18][R14.64] ;  /* 0x000000120e362981 */ /* 0x000124000c1e1100 */
[----:B0-----:R-:W-:Y:S02]  /*1fa10*/  @P0 IMAD.MOV.U32 R15, RZ, RZ, R22 ;  /* 0x000000ffff0f0224 */ /* 0x001fe400078e0016 */
[----:B------:R-:W2:Y:S01]  /*1fa20*/  LDL.LU R22, [R1+0x198c] ;  /* 0x00198c0001167983 */ /* 0x000ea20000300800 */
[----:B------:R-:W-:Y:S01]  /*1fa30*/  PRMT R53, RZ, 0x7610, R53 ;  /* 0x00007610ff357816 */ /* 0x000fe20000000035 */
[----:B------:R-:W-:Y:S01]  /*1fa40*/  @P0 IMAD.MOV.U32 R14, RZ, RZ, R21 ;  /* 0x000000ffff0e0224 */ /* 0x000fe200078e0015 */
[----:B------:R-:W-:Y:S01]  /*1fa50*/  PRMT R38, RZ, 0x7610, R38 ;  /* 0x00007610ff267816 */ /* 0x000fe20000000026 */
[----:B------:R-:W3:Y:S04]  /*1fa60*/  LDL.LU R21, [R1+0x1988] ;  /* 0x0019880001157983 */ /* 0x000ee80000300800 */
[----:B------:R0:W3:Y:S01]  /*1fa70*/  @P0 LDG.E.U8 R53, desc[UR18][R14.64] ;  /* 0x000000120e350981 */ /* 0x0000e2000c1e1100 */
[----:B------:R-:W-:-:S03]  /*1fa80*/  PRMT R37, RZ, 0x7610, R37 ;  /* 0x00007610ff257816 */ /* 0x000fc60000000025 */
[----:B------:R-:W3:Y:S04]  /*1fa90*/  LDL R82, [R1+0x166c] ;  /* 0x00166c0001527983 */ /* 0x000ee80000100800 */
[----:B------:R-:W3:Y:S01]  /*1faa0*/  LDL R87, [R1+0x1674] ;  /* 0x0016740001577983 */ /* 0x000ee20000100800 */
[----:B0-----:R-:W-:Y:S02]  /*1fab0*/  @P2 IMAD.MOV.U32 R14, RZ, RZ, R84 ;  /* 0x000000ffff0e2224 */ /* 0x001fe400078e0054 */
[----:B------:R-:W-:Y:S01]  /*1fac0*/  @P2 IMAD.MOV.U32 R15, RZ, RZ, R7 ;  /* 0x000000ffff0f2224 */ /* 0x000fe200078e0007 */
[----:B------:R-:W4:Y:S04]  /*1fad0*/  LDL R83, [R1+0x1678] ;  /* 0x0016780001537983 */ /* 0x000f280000100800 */
[----:B------:R0:W4:Y:S04]  /*1fae0*/  @P2 LDG.E.U8 R38, desc[UR18][R14.64] ;  /* 0x000000120e262981 */ /* 0x000128000c1e1100 */
[----:B------:R-:W4:Y:S04]  /*1faf0*/  LDL R8, [R1+0x16ec] ;  /* 0x0016ec0001087983 */ /* 0x000f280000100800 */
[----:B------:R-:W4:Y:S01]  /*1fb00*/  LDL R7, [R1+0x16f0] ;  /* 0x0016f00001077983 */ /* 0x000f220000100800 */
[----:B0-----:R-:W-:-:S02]  /*1fb10*/  @P0 IMAD.MOV.U32 R14, RZ, RZ, R78 ;  /* 0x000000ffff0e0224 */ /* 0x001fc400078e004e */
[----:B------:R-:W-:Y:S01]  /*1fb20*/  @P0 IMAD.MOV.U32 R15, RZ, RZ, R88 ;  /* 0x000000ffff0f0224 */ /* 0x000fe200078e0058 */
[----:B------:R-:W4:Y:S04]  /*1fb30*/  LDL R84, [R1+0x16f8] ;  /* 0x0016f80001547983 */ /* 0x000f280000100800 */
[----:B------:R0:W4:Y:S02]  /*1fb40*/  @P0 LDG.E.U8 R37, desc[UR18][R14.64] ;  /* 0x000000120e250981 */ /* 0x000124000c1e1100 */
[----:B0-----:R-:W-:Y:S02]  /*1fb50*/  @P2 IMAD.MOV.U32 R14, RZ, RZ, R35 ;  /* 0x000000ffff0e2224 */ /* 0x001fe400078e0023 */
[----:B------:R-:W-:Y:S02]  /*1fb60*/  @P2 IMAD.MOV.U32 R15, RZ, RZ, R31 ;  /* 0x000000ffff0f2224 */ /* 0x000fe400078e001f */
[----:B------:R-:W4:Y:S04]  /*1fb70*/  LDL.LU R31, [R1+0x1984] ;  /* 0x00198400011f7983 */ /* 0x000f280000300800 */
[----:B------:R-:W4:Y:S01]  /*1fb80*/  LDL.LU R35, [R1+0x1980] ;  /* 0x0019800001237983 */ /* 0x000f220000300800 */
[----:B--2---:R-:W-:-:S06]  /*1fb90*/  PRMT R22, RZ, 0x7610, R22 ;  /* 0x00007610ff167816 */ /* 0x004fcc0000000016 */
[----:B------:R0:W2:Y:S02]  /*1fba0*/  @P2 LDG.E.U8 R22, desc[UR18][R14.64] ;  /* 0x000000120e162981 */ /* 0x0000a4000c1e1100 */
[----:B0-----:R-:W-:Y:S02]  /*1fbb0*/  @P0 IMAD.MOV.U32 R15, RZ, RZ, R19 ;  /* 0x000000ffff0f0224 */ /* 0x001fe400078e0013 */
[----:B------:R-:W2:Y:S01]  /*1fbc0*/  LDL.LU R19, [R1+0x197c] ;  /* 0x00197c0001137983 */ /* 0x000ea20000300800 */
[----:B---3--:R-:W-:Y:S01]  /*1fbd0*/  PRMT R21, RZ, 0x7610, R21 ;  /* 0x00007610ff157816 */ /* 0x008fe20000000015 */
[----:B------:R-:W-:Y:S01]  /*1fbe0*/  @P0 IMAD.MOV.U32 R14, RZ, RZ, R20 ;  /* 0x000000ffff0e0224 */ /* 0x000fe200078e0014 */
[----:B------:R-:W-:Y:S01]  /*1fbf0*/  PRMT R68, RZ, 0x7610, R68 ;  /* 0x00007610ff447816 */ /* 0x000fe20000000044 */
[----:B------:R-:W3:Y:S04]  /*1fc00*/  LDL.LU R20, [R1+0x1978] ;  /* 0x0019780001147983 */ /* 0x000ee80000300800 */
[----:B------:R0:W3:Y:S01]  /*1fc10*/  @P0 LDG.E.U8 R21, desc[UR18][R14.64] ;  /* 0x000000120e150981 */ /* 0x0000e2000c1e1100 */
[----:B------:R-:W-:-:S02]  /*1fc20*/  PRMT R67, RZ, 0x7610, R67 ;  /* 0x00007610ff437816 */ /* 0x000fc40000000043 */
[----:B------:R-:W-:Y:S01]  /*1fc30*/  PRMT R52, RZ, 0x7610, R52 ;  /* 0x00007610ff347816 */ /* 0x000fe20000000034 */
[----:B------:R-:W3:Y:S01]  /*1fc40*/  LDL R88, [R1+0x15fc] ;  /* 0x0015fc0001587983 */ /* 0x000ee20000100800 */
[----:B------:R-:W-:-:S03]  /*1fc50*/  PRMT R51, RZ, 0x7610, R51 ;  /* 0x00007610ff337816 */ /* 0x000fc60000000033 */
[----:B------:R-:W3:Y:S01]  /*1fc60*/  LDL R78, [R1+0x1600] ;  /* 0x00160000014e7983 */ /* 0x000ee20000100800 */
[----:B0-----:R-:W-:Y:S02]  /*1fc70*/  @P2 IMAD.MOV.U32 R14, RZ, RZ, R80 ;  /* 0x000000ffff0e2224 */ /* 0x001fe400078e0050 */
[----:B------:R-:W-:Y:S01]  /*1fc80*/  @P2 IMAD.MOV.U32 R15, RZ, RZ, R79 ;  /* 0x000000ffff0f2224 */ /* 0x000fe200078e004f */
[----:B------:R-:W3:Y:S04]  /*1fc90*/  LDL R80, [R1+0x1608] ;  /* 0x0016080001507983 */ /* 0x000ee80000100800 */
[----:B------:R0:W3:Y:S04]  /*1fca0*/  @P2 LDG.E.U8 R68, desc[UR18][R14.64] ;  /* 0x000000120e442981 */ /* 0x0000e8000c1e1100 */
[----:B------:R-:W3:Y:S01]  /*1fcb0*/  LDL R79, [R1+0x1604] ;  /* 0x00160400014f7983 */ /* 0x000ee20000100800 */
[----:B0-----:R-:W-:-:S02]  /*1fcc0*/  @P0 IMAD.MOV.U32 R14, RZ, RZ, R81 ;  /* 0x000000ffff0e0224 */ /* 0x001fc400078e0051 */
[----:B------:R-:W-:Y:S01]  /*1fcd0*/  @P0 IMAD.MOV.U32 R15, RZ, RZ, R86 ;  /* 0x000000ffff0f0224 */ /* 0x000fe200078e0056 */
[----:B------:R-:W3:Y:S04]  /*1fce0*/  LDL R81, [R1+0x167c] ;  /* 0x00167c0001517983 */ /* 0x000ee80000100800 */
[----:B------:R0:W3:Y:S02]  /*1fcf0*/  @P0 LDG.E.U8 R67, desc[UR18][R14.64] ;  /* 0x000000120e430981 */ /* 0x0000e4000c1e1100 */
[----:B0-----:R-:W-:Y:S01]  /*1fd00*/  @P2 IMAD.MOV.U32 R15, RZ, RZ, R82 ;  /* 0x000000ffff0f2224 */ /* 0x001fe200078e0052 */
[----:B------:R-:W-:Y:S02]  /*1fd10*/  PRMT R36, RZ, 0x7610, R36 ;  /* 0x00007610ff247816 */ /* 0x000fe40000000024 */
[----:B----4-:R-:W-:Y:S01]  /*1fd20*/  PRMT R35, RZ, 0x7610, R35 ;  /* 0x00007610ff237816 */ /* 0x010fe20000000023 */
[----:B--2---:R-:W-:-:S02]  /*1fd30*/  @P2 IMAD.MOV.U32 R14, RZ, RZ, R19 ;  /* 0x000000ffff0e2224 */ /* 0x004fc400078e0013 */
[----:B------:R-:W2:Y:S04]  /*1fd40*/  LDL.LU R19, [R1+0x1974] ;  /* 0x0019740001137983 */ /* 0x000ea80000300800 */
[----:B------:R0:W4:Y:S04]  /*1fd50*/  @P2 LDG.E.U8 R52, desc[UR18][R14.64] ;  /* 0x000000120e342981 */ /* 0x000128000c1e1100 */
[----:B------:R-:W4:Y:S01]  /*1fd60*/  LDL R82, [R1+0x1684] ;  /* 0x0016840001527983 */ /* 0x000f220000100800 */
[----:B0-----:R-:W-:Y:S02]  /*1fd70*/  @P0 IMAD.MOV.U32 R14, RZ, RZ, R83 ;  /* 0x000000ffff0e0224 */ /* 0x001fe400078e0053 */
[----:B------:R-:W-:-:S05]  /*1fd80*/  @P0 IMAD.MOV.U32 R15, RZ, RZ, R87 ;  /* 0x000000ffff0f0224 */ /* 0x000fca00078e0057 */
[----:B------:R0:W4:Y:S02]  /*1fd90*/  @P0 LDG.E.U8 R51, desc[UR18][R14.64] ;  /* 0x000000120e330981 */ /* 0x000124000c1e1100 */
[----:B0-----:R-:W-:Y:S02]  /*1fda0*/  @P2 IMAD.MOV.U32 R14, RZ, RZ, R7 ;  /* 0x000000ffff0e2224 */ /* 0x001fe400078e0007 */
[----:B------:R-:W-:-:S05]  /*1fdb0*/  @P2 IMAD.MOV.U32 R15, RZ, RZ, R8 ;  /* 0x000000ffff0f2224 */ /* 0x000fca00078e0008 */
[----:B------:R0:W4:Y:S02]  /*1fdc0*/  @P2 LDG.E.U8 R36, desc[UR18][R14.64] ;  /* 0x000000120e242981 */ /* 0x000124000c1e1100 */
[----:B0-----:R-:W-:Y:S02]  /*1fdd0*/  @P0 IMAD.MOV.U32 R14, RZ, RZ, R84 ;  /* 0x000000ffff0e0224 */ /* 0x001fe400078e0054 */
[----:B------:R-:W-:Y:S02]  /*1fde0*/  @P0 IMAD.MOV.U32 R15, RZ, RZ, R5 ;  /* 0x000000ffff0f0224 */ /* 0x000fe400078e0005 */
[----:B------:R-:W4:Y:S04]  /*1fdf0*/  LDL.LU R5, [R1+0x1970] ;  /* 0x0019700001057983 */ /* 0x000f280000300800 */
[----:B------:R0:W4:Y:S02]  /*1fe00*/  @P0 LDG.E.U8 R35, desc[UR18][R14.64] ;  /* 0x000000120e230981 */ /* 0x000124000c1e1100 */
[----:B0-----:R-:W-:-:S02]  /*1fe10*/  @P2 IMAD.MOV.U32 R15, RZ, RZ, R34 ;  /* 0x000000ffff0f2224 */ /* 0x001fc400078e0022 */
[----:B------:R-:W-:Y:S01]  /*1fe20*/  @P2 IMAD.MOV.U32 R14, RZ, RZ, R18 ;  /* 0x000000ffff0e2224 */ /* 0x000fe200078e0012 */
[----:B------:R-:W4:Y:S04]  /*1fe30*/  LDL.LU R34, [R1+0x196c] ;  /* 0x00196c0001227983 */ /* 0x000f280000300800 */
[----:B------:R-:W4:Y:S01]  /*1fe40*/  LDL.LU R18, [R1+0x1968] ;  /* 0x0019680001127983 */ /* 0x000f220000300800 */
[----:B---3--:R-:W-:-:S03]  /*1fe50*/  PRMT R20, RZ, 0x7610, R20 ;  /* 0x00007610ff147816 */ /* 0x008fc60000000014 */
[----:B------:R-:W3:Y:S04]  /*1fe60*/  LDL R83, [R1+0x160c] ;  /* 0x00160c0001537983 */ /* 0x000ee80000100800 */
[----:B------:R0:W3:Y:S04]  /*1fe70*/  @P2 LDG.E.U8 R20, desc[UR18][R14.64] ;  /* 0x000000120e142981 */ /* 0x0000e8000c1e1100 */
[----:B------:R-:W3:Y:S04]  /*1fe80*/  LDL R8, [R1+0x1610] ;  /* 0x0016100001087983 */ /* 0x000ee80000100800 */
[----:B------:R-:W3:Y:S01]  /*1fe90*/  LDL R7, [R1+0x1614] ;  /* 0x0016140001077983 */ /* 0x000ee20000100800 */
[----:B0-----:R-:W-:-:S03]  /*1fea0*/  @P0 IMAD.MOV.U32 R14, RZ, RZ, R17 ;  /* 0x000000ffff0e0224 */ /* 0x001fc600078e0011 */
[----:B------:R-:W3:Y:S01]  /*1feb0*/  LDL R84, [R1+0x1618] ;  /* 0x0016180001547983 */ /* 0x000ee20000100800 */
[----:B------:R-:W-:-:S03]  /*1fec0*/  @P0 IMAD.MOV.U32 R15, RZ, RZ, R33 ;  /* 0x000000ffff0f0224 */ /* 0x000fc600078e0021 */
[----:B------:R-:W3:Y:S01]  /*1fed0*/  LDL.LU R33, [R1+0x1964] ;  /* 0x0019640001217983 */ /* 0x000ee20000300800 */
[----:B------:R-:W-:-:S03]  /*1fee0*/  PRMT R66, RZ, 0x7610, R66 ;  /* 0x00007610ff427816 */ /* 0x000fc60000000042 */
[----:B------:R-:W3:Y:S01]  /*1fef0*/  LDL.LU R17, [R1+0x1960] ;  /* 0x0019600001117983 */ /* 0x000ee20000300800 */
[----:B------:R-:W-:Y:S02]  /*1ff00*/  PRMT R65, RZ, 0x7610, R65 ;  /* 0x00007610ff417816 */ /* 0x000fe40000000041 */
[----:B--2---:R-:W-:-:S06]  /*1ff10*/  PRMT R19, RZ, 0x7610, R19 ;  /* 0x00007610ff137816 */ /* 0x004fcc0000000013 */
[----:B------:R0:W2:Y:S02]  /*1ff20*/  @P0 LDG.E.U8 R19, desc[UR18][R14.64] ;  /* 0x000000120e130981 */ /* 0x0000a4000c1e1100 */
[----:B0-----:R-:W-:Y:S02]  /*1ff30*/  @P2 IMAD.MOV.U32 R14, RZ, RZ, R78 ;  /* 0x000000ffff0e2224 */ /* 0x001fe400078e004e */
[----:B------:R-:W-:-:S05]  /*1ff40*/  @P2 IMAD.MOV.U32 R15, RZ, RZ, R88 ;  /* 0x000000ffff0f2224 */ /* 0x000fca00078e0058 */
[----:B------:R0:W2:Y:S02]  /*1ff50*/  @P2 LDG.E.U8 R66, desc[UR18][R14.64] ;  /* 0x000000120e422981 */ /* 0x0000a4000c1e1100 */
[----:B0-----:R-:W-:Y:S02]  /*1ff60*/  @P0 IMAD.MOV.U32 R14, RZ, RZ, R80 ;  /* 0x000000ffff0e0224 */ /* 0x001fe400078e0050 */
[----:B------:R-:W-:-:S05]  /*1ff70*/  @P0 IMAD.MOV.U32 R15, RZ, RZ, R79 ;  /* 0x000000ffff0f0224 */ /* 0x000fca00078e004f */
[----:B------:R4:W2:Y:S02]  /*1ff80*/  @P0 LDG.E.U8 R65, desc[UR18][R14.64] ;  /* 0x000000120e410981 */ /* 0x0008a4000c1e1100 */
[----:B----4-:R-:W-:Y:S02]  /*1ff90*/  @P2 IMAD.MOV.U32 R14, RZ, RZ, R18 ;  /* 0x000000ffff0e2224 */ /* 0x010fe400078e0012 */
[----:B------:R-:W4:Y:S01]  /*1ffa0*/  LDL.LU R18, [R1+0x195c] ;  /* 0x00195c0001127983 */ /* 0x000f220000300800 */
[----:B------:R-:W-:Y:S01]  /*1ffb0*/  PRMT R50, RZ, 0x7610, R50 ;  /* 0x00007610ff327816 */ /* 0x000fe20000000032 */
[----:B------:R-:W-:Y:S01]  /*1ffc0*/  @P2 IMAD.MOV.U32 R15, RZ, RZ, R81 ;  /* 0x000000ffff0f2224 */ /* 0x000fe200078e0051 */
[----:B------:R-:W-:-:S04]  /*1ffd0*/  PRMT R49, RZ, 0x7610, R49 ;  /* 0x00007610ff317816 */ /* 0x000fc80000000031 */
[----:B------:R0:W2:Y:S01]  /*1ffe0*/  @P2 LDG.E.U8 R50, desc[UR18][R14.64] ;  /* 0x000000120e322981 */ /* 0x0000a2000c1e1100 */
[----:B------:R-:W-:Y:S01]  /*1fff0*/  PRMT R34, RZ, 0x7610, R34 ;  /* 0x00007610ff227816 */ /* 0x000fe20000000022 */
[----:B0-----:R-:W-:Y:S02]  /*20000*/  @P0 IMAD.MOV.U32 R15, RZ, RZ, R82 ;  /* 0x000000ffff0f0224 */ /* 0x001fe400078e0052 */
[----:B---3--:R-:W-:Y:S02]  /*20010*/  @P0 IMAD.MOV.U32 R14, RZ, RZ, R17 ;  /* 0x000000ffff0e0224 */ /* 0x008fe400078e0011 */
[----:B------:R-:W3:Y:S04]  /*20020*/  LDL.LU R17, [R1+0x1958] ;  /* 0x0019580001117983 */ /* 0x000ee80000300800 */
[----:B------:R0:W2:Y:S01]  /*20030*/  @P0 LDG.E.U8 R49, desc[UR18][R14.64] ;  /* 0x000000120e310981 */ /* 0x0000a2000c1e1100 */
[----:B------:R-:W-:Y:S01]  /*20040*/  PRMT R33, RZ, 0x7610, R33 ;  /* 0x00007610ff217816 */ /* 0x000fe20000000021 */
[----:B0-----:R-:W-:-:S02]  /*20050*/  @P2 IMAD.MOV.U32 R14, RZ, RZ, R5 ;  /* 0x000000ffff0e2224 */ /* 0x001fc400078e0005 */
[----:B------:R-:W-:Y:S02]  /*20060*/  @P2 IMAD.MOV.U32 R15, RZ, RZ, R32 ;  /* 0x000000ffff0f2224 */ /* 0x000fe400078e0020 */
[----:B------:R-:W2:Y:S04]  /*20070*/  LDL.LU R32, [R1+0x1954] ;  /* 0x0019540001207983 */ /* 0x000ea80000300800 */
[----:B------:R0:W2:Y:S04]  /*20080*/  @P2 LDG.E.U8 R34, desc[UR18][R14.64] ;  /* 0x000000120e222981 */ /* 0x0000a8000c1e1100 */
[----:B------:R-:W2:Y:S01]  /*20090*/  LDL.LU R5, [R1+0x1950] ;  /* 0x0019500001057983 */ /* 0x000ea20000300800 */
        /* <DEDUP_REMOVED lines=8> */
[----:B------:R-:W2:Y:S01]  /*20120*/  LDL.LU R16, [R1+0x1940] ;  /* 0x0019400001107983 */ /* 0x000ea20000300800 */
[----:B----4-:R-:W-:-:S06]  /*20130*/  PRMT R18, RZ, 0x7610, R18 ;  /* 0x00007610ff127816 */ /* 0x010fcc0000000012 */
[----:B------:R0:W4:Y:S02]  /*20140*/  @P2 LDG.E.U8 R18, desc[UR18][R14.64] ;  /* 0x000000120e122981 */ /* 0x000124000c1e1100 */
[----:B0-----:R-:W-:Y:S02]  /*20150*/  @P0 IMAD.MOV.U32 R15, RZ, RZ, R30 ;  /* 0x000000ffff0f0224 */ /* 0x001fe400078e001e */
[----:B------:R-:W-:Y:S01]  /*20160*/  @P0 IMAD.MOV.U32 R14, RZ, RZ, R13 ;  /* 0x000000ffff0e0224 */ /* 0x000fe200078e000d */
[----:B------:R-:W4:Y:S04]  /*20170*/  LDL.LU R30, [R1+0x193c] ;  /* 0x00193c00011e7983 */ /* 0x000f280000300800 */
[----:B------:R-:W4:Y:S01]  /*20180*/  LDL.LU R13, [R1+0x1938] ;  /* 0x00193800010d7983 */ /* 0x000f220000300800 */
[----:B---3--:R-:W-:-:S02]  /*20190*/  PRMT R17, RZ, 0x7610, R17 ;  /* 0x00007610ff117816 */ /* 0x008fc40000000011 */
[----:B------:R-:W-:-:S04]  /*201a0*/  PRMT R64, RZ, 0x7610, R64 ;  /* 0x00007610ff407816 */ /* 0x000fc80000000040 */
[----:B------:R0:W3:Y:S01]  /*201b0*/  @P0 LDG.E.U8 R17, desc[UR18][R14.64] ;  /* 0x000000120e110981 */ /* 0x0000e2000c1e1100 */
[----:B------:R-:W-:Y:S01]  /*201c0*/  PRMT R63, RZ, 0x7610, R63 ;  /* 0x00007610ff3f7816 */ /* 0x000fe2000000003f */
[----:B0-----:R-:W-:Y:S02]  /*201d0*/  @P2 IMAD.MOV.U32 R14, RZ, RZ, R8 ;  /* 0x000000ffff0e2224 */ /* 0x001fe400078e0008 */
[----:B------:R-:W-:-:S05]  /*201e0*/  @P2 IMAD.MOV.U32 R15, RZ, RZ, R83 ;  /* 0x000000ffff0f2224 */ /* 0x000fca00078e0053 */
[----:B------:R0:W3:Y:S01]  /*201f0*/  @P2 LDG.E.U8 R64, desc[UR18][R14.64] ;  /* 0x000000120e402981 */ /* 0x0000e2000c1e1100 */
[----:B------:R-:W-:Y:S01]  /*20200*/  PRMT R48, RZ, 0x7610, R48 ;  /* 0x00007610ff307816 */ /* 0x000fe20000000030 */
[----:B0-----:R-:W-:Y:S02]  /*20210*/  @P0 IMAD.MOV.U32 R14, RZ, RZ, R84 ;  /* 0x000000ffff0e0224 */ /* 0x001fe400078e0054 */
[----:B------:R-:W-:-:S05]  /*20220*/  @P0 IMAD.MOV.U32 R15, RZ, RZ, R7 ;  /* 0x000000ffff0f0224 */ /* 0x000fca00078e0007 */
[----:B------:R0:W3:Y:S01]  /*20230*/  @P0 LDG.E.U8 R63, desc[UR18][R14.64] ;  /* 0x000000120e3f0981 */ /* 0x0000e2000c1e1100 */
[----:B------:R-:W-:Y:S02]  /*20240*/  PRMT R47, RZ, 0x7610, R47 ;  /* 0x00007610ff2f7816 */ /* 0x000fe4000000002f */
[----:B--2---:R-:W-:Y:S01]  /*20250*/  PRMT R32, RZ, 0x7610, R32 ;  /* 0x00007610ff207816 */ /* 0x004fe20000000020 */
[----:B0-----:R-:W-:Y:S02]  /*20260*/  @P2 IMAD.MOV.U32 R15, RZ, RZ, R4 ;  /* 0x000000ffff0f2224 */ /* 0x001fe400078e0004 */
[----:B------:R-:W2:Y:S01]  /*20270*/  LDL.LU R4, [R1+0x1934] ;  /* 0x0019340001047983 */ /* 0x000ea20000300800 */
[----:B------:R-:W-:-:S03]  /*20280*/  @P2 IMAD.MOV.U32 R14, RZ, RZ, R16 ;  /* 0x000000ffff0e2224 */ /* 0x000fc600078e0010 */
[----:B------:R-:W2:Y:S04]  /*20290*/  LDL.LU R16, [R1+0x1930] ;  /* 0x0019300001107983 */ /* 0x000ea80000300800 */
[----:B------:R0:W3:Y:S02]  /*202a0*/  @P2 LDG.E.U8 R48, desc[UR18][R14.64] ;  /* 0x000000120e302981 */ /* 0x0000e4000c1e1100 */
[----:B0-----:R-:W-:Y:S02]  /*202b0*/  @P0 IMAD.MOV.U32 R15, RZ, RZ, R29 ;  /* 0x000000ffff0f0224 */ /* 0x001fe400078e001d */
[----:B------:R-:W3:Y:S01]  /*202c0*/  LDL.LU R29, [R1+0x192c] ;  /* 0x00192c00011d7983 */ /* 0x000ee20000300800 */
[----:B----4-:R-:W-:-:S03]  /*202d0*/  @P0 IMAD.MOV.U32 R14, RZ, RZ, R13 ;  /* 0x000000ffff0e0224 */ /* 0x010fc600078e000d */
[----:B------:R-:W4:Y:S04]  /*202e0*/  LDL.LU R13, [R1+0x1928] ;  /* 0x00192800010d7983 */ /* 0x000f280000300800 */
[----:B------:R0:W3:Y:S02]  /*202f0*/  @P0 LDG.E.U8 R47, desc[UR18][R14.64] ;  /* 0x000000120e2f0981 */ /* 0x0000e4000c1e1100 */
[----:B0-----:R-:W-:Y:S02]  /*20300*/  @P2 IMAD.MOV.U32 R14, RZ, RZ, R6 ;  /* 0x000000ffff0e2224 */ /* 0x001fe400078e0006 */
[----:B------:R-:W-:Y:S02]  /*20310*/  @P2 IMAD.MOV.U32 R15, RZ, RZ, R2 ;  /* 0x000000ffff0f2224 */ /* 0x000fe400078e0002 */
[----:B------:R-:W3:Y:S04]  /*20320*/  LDL.LU R2, [R1+0x1924] ;  /* 0x0019240001027983 */ /* 0x000ee80000300800 */
[----:B------:R0:W4:Y:S04]  /*20330*/  @P2 LDG.E.U8 R32, desc[UR18][R14.64] ;  /* 0x000000120e202981 */ /* 0x000128000c1e1100 */
[----:B------:R-:W4:Y:S01]  /*20340*/  LDL.LU R6, [R1+0x1920] ;  /* 0x0019200001067983 */ /* 0x000f220000300800 */
[----:B0-----:R-:W-:-:S03]  /*20350*/  @P0 IMAD.MOV.U32 R15, RZ, RZ, R0 ;  /* 0x000000ffff0f0224 */ /* 0x001fc600078e0000 */
[----:B------:R-:W4:Y:S04]  /*20360*/  LDL.LU R0, [R1+0x191c] ;  /* 0x00191c0001007983 */ /* 0x000f280000300800 */
[----:B------:R-:W4:Y:S04]  /*20370*/  LDL R80, [R1+0x16a4] ;  /* 0x0016a40001507983 */ /* 0x000f280000100800 */
[----:B------:R-:W4:Y:S01]  /*20380*/  LDL R81, [R1+0x16a8] ;  /* 0x0016a80001517983 */ /* 0x000f220000100800 */
[----:B------:R-:W-:-:S03]  /*20390*/  PRMT R31, RZ, 0x7610, R31 ;  /* 0x00007610ff1f7816 */ /* 0x000fc6000000001f */
[----:B------:R-:W4:Y:S04]  /*203a0*/  LDL R82, [R1+0x171c] ;  /* 0x00171c0001527983 */ /* 0x000f280000100800 */
[----:B------:R-:W4:Y:S01]  /*203b0*/  LDL R83, [R1+0x1720] ;  /* 0x0017200001537983 */ /* 0x000f220000100800 */
[----:B------:R-:W-:Y:S02]  /*203c0*/  @P0 IMAD.MOV.U32 R14, RZ, RZ, R93 ;  /* 0x000000ffff0e0224 */ /* 0x000fe400078e005d */
[----:B------:R-:W-:Y:S01]  /*203d0*/  @P2 IMAD.MOV.U32 R78, RZ, RZ, R91 ;  /* 0x000000ffff4e2224 */ /* 0x000fe200078e005b */
[----:B------:R-:W4:Y:S01]  /*203e0*/  LDL R8, [R1+0x1724] ;  /* 0x0017240001087983 */ /* 0x000f220000100800 */
[----:B------:R-:W-:-:S03]  /*203f0*/  @P2 IMAD.MOV.U32 R79, RZ, RZ, R92 ;  /* 0x000000ffff4f2224 */ /* 0x000fc600078e005c */
[----:B------:R-:W4:Y:S04]  /*20400*/  LDL R7, [R1+0x1728] ;  /* 0x0017280001077983 */ /* 0x000f280000100800 */
[----:B------:R0:W4:Y:S01]  /*20410*/  @P0 LDG.E.U8 R31, desc[UR18][R14.64] ;  /* 0x000000120e1f0981 */ /* 0x000122000c1e1100 */
[----:B--2---:R-:W-:-:S03]  /*20420*/  PRMT R16, RZ, 0x7610, R16 ;  /* 0x00007610ff107816 */ /* 0x004fc60000000010 */
[----:B------:R-:W2:Y:S04]  /*20430*/  LDL R84, [R1+0x7f0] ;  /* 0x0007f00001547983 */ /* 0x000ea80000100800 */
[----:B------:R1:W2:Y:S01]  /*20440*/  @P2 LDG.E.U8 R16, desc[UR18][R78.64] ;  /* 0x000000124e102981 */ /* 0x0002a2000c1e1100 */
[----:B0-----:R-:W-:Y:S01]  /*20450*/  PRMT R15, RZ, 0x7610, R15 ;  /* 0x00007610ff0f7816 */ /* 0x001fe2000000000f */
[----:B-1----:R-:W-:Y:S02]  /*20460*/  @P0 IMAD.MOV.U32 R78, RZ, RZ, R3 ;  /* 0x000000ffff4e0224 */ /* 0x002fe400078e0003 */
[----:B------:R-:W-:Y:S02]  /*20470*/  @P0 IMAD.MOV.U32 R79, RZ, RZ, R11 ;  /* 0x000000ffff4f0224 */ /* 0x000fe400078e000b */
[----:B------:R-:W2:Y:S04]  /*20480*/  LDL.LU R11, [R1+0x34c] ;  /* 0x00034c00010b7983 */ /* 0x000ea80000300800 */
[----:B------:R3:W2:Y:S04]  /*20490*/  @P0 LDG.E.U8 R15, desc[UR18][R78.64] ;  /* 0x000000124e0f0981 */ /* 0x0006a8000c1e1100 */
[----:B------:R-:W2:Y:S01]  /*204a0*/  LDL.LU R3, [R1+0x388] ;  /* 0x0003880001037983 */ /* 0x000ea20000300800 */
[----:B---3--:R-:W-:-:S03]  /*204b0*/  @P2 IMAD.MOV.U32 R79, RZ, RZ, R2 ;  /* 0x000000ffff4f2224 */ /* 0x008fc600078e0002 */
[----:B------:R-:W3:Y:S01]  /*204c0*/  LDL.LU R2, [R1+0x380] ;  /* 0x0003800001027983 */ /* 0x000ee20000300800 */
[----:B----4-:R-:W-:-:S03]  /*204d0*/  @P2 IMAD.MOV.U32 R78, RZ, RZ, R0 ;  /* 0x000000ffff4e2224 */ /* 0x010fc600078e0000 */
[----:B------:R-:W4:Y:S04]  /*204e0*/  LDL.LU R0, [R1+0x3c0] ;  /* 0x0003c00001007983 */ /* 0x000f280000300800 */
[----:B------:R-:W4:Y:S04]  /*204f0*/  LDL.LU R91, [R1+0x3b8] ;  /* 0x0003b800015b7983 */ /* 0x000f280000300800 */
[----:B------:R-:W4:Y:S04]  /*20500*/  LDL.LU R92, [R1+0x410] ;  /* 0x00041000015c7983 */ /* 0x000f280000300800 */
[----:B------:R-:W4:Y:S01]  /*20510*/  LDL.LU R93, [R1+0x408] ;  /* 0x00040800015d7983 */ /* 0x000f220000300800 */
[----:B------:R-:W-:-:S02]  /*20520*/  PRMT R62, RZ, 0x7610, R62 ;  /* 0x00007610ff3e7816 */ /* 0x000fc4000000003e */
[----:B------:R-:W-:-:S04]  /*20530*/  PRMT R61, RZ, 0x7610, R61 ;  /* 0x00007610ff3d7816 */ /* 0x000fc8000000003d */
[----:B------:R0:W4:Y:S01]  /*20540*/  @P2 LDG.E.U8 R62, desc[UR18][R78.64] ;  /* 0x000000124e3e2981 */ /* 0x000122000c1e1100 */
[----:B------:R-:W-:Y:S01]  /*20550*/  PRMT R46, RZ, 0x7610, R46 ;  /* 0x00007610ff2e7816 */ /* 0x000fe2000000002e */
[----:B0-----:R-:W-:Y:S02]  /*20560*/  @P0 IMAD.MOV.U32 R78, RZ, RZ, R6 ;  /* 0x000000ffff4e0224 */ /* 0x001fe400078e0006 */
[----:B------:R-:W-:Y:S01]  /*20570*/  @P0 IMAD.MOV.U32 R79, RZ, RZ, R13 ;  /* 0x000000ffff4f0224 */ /* 0x000fe200078e000d */
[----:B------:R-:W-:Y:S01]  /*20580*/  PRMT R45, RZ, 0x7610, R45 ;  /* 0x00007610ff2d7816 */ /* 0x000fe2000000002d */
[----:B------:R-:W4:Y:S04]  /*20590*/  LDL.LU R13, [R1+0x1918] ;  /* 0x00191800010d7983 */ /* 0x000f280000300800 */
[----:B------:R0:W4:Y:S02]  /*205a0*/  @P0 LDG.E.U8 R61, desc[UR18][R78.64] ;  /* 0x000000124e3d0981 */ /* 0x000124000c1e1100 */
[----:B0-----:R-:W-:-:S02]  /*205b0*/  @P2 IMAD.MOV.U32 R78, RZ, RZ, R4 ;  /* 0x000000ffff4e2224 */ /* 0x001fc400078e0004 */
[----:B------:R-:W-:Y:S01]  /*205c0*/  @P2 IMAD.MOV.U32 R79, RZ, RZ, R5 ;  /* 0x000000ffff4f2224 */ /* 0x000fe200078e0005 */
[----:B------:R-:W-:Y:S01]  /*205d0*/  PRMT R30, RZ, 0x7610, R30 ;  /* 0x00007610ff1e7816 */ /* 0x000fe2000000001e */
[----:B------:R-:W4:Y:S04]  /*205e0*/  LDL.LU R5, [R1+0x438] ;  /* 0x0004380001057983 */ /* 0x000f280000300800 */
[----:B------:R0:W4:Y:S01]  /*205f0*/  @P2 LDG.E.U8 R46, desc[UR18][R78.64] ;  /* 0x000000124e2e2981 */ /* 0x000122000c1e1100 */
[----:B------:R-:W-:Y:S02]  /*20600*/  PRMT R29, RZ, 0x7610, R29 ;  /* 0x00007610ff1d7816 */ /* 0x000fe4000000001d */
[----:B------:R-:W-:Y:S01]  /*20610*/  PRMT R14, RZ, 0x7610, R14 ;  /* 0x00007610ff0e7816 */ /* 0x000fe2000000000e */
[----:B------:R-:W4:Y:S04]  /*20620*/  LDL.LU R6, [R1+0x430] ;  /* 0x0004300001067983 */ /* 0x000f280000300800 */
[----:B------:R-:W4:Y:S01]  /*20630*/  LDL.LU R4, [R1+0x460] ;  /* 0x0004600001047983 */ /* 0x000f220000300800 */
[----:B0-----:R-:W-:-:S02]  /*20640*/  @P0 IMAD.MOV.U32 R78, RZ, RZ, R81 ;  /* 0x000000ffff4e0224 */ /* 0x001fc400078e0051 */
[----:B------:R-:W-:-:S05]  /*20650*/  @P0 IMAD.MOV.U32 R79, RZ, RZ, R80 ;  /* 0x000000ffff4f0224 */ /* 0x000fca00078e0050 */
[----:B------:R0:W4:Y:S02]  /*20660*/  @P0 LDG.E.U8 R45, desc[UR18][R78.64] ;  /* 0x000000124e2d0981 */ /* 0x000124000c1e1100 */
[----:B0-----:R-:W-:Y:S02]  /*20670*/  @P2 IMAD.MOV.U32 R78, RZ, RZ, R83 ;  /* 0x000000ffff4e2224 */ /* 0x001fe400078e0053 */
[----:B------:R-:W-:-:S05]  /*20680*/  @P2 IMAD.MOV.U32 R79, RZ, RZ, R82 ;  /* 0x000000ffff4f2224 */ /* 0x000fca00078e0052 */
[----:B------:R0:W4:Y:S02]  /*20690*/  @P2 LDG.E.U8 R30, desc[UR18][R78.64] ;  /* 0x000000124e1e2981 */ /* 0x000124000c1e1100 */
[----:B0-----:R-:W-:Y:S02]  /*206a0*/  @P0 IMAD.MOV.U32 R78, RZ, RZ, R7 ;  /* 0x000000ffff4e0224 */ /* 0x001fe400078e0007 */
[----:B------:R-:W-:-:S05]  /*206b0*/  @P0 IMAD.MOV.U32 R79, RZ, RZ, R8 ;  /* 0x000000ffff4f0224 */ /* 0x000fca00078e0008 */
[----:B------:R0:W4:Y:S02]  /*206c0*/  @P0 LDG.E.U8 R29, desc[UR18][R78.64] ;  /* 0x000000124e1d0981 */ /* 0x000124000c1e1100 */
[----:B0-----:R-:W-:Y:S02]  /*206d0*/  @P2 IMAD.MOV.U32 R78, RZ, RZ, R12 ;  /* 0x000000ffff4e2224 */ /* 0x001fe400078e000c */
[----:B--2---:R-:W-:Y:S01]  /*206e0*/  @P2 IMAD.MOV.U32 R79, RZ, RZ, R84 ;  /* 0x000000ffff4f2224 */ /* 0x004fe200078e0054 */
[----:B------:R-:W2:Y:S04]  /*206f0*/  LDL.LU R12, [R1+0x1914] ;  /* 0x00191400010c7983 */ /* 0x000ea80000300800 */
[----:B------:R0:W2:Y:S04]  /*20700*/  @P2 LDG.E.U8 R14, desc[UR18][R78.64] ;  /* 0x000000124e0e2981 */ /* 0x0000a8000c1e1100 */
[----:B------:R-:W-:Y:S01]  /*20710*/  STS.U8 [R10+UR5+0x2700], R3 ;  /* 0x002700030a007988 */ /* 0x000fe20008000005 */
[----:B0-----:R-:W-:-:S02]  /*20720*/  @P0 IMAD.MOV.U32 R79, RZ, RZ, R89 ;  /* 0x000000ffff4f0224 */ /* 0x001fc400078e0059 */
[----:B------:R-:W-:Y:S01]  /*20730*/  @P0 IMAD.MOV.U32 R78, RZ, RZ, R90 ;  /* 0x000000ffff4e0224 */ /* 0x000fe200078e005a */
[----:B------:R-:W2:Y:S04]  /*20740*/  LDL.LU R89, [R1+0x1910] ;  /* 0x0019100001597983 */ /* 0x000ea80000300800 */
[----:B------:R-:W2:Y:S04]  /*20750*/  LDL.LU R90, [R1+0x190c] ;  /* 0x00190c00015a7983 */ /* 0x000ea80000300800 */
[----:B---3--:R-:W-:Y:S04]  /*20760*/  STS.U8 [R10+UR5+0xa700], R2 ;  /* 0x00a700020a007988 */ /* 0x008fe80008000005 */
[----:B----4-:R0:W-:Y:S04]  /*20770*/  STS.U8 [R10+UR5+0xab00], R91 ;  /* 0x00ab005b0a007988 */ /* 0x0101e80008000005 */
[----:B------:R1:W-:Y:S04]  /*20780*/  STS.U8 [R10+UR5+0x2f00], R92 ;  /* 0x002f005c0a007988 */ /* 0x0003e80008000005 */
[----:B------:R3:W-:Y:S04]  /*20790*/  STS.U8 [R10+UR5+0xaf00], R93 ;  /* 0x00af005d0a007988 */ /* 0x0007e80008000005 */
[----:B0-----:R-:W4:Y:S04]  /*207a0*/  LDL.LU R91, [R1+0x458] ;  /* 0x00045800015b7983 */ /* 0x001f280000300800 */
[----:B-1----:R-:W2:Y:S04]  /*207b0*/  LDL.LU R92, [R1+0x488] ;  /* 0x00048800015c7983 */ /* 0x002ea80000300800 */
[----:B---3--:R-:W3:Y:S04]  /*207c0*/  LDL.LU R93, [R1+0x480] ;  /* 0x00048000015d7983 */ /* 0x008ee80000300800 */
[----:B------:R-:W3:Y:S04]  /*207d0*/  LDL.LU R3, [R1+0x4b0] ;  /* 0x0004b00001037983 */ /* 0x000ee80000300800 */
[----:B------:R0:W-:Y:S04]  /*207e0*/  STS.U8 [R10+UR5+0x2b00], R0 ;  /* 0x002b00000a007988 */ /* 0x0001e80008000005 */
[----:B------:R-:W3:Y:S04]  /*207f0*/  LDL.LU R2, [R1+0x4a8] ;  /* 0x0004a80001027983 */ /* 0x000ee80000300800 */
[----:B0-----:R-:W3:Y:S04]  /*20800*/  LDL.LU R0, [R1+0x4dc] ;  /* 0x0004dc0001007983 */ /* 0x001ee80000300800 */
[----:B------:R-:W3:Y:S01]  /*20810*/  LDL.LU R74, [R1+0x4d4] ;  /* 0x0004d400014a7983 */ /* 0x000ee20000300800 */
[----:B------:R-:W-:-:S06]  /*20820*/  PRMT R13, RZ, 0x7610, R13 ;  /* 0x00007610ff0d7816 */ /* 0x000fcc000000000d */
[----:B------:R-:W3:Y:S04]  /*20830*/  @P0 LDG.E.U8 R13, desc[UR18][R78.64] ;  /* 0x000000124e0d0981 */ /* 0x000ee8000c1e1100 */
        /* <DEDUP_REMOVED lines=16> */
[----:B------:R0:W-:Y:S04]  /*20940*/  STS.U8 [R10+UR5+0xa300], R11 ;  /* 0x00a3000b0a007988 */ /* 0x0001e80008000005 */
[----:B------:R-:W3:Y:S04]  /*20950*/  LDL.LU R84, [R1+0x10] ;  /* 0x0000100001547983 */ /* 0x000ee80000300800 */
[----:B------:R1:W-:Y:S04]  /*20960*/  STS.U8 [R10+UR5+0x3300], R5 ;  /* 0x003300050a007988 */ /* 0x0003e80008000005 */
[----:B0-----:R-:W3:Y:S04]  /*20970*/  LDL.LU R11, [R1+0xc] ;  /* 0x00000c00010b7983 */ /* 0x001ee80000300800 */
[----:B------:R0:W-:Y:S04]  /*20980*/  STS.U8 [R10+UR5+0xb300], R6 ;  /* 0x00b300060a007988 */ /* 0x0001e80008000005 */
[----:B-1----:R-:W3:Y:S04]  /*20990*/  LDL.LU R5, [R1+0x8] ;  /* 0x0000080001057983 */ /* 0x002ee80000300800 */
[----:B------:R1:W-:Y:S04]  /*209a0*/  STS.U8 [R10+UR5+0x3700], R4 ;  /* 0x003700040a007988 */ /* 0x0003e80008000005 */
[----:B0-----:R-:W3:Y:S04]  /*209b0*/  LDL.LU R6, [R1+0x4] ;  /* 0x0000040001067983 */ /* 0x001ee80000300800 */
[----:B-1----:R-:W3:Y:S04]  /*209c0*/  LDL.LU R4, [R1] ;  /* 0x0000000001047983 */ /* 0x002ee80000300800 */
[----:B----4-:R0:W-:Y:S04]  /*209d0*/  STS.U8 [R10+UR5+0xb700], R91 ;  /* 0x00b7005b0a007988 */ /* 0x0101e80008000005 */
[----:B--2---:R1:W-:Y:S04]  /*209e0*/  STS.U8 [R10+UR5+0x3b00], R92 ;  /* 0x003b005c0a007988 */ /* 0x0043e80008000005 */
[----:B---3--:R2:W-:Y:S04]  /*209f0*/  STS.U8 [R10+UR5+0xbb00], R93 ;  /* 0x00bb005d0a007988 */ /* 0x0085e80008000005 */
[----:B0-----:R-:W3:Y:S04]  /*20a00*/  LDL.LU R91, [R1+0x1908] ;  /* 0x00190800015b7983 */ /* 0x001ee80000300800 */
[----:B-1----:R-:W4:Y:S04]  /*20a10*/  LDL.LU R92, [R1+0x1904] ;  /* 0x00190400015c7983 */ /* 0x002f280000300800 */
[----:B--2---:R-:W2:Y:S04]  /*20a20*/  LDL.LU R93, [R1+0x1900] ;  /* 0x00190000015d7983 */ /* 0x004ea80000300800 */
[----:B------:R0:W-:Y:S04]  /*20a30*/  STS.U8 [R10+UR5+0x3f00], R3 ;  /* 0x003f00030a007988 */ /* 0x0001e80008000005 */
[----:B------:R1:W-:Y:S04]  /*20a40*/  STS.U8 [R10+UR5+0xbf00], R2 ;  /* 0x00bf00020a007988 */ /* 0x0003e80008000005 */
[----:B------:R1:W-:Y:S04]  /*20a50*/  STS.U8 [R10+UR5+0x4300], R0 ;  /* 0x004300000a007988 */ /* 0x0003e80008000005 */
[----:B0-----:R-:W2:Y:S04]  /*20a60*/  LDL.LU R3, [R1+0x30] ;  /* 0x0000300001037983 */ /* 0x001ea80000300800 */
[----:B-1----:R-:W2:Y:S04]  /*20a70*/  LDL.LU R2, [R1+0x2c] ;  /* 0x00002c0001027983 */ /* 0x002ea80000300800 */
[----:B------:R-:W2:Y:S04]  /*20a80*/  LDL.LU R0, [R1+0x20] ;  /* 0x0000200001007983 */ /* 0x000ea80000300800 */
[----:B------:R0:W-:Y:S02]  /*20a90*/  STS.U8 [R10+UR5+0xc300], R74 ;  /* 0x00c3004a0a007988 */ /* 0x0001e40008000005 */
[----:B0-----:R-:W0:Y:S02]  /*20aa0*/  S2R R74, SR_TID.X ;  /* 0x00000000004a7919 */ /* 0x001e240000002100 */
[----:B------:R-:W-:Y:S04]  /*20ab0*/  STS.U8 [R10+UR5+0x4700], R78 ;  /* 0x0047004e0a007988 */ /* 0x000fe80008000005 */
[----:B------:R-:W-:Y:S04]  /*20ac0*/  STS.U8 [R10+UR5+0xc700], R79 ;  /* 0x00c7004f0a007988 */ /* 0x000fe80008000005 */
[----:B------:R-:W-:Y:S04]  /*20ad0*/  STS.U8 [R10+UR5+0x4b00], R60 ;  /* 0x004b003c0a007988 */ /* 0x000fe80008000005 */
[----:B------:R-:W-:Y:S04]  /*20ae0*/  STS.U8 [R10+UR5+0xcb00], R76 ;  /* 0x00cb004c0a007988 */ /* 0x000fe80008000005 */
[----:B------:R-:W-:Y:S04]  /*20af0*/  STS.U8 [R10+UR5+0x4f00], R77 ;  /* 0x004f004d0a007988 */ /* 0x000fe80008000005 */
[----:B------:R-:W-:Y:S04]  /*20b00*/  STS.U8 [R10+UR5+0xcf00], R85 ;  /* 0x00cf00550a007988 */ /* 0x000fe80008000005 */
[----:B------:R-:W-:Y:S01]  /*20b10*/  STS.U8 [R10+UR5+0x5300], R9 ;  /* 0x005300090a007988 */ /* 0x000fe20008000005 */
[----:B0-----:R-:W-:-:S03]  /*20b20*/  LOP3.LUT R74, R74, 0x7f, RZ, 0xc0, !PT ;  /* 0x0000007f4a4a7812 */ /* 0x001fc600078ec0ff */
        /* <DEDUP_REMOVED lines=12> */
[----:B------:R-:W-:Y:S01]  /*20bf0*/  STS.U8 [R10+UR5+0xeb00], R6 ;  /* 0x00eb00060a007988 */ /* 0x000fe20008000005 */
[----:B0-----:R-:W-:-:S03]  /*20c00*/  LOP3.LUT R11, R74, 0x70, RZ, 0x3c, !PT ;  /* 0x000000704a0b7812 */ /* 0x001fc600078e3cff */
[----:B------:R-:W-:Y:S04]  /*20c10*/  STS.U8 [R10+UR5+0x7700], R90 ;  /* 0x0077005a0a007988 */ /* 0x000fe80008000005 */
[----:B------:R-:W-:Y:S04]  /*20c20*/  STS.U8 [R10+UR5+0x6f00], R4 ;  /* 0x006f00040a007988 */ /* 0x000fe80008000005 */
[----:B------:R-:W-:Y:S04]  /*20c30*/  STS.U8 [R10+UR5+0xf700], R89 ;  /* 0x00f700590a007988 */ /* 0x000fe80008000005 */
[----:B------:R-:W-:Y:S04]  /*20c40*/  STS.U8 [R10+UR5+0xff00], R12 ;  /* 0x00ff000c0a007988 */ /* 0x000fe80008000005 */
[----:B---3--:R-:W-:Y:S04]  /*20c50*/  STS.U8 [R10+UR5+0xf300], R91 ;  /* 0x00f3005b0a007988 */ /* 0x008fe80008000005 */
[----:B----4-:R-:W-:Y:S04]  /*20c60*/  STS.U8 [R10+UR5+0x7300], R92 ;  /* 0x0073005c0a007988 */ /* 0x010fe80008000005 */
[----:B--2---:R-:W-:Y:S04]  /*20c70*/  STS.U8 [R10+UR5+0xef00], R93 ;  /* 0x00ef005d0a007988 */ /* 0x004fe80008000005 */
        /* <DEDUP_REMOVED lines=34> */
[----:B--2---:R0:W-:Y:S04]  /*20ea0*/  STS.U8 [R11+UR5+0x9380], R60 ;  /* 0x0093803c0b007988 */ /* 0x0041e80008000005 */
[----:B---3--:R1:W-:Y:S04]  /*20eb0*/  STS.U8 [R11+UR5+0x1780], R76 ;  /* 0x0017804c0b007988 */ /* 0x0083e80008000005 */
[----:B----4-:R2:W-:Y:S04]  /*20ec0*/  STS.U8 [R11+UR5+0x9780], R77 ;  /* 0x0097804d0b007988 */ /* 0x0105e80008000005 */
[----:B0-----:R-:W3:Y:S04]  /*20ed0*/  LDL.LU R60, [R1+0x4b4] ;  /* 0x0004b400013c7983 */ /* 0x001ee80000300800 */
[----:B-1----:R-:W4:Y:S04]  /*20ee0*/  LDL.LU R76, [R1+0x4e4] ;  /* 0x0004e400014c7983 */ /* 0x002f280000300800 */
[----:B--2---:R-:W2:Y:S04]  /*20ef0*/  LDL.LU R77, [R1+0x4e0] ;  /* 0x0004e000014d7983 */ /* 0x004ea80000300800 */
[----:B------:R0:W-:Y:S04]  /*20f00*/  STS.U8 [R11+UR5+0x3380], R5 ;  /* 0x003380050b007988 */ /* 0x0001e80008000005 */
[----:B------:R1:W-:Y:S04]  /*20f10*/  STS.U8 [R11+UR5+0xb380], R6 ;  /* 0x00b380060b007988 */ /* 0x0003e80008000005 */
[----:B0-----:R-:W2:Y:S04]  /*20f20*/  LDL.LU R5, [R1+0x50c] ;  /* 0x00050c0001057983 */ /* 0x001ea80000300800 */
[----:B-1----:R-:W2:Y:S04]  /*20f30*/  LDL.LU R6, [R1+0x508] ;  /* 0x0005080001067983 */ /* 0x002ea80000300800 */
[----:B------:R0:W-:Y:S04]  /*20f40*/  STS.U8 [R11+UR5+0x3780], R4 ;  /* 0x003780040b007988 */ /* 0x0001e80008000005 */
[----:B------:R1:W-:Y:S04]  /*20f50*/  STS.U8 [R11+UR5+0xb780], R3 ;  /* 0x00b780030b007988 */ /* 0x0003e80008000005 */
[----:B------:R1:W-:Y:S04]  /*20f60*/  STS.U8 [R11+UR5+0x3b80], R2 ;  /* 0x003b80020b007988 */ /* 0x0003e80008000005 */
[----:B0-----:R-:W2:Y:S04]  /*20f70*/  LDL.LU R4, [R1+0x534] ;  /* 0x0005340001047983 */ /* 0x001ea80000300800 */
[----:B-1----:R-:W2:Y:S04]  /*20f80*/  LDL.LU R3, [R1+0x530] ;  /* 0x0005300001037983 */ /* 0x002ea80000300800 */
[----:B------:R0:W-:Y:S04]  /*20f90*/  STS.U8 [R11+UR5+0xbb80], R0 ;  /* 0x00bb80000b007988 */ /* 0x0001e80008000005 */
[----:B------:R-:W2:Y:S04]  /*20fa0*/  LDL.LU R2, [R1+0x56c] ;  /* 0x00056c0001027983 */ /* 0x000ea80000300800 */
[----:B------:R1:W-:Y:S04]  /*20fb0*/  STS.U8 [R11+UR5+0x3f80], R12 ;  /* 0x003f800c0b007988 */ /* 0x0003e80008000005 */
[----:B0-----:R-:W2:Y:S04]  /*20fc0*/  LDL.LU R0, [R1+0x560] ;  /* 0x0005600001007983 */ /* 0x001ea80000300800 */
[----:B-1----:R-:W2:Y:S04]  /*20fd0*/  LDL.LU R12, [R1+0x584] ;  /* 0x00058400010c7983 */ /* 0x002ea80000300800 */
        /* <DEDUP_REMOVED lines=13> */
[----:B------:R0:W-:Y:S04]  /*210b0*/  STS.U8 [R11+UR5+0xb80], R91 ;  /* 0x000b805b0b007988 */ /* 0x0001e80008000005 */
[----:B-1----:R-:W2:Y:S04]  /*210c0*/  LDL.LU R90, [R1+0x5b0] ;  /* 0x0005b000015a7983 */ /* 0x002ea80000300800 */
        /* <DEDUP_REMOVED lines=26> */
[----:B-1----:R-:W2:Y:S04]  /*21270*/  LDL.LU R84, [R1+0x24] ;  /* 0x0000240001547983 */ /* 0x002ea80000300800 */
[----:B---3--:R0:W-:Y:S04]  /*21280*/  STS.U8 [R11+UR5+0xbf80], R60 ;  /* 0x00bf803c0b007988 */ /* 0x0081e80008000005 */
[----:B----4-:R1:W-:Y:S04]  /*21290*/  STS.U8 [R11+UR5+0x4380], R76 ;  /* 0x0043804c0b007988 */ /* 0x0103e80008000005 */
[----:B--2---:R2:W-:Y:S04]  /*212a0*/  STS.U8 [R11+UR5+0xc380], R77 ;  /* 0x00c3804d0b007988 */ /* 0x0045e80008000005 */
[----:B0-----:R-:W3:Y:S04]  /*212b0*/  LDL.LU R60, [R1+0x18fc] ;  /* 0x0018fc00013c7983 */ /* 0x001ee80000300800 */
[----:B-1----:R-:W4:Y:S04]  /*212c0*/  LDL.LU R76, [R1+0x18f8] ;  /* 0x0018f800014c7983 */ /* 0x002f280000300800 */
[----:B--2---:R-:W2:Y:S04]  /*212d0*/  LDL.LU R77, [R1+0x18f4] ;  /* 0x0018f400014d7983 */ /* 0x004ea80000300800 */
[----:B------:R0:W-:Y:S04]  /*212e0*/  STS.U8 [R11+UR5+0x4780], R5 ;  /* 0x004780050b007988 */ /* 0x0001e80008000005 */
[----:B------:R1:W-:Y:S04]  /*212f0*/  STS.U8 [R11+UR5+0xc780], R6 ;  /* 0x00c780060b007988 */ /* 0x0003e80008000005 */
[----:B0-----:R-:W2:Y:S04]  /*21300*/  LDL.LU R5, [R1+0x18f0] ;  /* 0x0018f00001057983 */ /* 0x001ea80000300800 */
[----:B-1----:R-:W3:Y:S04]  /*21310*/  LDL.LU R6, [R1+0x18ec] ;  /* 0x0018ec0001067983 */ /* 0x002ee80000300800 */
[----:B------:R0:W-:Y:S04]  /*21320*/  STS.U8 [R11+UR5+0x4b80], R4 ;  /* 0x004b80040b007988 */ /* 0x0001e80008000005 */
[----:B------:R1:W-:Y:S04]  /*21330*/  STS.U8 [R11+UR5+0xcb80], R3 ;  /* 0x00cb80030b007988 */ /* 0x0003e80008000005 */
[----:B0-----:R0:W5:Y:S04]  /*21340*/  LDL.LU R4, [R1+0x18e8] ;  /* 0x0018e80001047983 */ /* 0x0011680000300800 */
[----:B-1----:R0:W5:Y:S04]  /*21350*/  LDL.LU R3, [R1+0x18e4] ;  /* 0x0018e40001037983 */ /* 0x0021680000300800 */
[----:B------:R1:W-:Y:S04]  /*21360*/  STS.U8 [R11+UR5+0x4f80], R2 ;  /* 0x004f80020b007988 */ /* 0x0003e80008000005 */
[----:B------:R0:W-:Y:S04]  /*21370*/  STS.U8 [R11+UR5+0xcf80], R0 ;  /* 0x00cf80000b007988 */ /* 0x0001e80008000005 */
[----:B------:R0:W-:Y:S04]  /*21380*/  STS.U8 [R11+UR5+0x5380], R12 ;  /* 0x0053800c0b007988 */ /* 0x0001e80008000005 */
[----:B-1----:R1:W5:Y:S04]  /*21390*/  LDL.LU R2, [R1+0x18e0] ;  /* 0x0018e00001027983 */ /* 0x0023680000300800 */
[----:B0-----:R1:W5:Y:S04]  /*213a0*/  LDL.LU R0, [R1+0x18dc] ;  /* 0x0018dc0001007983 */ /* 0x0013680000300800 */
[----:B------:R1:W5:Y:S04]  /*213b0*/  LDL.LU R12, [R1+0x18d8] ;  /* 0x0018d800010c7983 */ /* 0x0003680000300800 */
[----:B------:R0:W-:Y:S04]  /*213c0*/  STS.U8 [R11+UR5+0x5780], R74 ;  /* 0x0057804a0b007988 */ /* 0x0001e80008000005 */
[----:B------:R1:W-:Y:S01]  /*213d0*/  STS.U8 [R11+UR5+0xd380], R10 ;  /* 0x00d3800a0b007988 */ /* 0x0003e20008000005 */
[----:B0-----:R-:W0:Y:S01]  /*213e0*/  S2R R74, SR_TID.X ;  /* 0x00000000004a7919 */ /* 0x001e220000002100 */
[----:B-1----:R-:W1:Y:S02]  /*213f0*/  S2R R10, SR_TID.X ;  /* 0x00000000000a7919 */ /* 0x002e640000002100 */
[----:B------:R-:W-:Y:S04]  /*21400*/  STS.U8 [R11+UR5+0xd780], R9 ;  /* 0x00d780090b007988 */ /* 0x000fe80008000005 */
[----:B------:R-:W-:Y:S04]  /*21410*/  STS.U8 [R11+UR5+0x5b80], R8 ;  /* 0x005b80080b007988 */ /* 0x000fe80008000005 */
[----:B------:R0:W-:Y:S02]  /*21420*/  STS.U8 [R11+UR5+0xdb80], R7 ;  /* 0x00db80070b007988 */ /* 0x0001e40008000005 */
[----:B0-----:R-:W-:-:S02]  /*21430*/  LOP3.LUT R74, R74, 0x7f, RZ, 0xc0, !PT ;  /* 0x0000007f4a4a7812 */ /* 0x001fc400078ec0ff */
[----:B------:R-:W-:Y:S01]  /*21440*/  STS.U8 [R11+UR5+0x5f80], R89 ;  /* 0x005f80590b007988 */ /* 0x000fe20008000005 */
[----:B-1----:R-:W-:-:S03]  /*21450*/  LOP3.LUT R10, R10, 0x7f, RZ, 0xc0, !PT ;  /* 0x0000007f0a0a7812 */ /* 0x002fc600078ec0ff */
[----:B------:R-:W-:Y:S01]  /*21460*/  STS.U8 [R11+UR5+0xdf80], R90 ;  /* 0x00df805a0b007988 */ /* 0x000fe20008000005 */
[C---:B------:R-:W-:Y:S02]  /*21470*/  LOP3.LUT R7, R74.reuse, 0x30, RZ, 0x3c, !PT ;  /* 0x000000304a077812 */ /* 0x040fe400078e3cff */
[C---:B------:R-:W-:Y:S01]  /*21480*/  LOP3.LUT R8, R74.reuse, 0x40, RZ, 0x3c, !PT ;  /* 0x000000404a087812 */ /* 0x040fe200078e3cff */
[----:B------:R-:W-:Y:S01]  /*21490*/  STS.U8 [R11+UR5+0x6380], R91 ;  /* 0x0063805b0b007988 */ /* 0x000fe20008000005 */
[----:B------:R-:W-:Y:S02]  /*214a0*/  LOP3.LUT R9, R74, 0x50, RZ, 0x3c, !PT ;  /* 0x000000504a097812 */ /* 0x000fe400078e3cff */
        /* <DEDUP_REMOVED lines=12> */
[----:B------:R0:W-:Y:S02]  /*21570*/  STS.U8 [R11+UR5+0xfb80], R84 ;  /* 0x00fb80540b007988 */ /* 0x0001e40008000005 */
[----:B0-----:R-:W0:Y:S02]  /*21580*/  LDC R84, c[0x0][0x3a0] ;  /* 0x0000e800ff547b82 */ /* 0x001e240000000800 */
[----:B------:R-:W-:Y:S01]  /*21590*/  STS.U8 [R11+UR5+0x7b80], R83 ;  /* 0x007b80530b007988 */ /* 0x000fe20008000005 */
[----:B------:R-:W-:Y:S01]  /*215a0*/  ISETP.NE.U32.AND P0, PT, RZ, UR12, PT ;  /* 0x0000000cff007c0c */ /* 0x000fe2000bf05070 */
[----:B0-----:R-:W-:-:S05]  /*215b0*/  VIADD R84, R84, 0xff ;  /* 0x000000ff54547836 */ /* 0x001fca0000000000 */
[C---:B------:R-:W-:Y:S02]  /*215c0*/  ISETP.LT.OR P2, PT, R84.reuse, 0x100, P0 ;  /* 0x000001005400780c */ /* 0x040fe40000741670 */
[----:B------:R-:W-:Y:S01]  /*215d0*/  ISETP.GE.AND P3, PT, R84, 0x200, PT ;  /* 0x000002005400780c */ /* 0x000fe20003f66270 */
[----:B--2---:R0:W-:Y:S04]  /*215e0*/  STS.U8 [R11+UR5+0xff80], R5 ;  /* 0x00ff80050b007988 */ /* 0x0041e80008000005 */
[----:B---3--:R1:W-:Y:S01]  /*215f0*/  STS.U8 [R11+UR5+0x7f80], R6 ;  /* 0x007f80060b007988 */ /* 0x0083e20008000005 */
[----:B0-----:R-:W-:-:S03]  /*21600*/  LOP3.LUT R5, R74, 0x10, RZ, 0x3c, !PT ;  /* 0x000000104a057812 */ /* 0x001fc600078e3cff */
[----:B------:R0:W-:Y:S01]  /*21610*/  STS.U8 [R74+UR5+0x20000], R77 ;  /* 0x0200004d4a007988 */ /* 0x0001e20008000005 */
[----:B-1----:R-:W-:-:S03]  /*21620*/  LOP3.LUT R6, R74, 0x20, RZ, 0x3c, !PT ;  /* 0x000000204a067812 */ /* 0x002fc600078e3cff */
[----:B----4-:R0:W-:Y:S04]  /*21630*/  STS.U8 [R74+UR5+0x21000], R76 ;  /* 0x0210004c4a007988 */ /* 0x0101e80008000005 */
[----:B------:R0:W-:Y:S04]  /*21640*/  STS.U8 [R74+UR5+0x20400], R60 ;  /* 0x0204003c4a007988 */ /* 0x0001e80008000005 */
        /* <DEDUP_REMOVED lines=60> */
[----:B------:R0:W-:Y:S01]  /*21a10*/  STS.U8 [R11+UR5+0x21f80], R13 ;  /* 0x021f800d0b007988 */ /* 0x0001e20008000005 */
[----:B------:R1:W-:Y:S06]  /*21a20*/  MEMBAR.ALL.CTA ;  /* 0x0000000000007992 */ /* 0x0003ec0000008000 */
[----:B-1----:R-:W1:Y:S02]  /*21a30*/  FENCE.VIEW.ASYNC.S ;  /* 0x00000000000073c6 */ /* 0x002e640000000000 */
[----:B-1----:R-:W-:Y:S06]  /*21a40*/  BAR.SYNC.DEFER_BLOCKING 0x0 ;  /* 0x0000000000007b1d */ /* 0x002fec0000010000 */
[----:B------:R-:W-:Y:S05]  /*21a50*/  @P2 BRA `(.L_x_6) ;  /* 0x0000000400782947 */ /* 0x000fea0003800000 */
[----:B------:R-:W-:Y:S02]  /*21a60*/  USHF.R.U32.HI UR12, URZ, 0x4, UR5 ;  /* 0x00000004ff0c7899 */ /* 0x000fe40008011605 */
[----:B------:R-:W-:Y:S02]  /*21a70*/  UIADD3 UR10, UPT, UPT, UR5, 0x20000, URZ ;  /* 0x00020000050a7890 */ /* 0x000fe4000fffe0ff */
[----:B------:R-:W-:Y:S02]  /*21a80*/  USGXT.U32 UR12, UR12, 0xe ;  /* 0x0000000e0c0c789a */ /* 0x000fe40008000000 */
[----:B------:R-:W-:Y:S02]  /*21a90*/  USHF.R.U32.HI UR10, URZ, 0x4, UR10 ;  /* 0x00000004ff0a7899 */ /* 0x000fe4000801160a */
[----:B------:R-:W-:Y:S02]  /*21aa0*/  UIADD3 UR46, UP1, UPT, UR12, 0x100, URZ ;  /* 0x000001000c2e7890 */ /* 0x000fe4000ff3e0ff */
[----:B------:R-:W-:Y:S01]  /*21ab0*/  USGXT.U32 UR48, UR10, 0xe ;  /* 0x0000000e0a30789a */ /* 0x000fe20008000000 */
[----:B------:R-:W-:Y:S01]  /*21ac0*/  UMOV UR4, URZ ;  /* 0x000000ff00047c82 */ /* 0x000fe20008000000 */
[----:B------:R-:W-:Y:S01]  /*21ad0*/  UMOV UR13, URZ ;  /* 0x000000ff000d7c82 */ /* 0x000fe20008000000 */
[----:B------:R-:W-:-:S02]  /*21ae0*/  UIADD3.X UR47, UPT, UPT, UR4, 0x40004040, URZ, UP1, !UPT ;  /* 0x40004040042f7890 */ /* 0x000fc40008ffe4ff */
[----:B------:R-:W-:Y:S01]  /*21af0*/  UIADD3 UR50, UP1, UPT, UR48, 0x2, URZ ;  /* 0x0000000230327890 */ /* 0x000fe2000ff3e0ff */
[----:B------:R-:W-:Y:S01]  /*21b00*/  UMOV UR54, UR8 ;  /* 0x0000000800367c82 */ /* 0x000fe20008000000 */
[----:B------:R-:W-:Y:S02]  /*21b10*/  UMOV UR55, URZ ;  /* 0x000000ff00377c82 */ /* 0x000fe40008000000 */
[----:B------:R-:W-:Y:S01]  /*21b20*/  UIADD3.X UR51, UPT, UPT, UR13, 0x40004040, URZ, UP1, !UPT ;  /* 0x400040400d337890 */ /* 0x000fe20008ffe4ff */
[----:B------:R-:W-:Y:S01]  /*21b30*/  UMOV UR36, 0x0 ;  /* 0x0000000000247882 */ /* 0x000fe20000000000 */
[----:B------:R-:W-:Y:S01]  /*21b40*/  UMOV UR37, 0x8088010 ;  /* 0x0808801000257882 */ /* 0x000fe20000000000 */
[----:B------:R-:W-:Y:S01]  /*21b50*/  UMOV UR13, 0x40004040 ;  /* 0x40004040000d7882 */ /* 0x000fe20000000000 */
[----:B------:R-:W-:Y:S01]  /*21b60*/  UMOV UR49, 0x40004040 ;  /* 0x4000404000317882 */ /* 0x000fe20000000000 */
[----:B------:R-:W-:Y:S01]  /*21b70*/  UMOV UR4, UR54 ;  /* 0x0000003600047c82 */ /* 0x000fe20008000000 */
[----:B------:R-:W-:Y:S01]  /*21b80*/  UIADD3.64 UR54, UPT, UPT, UR46, 0x100, URZ ;  /* 0x000001002e367897 */ /* 0x000fe2000fffe0ff */
[----:B------:R1:W-:Y:S01]  /*21b90*/  UTCQMMA gdesc[UR12], gdesc[UR48], tmem[UR6], tmem[UR36], idesc[UR37], !UPT ;  /* 0x00ff24300c0075ea */ /* 0x0003e2000f800306 */
[----:B------:R-:W-:-:S02]  /*21ba0*/  UIADD3.64 UR66, UPT, UPT, UR50, 0x2, URZ ;  /* 0x0000000232427897 */ /* 0x000fc4000fffe0ff */
[----:B------:R-:W-:Y:S01]  /*21bb0*/  UIADD3.64 UR56, UPT, UPT, UR46, 0x200, URZ ;  /* 0x000002002e387897 */ /* 0x000fe2000fffe0ff */
[----:B------:R-:W-:Y:S01]  /*21bc0*/  UMOV UR30, 0x0 ;  /* 0x00000000001e7882 */ /* 0x000fe20000000000 */
[----:B------:R-:W-:Y:S01]  /*21bd0*/  UMOV UR31, 0x8088010 ;  /* 0x08088010001f7882 */ /* 0x000fe20000000000 */
[----:B------:R-:W-:Y:S02]  /*21be0*/  UIADD3.64 UR58, UPT, UPT, UR46, 0x300, URZ ;  /* 0x000003002e3a7897 */ /* 0x000fe4000fffe0ff */
[----:B------:R-:W-:Y:S01]  /*21bf0*/  UTCQMMA gdesc[UR46], gdesc[UR50], tmem[UR6], tmem[UR30], idesc[UR31], UPT ;  /* 0x00ff1e322e0075ea */ /* 0x000fe2000b800306 */
[----:B------:R-:W-:Y:S02]  /*21c00*/  UIADD3.64 UR76, UPT, UPT, UR50, 0xfe, URZ ;  /* 0x000000fe324c7897 */ /* 0x000fe4000fffe0ff */
[----:B-1----:R-:W-:Y:S01]  /*21c10*/  UIADD3.64 UR12, UPT, UPT, UR50, 0x4, URZ ;  /* 0x00000004320c7897 */ /* 0x002fe2000fffe0ff */
[----:B------:R-:W-:Y:S01]  /*21c20*/  UMOV UR22, 0x0 ;  /* 0x0000000000167882 */ /* 0x000fe20000000000 */
[----:B------:R-:W-:Y:S01]  /*21c30*/  UMOV UR23, 0x8088010 ;  /* 0x0808801000177882 */ /* 0x000fe20000000000 */
[----:B------:R-:W-:Y:S01]  /*21c40*/  UMOV UR40, 0x0 ;  /* 0x0000000000287882 */ /* 0x000fe20000000000 */
[----:B------:R-:W-:Y:S01]  /*21c50*/  UMOV UR41, 0x8088010 ;  /* 0x0808801000297882 */ /* 0x000fe20000000000 */
[----:B------:R-:W-:Y:S01]  /*21c60*/  UIADD3.64 UR60, UPT, UPT, UR46, 0x400, URZ ;  /* 0x000004002e3c7897 */ /* 0x000fe2000fffe0ff */
[----:B------:R1:W-:Y:S01]  /*21c70*/  UTCQMMA gdesc[UR54], gdesc[UR66], tmem[UR6], tmem[UR22], idesc[UR23], UPT ;  /* 0x00ff1642360075ea */ /* 0x0003e2000b800306 */
[----:B------:R-:W-:-:S02]  /*21c80*/  UIADD3.64 UR36, UPT, UPT, UR50, 0x100, URZ ;  /* 0x0000010032247897 */ /* 0x000fc4000fffe0ff */
[----:B------:R2:W-:Y:S01]  /*21c90*/  UTCQMMA gdesc[UR56], gdesc[UR12], tmem[UR6], tmem[UR40], idesc[UR41], UPT ;  /* 0x00ff280c380075ea */ /* 0x0005e2000b800306 */
[----:B------:R-:W-:Y:S02]  /*21ca0*/  UIADD3.64 UR62, UPT, UPT, UR46, 0x500, URZ ;  /* 0x000005002e3e7897 */ /* 0x000fe4000fffe0ff */
[----:B------:R-:W-:Y:S02]  /*21cb0*/  UIADD3.64 UR64, UPT, UPT, UR46, 0x600, URZ ;  /* 0x000006002e407897 */ /* 0x000fe4000fffe0ff */
[----:B------:R-:W-:Y:S02]  /*21cc0*/  UIADD3 UR75, UPT, UPT, UR6, 0x20, URZ ;  /* 0x00000020064b7890 */ /* 0x000fe4000fffe0ff */
[----:B------:R-:W-:Y:S02]  /*21cd0*/  UIADD3.64 UR68, UPT, UPT, UR46, 0x700, URZ ;  /* 0x000007002e447897 */ /* 0x000fe4000fffe0ff */
[----:B-1----:R-:W-:Y:S02]  /*21ce0*/  UIADD3.64 UR54, UPT, UPT, UR50, 0x102, URZ ;  /* 0x0000010232367897 */ /* 0x002fe4000fffe0ff */
[----:B--2---:R-:W-:Y:S01]  /*21cf0*/  UIADD3.64 UR40, UPT, UPT, UR50, 0x104, URZ ;  /* 0x0000010432287897 */ /* 0x004fe2000fffe0ff */
[----:B------:R-:W-:Y:S01]  /*21d00*/  UMOV UR16, 0x0 ;  /* 0x0000000000107882 */ /* 0x000fe20000000000 */
[----:B------:R-:W-:Y:S01]  /*21d10*/  UMOV UR17, 0x8088010 ;  /* 0x0808801000117882 */ /* 0x000fe20000000000 */
[----:B------:R-:W-:-:S02]  /*21d20*/  UIADD3 UR74, UPT, UPT, UR6, 0x20, URZ ;  /* 0x00000020064a7890 */ /* 0x000fc4000fffe0ff */
[----:B------:R1:W-:Y:S01]  /*21d30*/  UTCQMMA gdesc[UR58], gdesc[UR76], tmem[UR6], tmem[UR16], idesc[UR17], UPT ;  /* 0x00ff104c3a0075ea */ /* 0x0003e2000b800306 */
[----:B------:R-:W-:Y:S02]  /*21d40*/  UIADD3.64 UR30, UPT, UPT, UR46, 0x800, URZ ;  /* 0x000008002e1e7897 */ /* 0x000fe4000fffe0ff */
[----:B------:R-:W-:Y:S02]  /*21d50*/  UIADD3 UR73, UPT, UPT, UR6, 0x20, URZ ;  /* 0x0000002006497890 */ /* 0x000fe4000fffe0ff */
[----:B------:R-:W-:Y:S01]  /*21d60*/  UIADD3.64 UR22, UPT, UPT, UR46, 0x900, URZ ;  /* 0x000009002e167897 */ /* 0x000fe2000fffe0ff */
[----:B------:R-:W-:Y:S01]  /*21d70*/  UMOV UR28, 0x0 ;  /* 0x00000000001c7882 */ /* 0x000fe20000000000 */
[----:B------:R-:W-:Y:S01]  /*21d80*/  UMOV UR29, 0x8088010 ;  /* 0x08088010001d7882 */ /* 0x000fe20000000000 */
[----:B------:R-:W-:Y:S02]  /*21d90*/  UIADD3 UR72, UPT, UPT, UR6, 0x20, URZ ;  /* 0x0000002006487890 */ /* 0x000fe4000fffe0ff */
[----:B------:R2:W-:Y:S01]  /*21da0*/  UTCQMMA gdesc[UR60], gdesc[UR36], tmem[UR6], tmem[UR28], idesc[UR29], UPT ;  /* 0x00ff1c243c0075ea */ /* 0x0005e2000b800306 */
[----:B------:R-:W-:-:S02]  /*21db0*/  UIADD3.64 UR56, UPT, UPT, UR46, 0xa00, URZ ;  /* 0x00000a002e387897 */ /* 0x000fc4000fffe0ff */
[----:B------:R-:W-:Y:S02]  /*21dc0*/  UIADD3 UR71, UPT, UPT, UR6, 0x20, URZ ;  /* 0x0000002006477890 */ /* 0x000fe4000fffe0ff */
[----:B-1----:R-:W-:Y:S01]  /*21dd0*/  UIADD3.64 UR16, UPT, UPT, UR46, 0xb00, URZ ;  /* 0x00000b002e107897 */ /* 0x002fe2000fffe0ff */
[----:B------:R-:W-:Y:S01]  /*21de0*/  UMOV UR14, 0x0 ;  /* 0x00000000000e7882 */ /* 0x000fe20000000000 */
[----:B------:R-:W-:Y:S01]  /*21df0*/  UMOV UR15, 0x8088010 ;  /* 0x08088010000f7882 */ /* 0x000fe20000000000 */
[----:B------:R-:W-:Y:S02]  /*21e00*/  UIADD3 UR70, UPT, UPT, UR6, 0x20, URZ ;  /* 0x0000002006467890 */ /* 0x000fe4000fffe0ff */
[----:B------:R1:W-:Y:S01]  /*21e10*/  UTCQMMA gdesc[UR62], gdesc[UR54], tmem[UR6], tmem[UR14], idesc[UR15], UPT ;  /* 0x00ff0e363e0075ea */ /* 0x0003e2000b800306 */
[----:B------:R-:W-:Y:S01]  /*21e20*/  UIADD3.64 UR58, UPT, UPT, UR46, 0xc00, URZ ;  /* 0x00000c002e3a7897 */ /* 0x000fe2000fffe0ff */
[----:B------:R-:W-:Y:S01]  /*21e30*/  UMOV UR24, 0x0 ;  /* 0x0000000000187882 */ /* 0x000fe20000000000 */
[----:B------:R-:W-:Y:S01]  /*21e40*/  UMOV UR25, 0x8088010 ;  /* 0x0808801000197882 */ /* 0x000fe20000000000 */
[----:B------:R-:W-:-:S02]  /*21e50*/  UIADD3 UR11, UPT, UPT, UR6, 0x20, URZ ;  /* 0x00000020060b7890 */ /* 0x000fc4000fffe0ff */
[----:B------:R1:W-:Y:S01]  /*21e60*/  UTCQMMA gdesc[UR64], gdesc[UR40], tmem[UR6], tmem[UR24], idesc[UR25], UPT ;  /* 0x00ff1828400075ea */ /* 0x0003e2000b800306 */
[----:B--2---:R-:W-:Y:S01]  /*21e70*/  UIADD3.64 UR28, UPT, UPT, UR46, 0xd00, URZ ;  /* 0x00000d002e1c7897 */ /* 0x004fe2000fffe0ff */
[----:B------:R-:W-:Y:S01]  /*21e80*/  UMOV UR34, 0x0 ;  /* 0x0000000000227882 */ /* 0x000fe20000000000 */
[----:B------:R-:W-:Y:S01]  /*21e90*/  UMOV UR35, 0x8088010 ;  /* 0x0808801000237882 */ /* 0x000fe20000000000 */
[----:B------:R-:W-:Y:S01]  /*21ea0*/  UIADD3 UR10, UPT, UPT, UR6, 0x20, URZ ;  /* 0x00000020060a7890 */ /* 0x000fe2000fffe0ff */
[----:B------:R1:W-:Y:S01]  /*21eb0*/  UTCQMMA gdesc[UR68], gdesc[UR48], tmem[UR75], tmem[UR34], idesc[UR35], !UPT ;  /* 0x00ff2230440075ea */ /* 0x0003e2000f80034b */
[----:B------:R-:W-:Y:S01]  /*21ec0*/  UIADD3.64 UR46, UPT, UPT, UR46, 0xe00, URZ ;  /* 0x00000e002e2e7897 */ /* 0x000fe2000fffe0ff */
[----:B------:R-:W-:Y:S01]  /*21ed0*/  UMOV UR20, 0x0 ;  /* 0x0000000000147882 */ /* 0x000fe20000000000 */
[----:B------:R-:W-:Y:S01]  /*21ee0*/  UMOV UR21, 0x8088010 ;  /* 0x0808801000157882 */ /* 0x000fe20000000000 */
[----:B------:R-:W-:Y:S01]  /*21ef0*/  UMOV UR42, 0x0 ;  /* 0x00000000002a7882 */ /* 0x000fe20000000000 */
[----:B------:R-:W-:Y:S01]  /*21f00*/  UMOV UR43, 0x8088010 ;  /* 0x08088010002b7882 */ /* 0x000fe20000000000 */
[----:B------:R-:W-:Y:S01]  /*21f10*/  UMOV UR38, 0x0 ;  /* 0x0000000000267882 */ /* 0x000fe20000000000 */
[----:B------:R-:W-:Y:S01]  /*21f20*/  UMOV UR39, 0x8088010 ;  /* 0x0808801000277882 */ /* 0x000fe20000000000 */
[----:B------:R1:W-:Y:S01]  /*21f30*/  UTCQMMA gdesc[UR30], gdesc[UR50], tmem[UR74], tmem[UR20], idesc[UR21], UPT ;  /* 0x00ff14321e0075ea */ /* 0x0003e2000b80034a */
        /* <DEDUP_REMOVED lines=12> */
[----:B------:R1:W-:Y:S01]  /*22000*/  UTCQMMA gdesc[UR28], gdesc[UR54], tmem[UR11], tmem[UR44], idesc[UR45], UPT ;  /* 0x00ff2c361c0075ea */ /* 0x0003e2000b80030b */
[----:B------:R1:W-:Y:S01]  /*22010*/  UTCQMMA gdesc[UR46], gdesc[UR40], tmem[UR10], tmem[UR52], idesc[UR53], UPT ;  /* 0x00ff34282e0075ea */ /* 0x0003e2000b80030a */
[----:B------:R1:W-:Y:S01]  /*22020*/  UTCBAR [UR4], URZ ;  /* 0x000000ff040073e9 */ /* 0x0003e200080000ff */
[----:B------:R-:W-:Y:S01]  /*22030*/  NOP ;  /* 0x0000000000007918 */ /* 0x000fe20000000000 */
.L_x_6:
[----:B-1----:R-:W-:Y:S01]  /*22040*/  UMOV UR4, URZ ;  /* 0x000000ff00047c82 */ /* 0x002fe20008000000 */
[----:B------:R-:W-:Y:S05]  /*22050*/  @!P3 BRA `(.L_x_7) ;  /* 0x0000026c0088b947 */ /* 0x000fea0003800000 */
[----:B0-----:R-:W-:Y:S01]  /*22060*/  SHF.R.S32.HI R13, RZ, 0x1f, R84 ;  /* 0x0000001fff0d7819 */ /* 0x001fe20000011454 */
[----:B------:R-:W-:Y:S01]  /*22070*/  UIADD3 UR10, UPT, UPT, UR5, 0x10000, URZ ;  /* 0x00010000050a7890 */ /* 0x000fe2000fffe0ff */
[----:B-----5:R-:W-:Y:S01]  /*22080*/  IMAD.SHL.U32 R12, R12, 0x100, RZ ;  /* 0x000001000c0c7824 */ /* 0x020fe200078e00ff */
[----:B------:R-:W-:Y:S01]  /*22090*/  UIADD3 UR12, UPT, UPT, UR5, 0x22000, URZ ;  /* 0x00022000050c7890 */ /* 0x000fe2000fffe0ff */
[----:B------:R-:W-:Y:S01]  /*220a0*/  LEA.HI R13, R13, R84, RZ, 0x8 ;  /* 0x000000540d0d7211 */ /* 0x000fe200078f40ff */
[----:B------:R-:W-:Y:S01]  /*220b0*/  USHF.R.U32.HI UR10, URZ, 0x4, UR10 ;  /* 0x00000004ff0a7899 */ /* 0x000fe2000801160a */
[----:B------:R-:W-:Y:S01]  /*220c0*/  IMAD.MOV.U32 R15, RZ, RZ, RZ ;  /* 0x000000ffff0f7224 */ /* 0x000fe200078e00ff */
[----:B------:R-:W-:Y:S01]  /*220d0*/  USHF.R.U32.HI UR12, URZ, 0x4, UR12 ;  /* 0x00000004ff0c7899 */ /* 0x000fe2000801160c */
[----:B------:R-:W-:Y:S01]  /*220e0*/  SHF.R.S32.HI R13, RZ, 0x8, R13 ;  /* 0x00000008ff0d7819 */ /* 0x000fe2000001140d */
[----:B------:R-:W-:Y:S02]  /*220f0*/  USGXT.U32 UR10, UR10, 0xe ;  /* 0x0000000e0a0a789a */ /* 0x000fe40008000000 */
[----:B------:R-:W-:Y:S01]  /*22100*/  USGXT.U32 UR16, UR12, 0xe ;  /* 0x0000000e0c10789a */ /* 0x000fe20008000000 */
[----:B------:R-:W-:Y:S01]  /*22110*/  VIMNMX R13, PT, PT, R13, 0x2, !PT ;  /* 0x000000020d0d7848 */ /* 0x000fe20007fe0100 */
[----:B------:R-:W-:-:S02]  /*22120*/  UIADD3 UR14, UP1, UPT, UR10, 0x100, URZ ;  /* 0x000001000a0e7890 */ /* 0x000fc4000ff3e0ff */
[----:B------:R-:W-:Y:S02]  /*22130*/  UIADD3 UR12, UP2, UPT, UR16, 0x2, URZ ;  /* 0x00000002100c7890 */ /* 0x000fe4000ff5e0ff */
[----:B------:R-:W-:Y:S01]  /*22140*/  VIADD R13, R13, 0xfffffffe ;  /* 0xfffffffe0d0d7836 */ /* 0x000fe20000000000 */
[----:B------:R-:W-:Y:S01]  /*22150*/  UMOV UR4, URZ ;  /* 0x000000ff00047c82 */ /* 0x000fe20008000000 */
[----:B------:R-:W-:Y:S01]  /*22160*/  UMOV UR11, URZ ;  /* 0x000000ff000b7c82 */ /* 0x000fe20008000000 */
[----:B------:R-:W-:Y:S02]  /*22170*/  USHF.L.U32 UR9, UR9, 0x8, URZ ;  /* 0x0000000809097899 */ /* 0x000fe400080006ff */
[----:B------:R0:W-:Y:S01]  /*22180*/  STL [R1+0x18d4], R13 ;  /* 0x0018d40d01007387 */ /* 0x0001e20000100800 */
[----:B------:R-:W-:Y:S02]  /*22190*/  UIADD3.X UR15, UPT, UPT, UR4, 0x40004040, URZ, UP1, !UPT ;  /* 0x40004040040f7890 */ /* 0x000fe40008ffe4ff */
[----:B------:R-:W-:Y:S01]  /*221a0*/  UIADD3.X UR13, UPT, UPT, UR11, 0x40004040, URZ, UP2, !UPT ;  /* 0x400040400b0d7890 */ /* 0x000fe200097fe4ff */
[----:B------:R1:W-:Y:S01]  /*221b0*/  STL [R1+0x18bc], RZ ;  /* 0x0018bcff01007387 */ /* 0x0003e20000100800 */
[----:B------:R-:W-:-:S02]  /*221c0*/  USHF.R.S32.HI UR11, URZ, 0x1f, UR9 ;  /* 0x0000001fff0b7899 */ /* 0x000fc40008011409 */
[----:B------:R-:W-:Y:S02]  /*221d0*/  UIADD3.64 UR20, UPT, UPT, UR14, 0x100, URZ ;  /* 0x000001000e147897 */ /* 0x000fe4000fffe0ff */
[----:B------:R-:W-:Y:S01]  /*221e0*/  UIADD3.64 UR22, UPT, UPT, UR12, 0x2, URZ ;  /* 0x000000020c167897 */ /* 0x000fe2000fffe0ff */
[----:B0-----:R-:W-:Y:S01]  /*221f0*/  SHF.R.S32.HI R13, RZ, 0x1f, R12 ;  /* 0x0000001fff0d7819 */ /* 0x001fe2000001140c */
[----:B------:R-:W-:Y:S02]  /*22200*/  UIADD3.64 UR24, UPT, UPT, UR14, 0x200, URZ ;  /* 0x000002000e187897 */ /* 0x000fe4000fffe0ff */
[----:B------:R-:W-:Y:S02]  /*22210*/  UIADD3.64 UR26, UPT, UPT, UR12, 0x4, URZ ;  /* 0x000000040c1a7897 */ /* 0x000fe4000fffe0ff */
[----:B------:R-:W-:Y:S02]  /*22220*/  UIADD3.64 UR28, UPT, UPT, UR14, 0x300, URZ ;  /* 0x000003000e1c7897 */ /* 0x000fe4000fffe0ff */
[----:B------:R-:W-:-:S02]  /*22230*/  UIADD3.64 UR30, UPT, UPT, UR12, 0xfe, URZ ;  /* 0x000000fe0c1e7897 */ /* 0x000fc4000fffe0ff */
[----:B------:R-:W-:Y:S02]  /*22240*/  UIADD3.64 UR32, UPT, UPT, UR14, 0x400, URZ ;  /* 0x000004000e207897 */ /* 0x000fe4000fffe0ff */
[----:B------:R-:W-:Y:S02]  /*22250*/  UIADD3.64 UR34, UPT, UPT, UR12, 0x100, URZ ;  /* 0x000001000c227897 */ /* 0x000fe4000fffe0ff */
        /* <DEDUP_REMOVED lines=11> */
[----:B------:R-:W-:Y:S01]  /*22310*/  UIADD3.64 UR58, UPT, UPT, UR14, 0xe00, URZ ;  /* 0x00000e000e3a7897 */ /* 0x000fe2000fffe0ff */
[----:B------:R-:W-:Y:S01]  /*22320*/  UMOV UR72, 0x1 ;  /* 0x0000000100487882 */ /* 0x000fe20000000000 */
[----:B------:R-:W-:Y:S01]  /*22330*/  UMOV UR60, URZ ;  /* 0x000000ff003c7c82 */ /* 0x000fe20008000000 */
[----:B-1----:R-:W-:-:S09]  /*22340*/  UMOV UR17, 0x40004040 ;  /* 0x4000404000117882 */ /* 0x002fd20000000000 */
.L_x_10:
[----:B------:R-:W2:Y:S04]  /*22350*/  LDL.LU R20, [R1+0x800] ;  /* 0x0008000001147983 */ /* 0x000ea80000300800 */
[----:B------:R-:W3:Y:S04]  /*22360*/  LDL.LU R21, [R1+0x804] ;  /* 0x0008040001157983 */ /* 0x000ee80000300800 */
[----:B------:R-:W4:Y:S04]  /*22370*/  LDL.LU R19, [R1+0x1788] ;  /* 0x0017880001137983 */ /* 0x000f280000300800 */
[----:B-----5:R-:W5:Y:S04]  /*22380*/  LDL.LU R18, [R1+0x1784] ;  /* 0x0017840001127983 */ /* 0x020f680000300800 */
[----:B------:R-:W5:Y:S04]  /*22390*/  LDL.LU R17, [R1+0x1780] ;  /* 0x0017800001117983 */ /* 0x000f680000300800 */
[----:B-1----:R-:W5:Y:S01]  /*223a0*/  LDL.LU R14, [R1+0x7f4] ;  /* 0x0007f400010e7983 */ /* 0x002f620000300800 */
[----:B------:R-:W-:Y:S01]  /*223b0*/  IMAD.U32 R15, R15, -0x80000000, RZ ;  /* 0x800000000f0f7824 */ /* 0x000fe200078e00ff */
[----:B--2---:R-:W-:-:S05]  /*223c0*/  IADD3 R20, P5, PT, R20, UR9, RZ ;  /* 0x0000000914147c10 */ /* 0x004fca000ffbe0ff */
[----:B------:R0:W-:Y:S01]  /*223d0*/  STL [R1+0x800], R20 ;  /* 0x0008001401007387 */ /* 0x0001e20000100800 */
[----:B---3--:R-:W-:Y:S02]  /*223e0*/  IADD3 R21, P6, PT, R21, UR9, RZ ;  /* 0x0000000915157c10 */ /* 0x008fe4000ffde0ff */
[----:B----4-:R-:W-:Y:S01]  /*223f0*/  IADD3 R19, P2, PT, R19, UR9, RZ ;  /* 0x0000000913137c10 */ /* 0x010fe2000ff5e0ff */
[----:B0-----:R-:W2:Y:S01]  /*22400*/  LDL.LU R20, [R1+0x177c] ;  /* 0x00177c0001147983 */ /* 0x001ea20000300800 */
[----:B-----5:R-:W-:-:S03]  /*22410*/  IADD3 R18, P3, PT, R18, UR9, RZ ;  /* 0x0000000912127c10 */ /* 0x020fc6000ff7e0ff */
[----:B------:R0:W-:Y:S04]  /*22420*/  STL [R1+0x1788], R19 ;  /* 0x0017881301007387 */ /* 0x0001e80000100800 */
[----:B0-----:R-:W3:Y:S04]  /*22430*/  LDL.LU R19, [R1+0x7f0] ;  /* 0x0007f00001137983 */ /* 0x001ee80000300800 */
[----:B------:R-:W-:Y:S04]  /*22440*/  STL [R1+0x804], R21 ;  /* 0x0008041501007387 */ /* 0x000fe80000100800 */
[----:B------:R-:W4:Y:S04]  /*22450*/  LDL.LU R42, [R1+0x1778] ;  /* 0x00177800012a7983 */ /* 0x000f280000300800 */
[----:B------:R-:W5:Y:S04]  /*22460*/  LDL.LU R41, [R1+0x7fc] ;  /* 0x0007fc0001297983 */ /* 0x000f680000300800 */
[----:B------:R-:W5:Y:S04]  /*22470*/  LDL.LU R40, [R1+0x1770] ;  /* 0x0017700001287983 */ /* 0x000f680000300800 */
[----:B------:R0:W-:Y:S04]  /*22480*/  STL [R1+0x1784], R18 ;  /* 0x0017841201007387 */ /* 0x0001e80000100800 */
[----:B------:R-:W5:Y:S04]  /*22490*/  LDL.LU R39, [R1+0x7f8] ;  /* 0x0007f80001277983 */ /* 0x000f680000300800 */
        /* <DEDUP_REMOVED lines=12> */
[----:B------:R-:W5:Y:S01]  /*22560*/  LDL.LU R26, [R1+0x1738] ;  /* 0x00173800011a7983 */ /* 0x000f620000300800 */
[----:B------:R-:W-:-:S03]  /*22570*/  IADD3 R17, P4, PT, R17, UR9, RZ ;  /* 0x0000000911117c10 */ /* 0x000fc6000ff9e0ff */
[----:B------:R-:W5:Y:S04]  /*22580*/  LDL.LU R25, [R1+0x1754] ;  /* 0x0017540001197983 */ /* 0x000f680000300800 */
[----:B------:R-:W5:Y:S04]  /*22590*/  LDL.LU R24, [R1+0x1730] ;  /* 0x0017300001187983 */ /* 0x000f680000300800 */
[----:B0-----:R-:W5:Y:S04]  /*225a0*/  LDL.LU R18, [R1+0x174c] ;  /* 0x00174c0001127983 */ /* 0x001f680000300800 */
[----:B------:R-:W5:Y:S04]  /*225b0*/  LDL.LU R23, [R1+0x1728] ;  /* 0x0017280001177983 */ /* 0x000f680000300800 */
[----:B------:R0:W-:Y:S04]  /*225c0*/  STL [R1+0x1780], R17 ;  /* 0x0017801101007387 */ /* 0x0001e80000100800 */
[----:B0-----:R-:W5:Y:S01]  /*225d0*/  LDL.LU R17, [R1+0x1744] ;  /* 0x0017440001117983 */ /* 0x001f620000300800 */
[----:B------:R-:W-:-:S03]  /*225e0*/  IADD3.X R14, PT, PT, R14, UR11, RZ, P5, !PT ;  /* 0x0000000b0e0e7c10 */ /* 0x000fc6000affe4ff */
[----:B------:R-:W5:Y:S04]  /*225f0*/  LDL.LU R22, [R1+0x1720] ;  /* 0x0017200001167983 */ /* 0x000f680000300800 */
[----:B------:R0:W-:Y:S04]  /*22600*/  STL [R1+0x7f4], R14 ;  /* 0x0007f40e01007387 */ /* 0x0001e80000100800 */
[----:B0-----:R-:W5:Y:S04]  /*22610*/  LDL.LU R14, [R1+0x173c] ;  /* 0x00173c00010e7983 */ /* 0x001f680000300800 */
[----:B------:R-:W5:Y:S01]  /*22620*/  LDL.LU R21, [R1+0x1718] ;  /* 0x0017180001157983 */ /* 0x000f620000300800 */
[----:B--2---:R-:W-:-:S05]  /*22630*/  IADD3 R20, P5, PT, R20, UR9, RZ ;  /* 0x0000000914147c10 */ /* 0x004fca000ffbe0ff */
[----:B------:R0:W-:Y:S01]  /*22640*/  STL [R1+0x177c], R20 ;  /* 0x00177c1401007387 */ /* 0x0001e20000100800 */
[----:B---3--:R-:W-:-:S03]  /*22650*/  IADD3.X R19, PT, PT, R19, UR11, RZ, P6, !PT ;  /* 0x0000000b13137c10 */ /* 0x008fc6000b7fe4ff */
[----:B0-----:R-:W2:Y:S04]  /*22660*/  LDL.LU R20, [R1+0x1734] ;  /* 0x0017340001147983 */ /* 0x001ea80000300800 */
[----:B------:R0:W-:Y:S01]  /*22670*/  STL [R1+0x7f0], R19 ;  /* 0x0007f01301007387 */ /* 0x0001e20000100800 */
[----:B----4-:R-:W-:Y:S02]  /*22680*/  IADD3 R42, P6, PT, R42, UR9, RZ ;  /* 0x000000092a2a7c10 */ /* 0x010fe4000ffde0ff */
[----:B-----5:R-:W-:Y:S01]  /*22690*/  IADD3.X R41, PT, PT, R41, UR11, RZ, P2, !PT ;  /* 0x0000000b29297c10 */ /* 0x020fe200097fe4ff */
[----:B0-----:R-:W3:Y:S01]  /*226a0*/  LDL.LU R19, [R1+0x1710] ;  /* 0x0017100001137983 */ /* 0x001ee20000300800 */
[----:B------:R-:W-:-:S03]  /*226b0*/  IADD3 R40, P2, PT, R40, UR9, RZ ;  /* 0x0000000928287c10 */ /* 0x000fc6000ff5e0ff */
[----:B------:R-:W-:Y:S01]  /*226c0*/  STL [R1+0x1778], R42 ;  /* 0x0017782a01007387 */ /* 0x000fe20000100800 */
[----:B------:R-:W-:-:S03]  /*226d0*/  IADD3.X R39, PT, PT, R39, UR11, RZ, P3, !PT ;  /* 0x0000000b27277c10 */ /* 0x000fc60009ffe4ff */
[----:B------:R-:W-:Y:S01]  /*226e0*/  STL [R1+0x7fc], R41 ;  /* 0x0007fc2901007387 */ /* 0x000fe20000100800 */
        /* <DEDUP_REMOVED lines=28> */
[----:B------:R-:W-:-:S03]  /*228b0*/  IADD3.X R18, PT, PT, R18, UR11, RZ, P6, !PT ;  /* 0x0000000b12127c10 */ /* 0x000fc6000b7fe4ff */
[----:B------:R-:W-:Y:S01]  /*228c0*/  STL [R1+0x1738], R26 ;  /* 0x0017381a01007387 */ /* 0x000fe20000100800 */
[----:B------:R-:W-:-:S03]  /*228d0*/  IADD3 R24, P5, PT, R24, UR9, RZ ;  /* 0x0000000918187c10 */ /* 0x000fc6000ffbe0ff */
[----:B------:R0:W-:Y:S04]  /*228e0*/  STL [R1+0x174c], R18 ;  /* 0x00174c1201007387 */ /* 0x0001e80000100800 */
[----:B------:R-:W-:Y:S04]  /*228f0*/  STL [R1+0x1754], R25 ;  /* 0x0017541901007387 */ /* 0x000fe80000100800 */
[----:B0-----:R-:W4:Y:S01]  /*22900*/  LDL.LU R18, [R1+0x172c] ;  /* 0x00172c0001127983 */ /* 0x001f220000300800 */
[----:B------:R-:W-:-:S03]  /*22910*/  IADD3.X R17, PT, PT, R17, UR11, RZ, P2, !PT ;  /* 0x0000000b11117c10 */ /* 0x000fc600097fe4ff */
[----:B------:R-:W-:Y:S04]  /*22920*/  STL [R1+0x1730], R24 ;  /* 0x0017301801007387 */ /* 0x000fe80000100800 */
[----:B------:R0:W-:Y:S04]  /*22930*/  STL [R1+0x1744], R17 ;  /* 0x0017441101007387 */ /* 0x0001e80000100800 */
[----:B0-----:R-:W5:Y:S01]  /*22940*/  LDL.LU R17, [R1+0x1708] ;  /* 0x0017080001117983 */ /* 0x001f620000300800 */
[----:B------:R-:W-:Y:S02]  /*22950*/  IADD3 R23, P6, PT, R23, UR9, RZ ;  /* 0x0000000917177c10 */ /* 0x000fe4000ffde0ff */
[----:B------:R-:W-:-:S02]  /*22960*/  IADD3.X R14, PT, PT, R14, UR11, RZ, P3, !PT ;  /* 0x0000000b0e0e7c10 */ /* 0x000fc40009ffe4ff */
[----:B------:R-:W-:Y:S01]  /*22970*/  IADD3 R22, P2, PT, R22, UR9, RZ ;  /* 0x0000000916167c10 */ /* 0x000fe2000ff5e0ff */
[----:B------:R-:W-:Y:S01]  /*22980*/  STL [R1+0x1728], R23 ;  /* 0x0017281701007387 */ /* 0x000fe20000100800 */
[----:B------:R-:W-:-:S03]  /*22990*/  IADD3 R21, P3, PT, R21, UR9, RZ ;  /* 0x0000000915157c10 */ /* 0x000fc6000ff7e0ff */
[----:B------:R0:W-:Y:S04]  /*229a0*/  STL [R1+0x173c], R14 ;  /* 0x00173c0e01007387 */ /* 0x0001e80000100800 */
[----:B0-----:R-:W5:Y:S04]  /*229b0*/  LDL.LU R14, [R1+0x1724] ;  /* 0x00172400010e7983 */ /* 0x001f680000300800 */
[----:B------:R-:W-:Y:S01]  /*229c0*/  STL [R1+0x1720], R22 ;  /* 0x0017201601007387 */ /* 0x000fe20000100800 */
[----:B--2---:R-:W-:-:S05]  /*229d0*/  IADD3.X R20, PT, PT, R20, UR11, RZ, P4, !PT ;  /* 0x0000000b14147c10 */ /* 0x004fca000a7fe4ff */
[----:B------:R0:W-:Y:S01]  /*229e0*/  STL [R1+0x1734], R20 ;  /* 0x0017341401007387 */ /* 0x0001e20000100800 */
[----:B---3--:R-:W-:-:S03]  /*229f0*/  IADD3 R19, P4, PT, R19, UR9, RZ ;  /* 0x0000000913137c10 */ /* 0x008fc6000ff9e0ff */
[----:B0-----:R-:W2:Y:S04]  /*22a00*/  LDL.LU R20, [R1+0x1700] ;  /* 0x0017000001147983 */ /* 0x001ea80000300800 */
[----:B------:R-:W-:Y:S04]  /*22a10*/  STL [R1+0x1718], R21 ;  /* 0x0017181501007387 */ /* 0x000fe80000100800 */
[----:B------:R-:W3:Y:S04]  /*22a20*/  LDL.LU R42, [R1+0x171c] ;  /* 0x00171c00012a7983 */ /* 0x000ee80000300800 */
[----:B------:R-:W3:Y:S04]  /*22a30*/  LDL.LU R41, [R1+0x16f8] ;  /* 0x0016f80001297983 */ /* 0x000ee80000300800 */
[----:B------:R-:W3:Y:S04]  /*22a40*/  LDL.LU R40, [R1+0x1714] ;  /* 0x0017140001287983 */ /* 0x000ee80000300800 */
[----:B------:R0:W-:Y:S04]  /*22a50*/  STL [R1+0x1710], R19 ;  /* 0x0017101301007387 */ /* 0x0001e80000100800 */
        /* <DEDUP_REMOVED lines=16> */
[----:B----4-:R-:W-:-:S03]  /*22b60*/  IADD3.X R18, PT, PT, R18, UR11, RZ, P5, !PT ;  /* 0x0000000b12127c10 */ /* 0x010fc6000affe4ff */
[----:B0-----:R-:W4:Y:S04]  /*22b70*/  LDL.LU R19, [R1+0x16b0] ;  /* 0x0016b00001137983 */ /* 0x001f280000300800 */
[----:B------:R-:W4:Y:S04]  /*22b80*/  LDL.LU R23, [R1+0x16cc] ;  /* 0x0016cc0001177983 */ /* 0x000f280000300800 */
[----:B------:R0:W-:Y:S01]  /*22b90*/  STL [R1+0x172c], R18 ;  /* 0x00172c1201007387 */ /* 0x0001e20000100800 */
[----:B-----5:R-:W-:-:S03]  /*22ba0*/  IADD3 R17, P5, PT, R17, UR9, RZ ;  /* 0x0000000911117c10 */ /* 0x020fc6000ffbe0ff */
[----:B0-----:R-:W5:Y:S04]  /*22bb0*/  LDL.LU R18, [R1+0x16a8] ;  /* 0x0016a80001127983 */ /* 0x001f680000300800 */
[----:B------:R-:W5:Y:S04]  /*22bc0*/  LDL.LU R22, [R1+0x16c4] ;  /* 0x0016c40001167983 */ /* 0x000f680000300800 */
[----:B------:R0:W-:Y:S04]  /*22bd0*/  STL [R1+0x1708], R17 ;  /* 0x0017081101007387 */ /* 0x0001e80000100800 */
[----:B0-----:R-:W5:Y:S01]  /*22be0*/  LDL.LU R17, [R1+0x16a0] ;  /* 0x0016a00001117983 */ /* 0x001f620000300800 */
[----:B------:R-:W-:-:S03]  /*22bf0*/  IADD3.X R14, PT, PT, R14, UR11, RZ, P6, !PT ;  /* 0x0000000b0e0e7c10 */ /* 0x000fc6000b7fe4ff */
[----:B------:R-:W5:Y:S04]  /*22c00*/  LDL.LU R21, [R1+0x16bc] ;  /* 0x0016bc0001157983 */ /* 0x000f680000300800 */
[----:B------:R0:W-:Y:S04]  /*22c10*/  STL [R1+0x1724], R14 ;  /* 0x0017240e01007387 */ /* 0x0001e80000100800 */
[----:B0-----:R-:W5:Y:S01]  /*22c20*/  LDL.LU R14, [R1+0x1698] ;  /* 0x00169800010e7983 */ /* 0x001f620000300800 */
[----:B--2---:R-:W-:-:S05]  /*22c30*/  IADD3 R20, P6, PT, R20, UR9, RZ ;  /* 0x0000000914147c10 */ /* 0x004fca000ffde0ff */
[----:B------:R0:W-:Y:S01]  /*22c40*/  STL [R1+0x1700], R20 ;  /* 0x0017001401007387 */ /* 0x0001e20000100800 */
[----:B---3--:R-:W-:Y:S02]  /*22c50*/  IADD3.X R42, PT, PT, R42, UR11, RZ, P2, !PT ;  /* 0x0000000b2a2a7c10 */ /* 0x008fe400097fe4ff */
[----:B------:R-:W-:Y:S01]  /*22c60*/  IADD3 R41, P2, PT, R41, UR9, RZ ;  /* 0x0000000929297c10 */ /* 0x000fe2000ff5e0ff */
[----:B0-----:R-:W2:Y:S01]  /*22c70*/  LDL.LU R20, [R1+0x16b4] ;  /* 0x0016b40001147983 */ /* 0x001ea20000300800 */
        /* <DEDUP_REMOVED lines=30> */
[----:B------:R-:W-:Y:S02]  /*22e60*/  IADD3 R25, P5, PT, R25, UR9, RZ ;  /* 0x0000000919197c10 */ /* 0x000fe4000ffbe0ff */
[----:B------:R-:W-:Y:S01]  /*22e70*/  IADD3.X R24, PT, PT, R24, UR11, RZ, P6, !PT ;  /* 0x0000000b18187c10 */ /* 0x000fe2000b7fe4ff */
[----:B------:R-:W-:Y:S01]  /*22e80*/  STL [R1+0x16c0], R27 ;  /* 0x0016c01b01007387 */ /* 0x000fe20000100800 */
[----:B----4-:R-:W-:-:S03]  /*22e90*/  IADD3 R19, P6, PT, R19, UR9, RZ ;  /* 0x0000000913137c10 */ /* 0x010fc6000ffde0ff */
[----:B------:R-:W-:Y:S01]  /*22ea0*/  STL [R1+0x16dc], R26 ;  /* 0x0016dc1a01007387 */ /* 0x000fe20000100800 */
[----:B------:R-:W-:-:S03]  /*22eb0*/  IADD3.X R23, PT, PT, R23, UR11, RZ, P2, !PT ;  /* 0x0000000b17177c10 */ /* 0x000fc600097fe4ff */
[----:B------:R0:W-:Y:S04]  /*22ec0*/  STL [R1+0x16b0], R19 ;  /* 0x0016b01301007387 */ /* 0x0001e80000100800 */
[----:B------:R-:W-:Y:S04]  /*22ed0*/  STL [R1+0x16b8], R25 ;  /* 0x0016b81901007387 */ /* 0x000fe80000100800 */
[----:B0-----:R-:W3:Y:S01]  /*22ee0*/  LDL.LU R19, [R1+0x1690] ;  /* 0x0016900001137983 */ /* 0x001ee20000300800 */
[----:B-----5:R-:W-:-:S03]  /*22ef0*/  IADD3 R18, P2, PT, R18, UR9, RZ ;  /* 0x0000000912127c10 */ /* 0x020fc6000ff5e0ff */
[----:B------:R-:W-:Y:S01]  /*22f00*/  STL [R1+0x16d4], R24 ;  /* 0x0016d41801007387 */ /* 0x000fe20000100800 */
[----:B------:R-:W-:-:S03]  /*22f10*/  IADD3.X R22, PT, PT, R22, UR11, RZ, P3, !PT ;  /* 0x0000000b16167c10 */ /* 0x000fc60009ffe4ff */
[----:B------:R0:W-:Y:S04]  /*22f20*/  STL [R1+0x16a8], R18 ;  /* 0x0016a81201007387 */ /* 0x0001e80000100800 */
[----:B0-----:R-:W4:Y:S01]  /*22f30*/  LDL.LU R18, [R1+0x16ac] ;  /* 0x0016ac0001127983 */ /* 0x001f220000300800 */
[----:B------:R-:W-:-:S03]  /*22f40*/  IADD3 R17, P3, PT, R17, UR9, RZ ;  /* 0x0000000911117c10 */ /* 0x000fc6000ff7e0ff */
[----:B------:R-:W-:Y:S04]  /*22f50*/  STL [R1+0x16cc], R23 ;  /* 0x0016cc1701007387 */ /* 0x000fe80000100800 */
[----:B------:R0:W-:Y:S04]  /*22f60*/  STL [R1+0x16a0], R17 ;  /* 0x0016a01101007387 */ /* 0x0001e80000100800 */
[----:B0-----:R-:W5:Y:S01]  /*22f70*/  LDL.LU R17, [R1+0x1688] ;  /* 0x0016880001117983 */ /* 0x001f620000300800 */
[----:B------:R-:W-:Y:S02]  /*22f80*/  IADD3.X R21, PT, PT, R21, UR11, RZ, P4, !PT ;  /* 0x0000000b15157c10 */ /* 0x000fe4000a7fe4ff */
[----:B------:R-:W-:Y:S01]  /*22f90*/  IADD3 R14, P4, PT, R14, UR9, RZ ;  /* 0x000000090e0e7c10 */ /* 0x000fe2000ff9e0ff */
[----:B------:R-:W-:Y:S04]  /*22fa0*/  STL [R1+0x16c4], R22 ;  /* 0x0016c41601007387 */ /* 0x000fe80000100800 */
[----:B------:R0:W-:Y:S04]  /*22fb0*/  STL [R1+0x1698], R14 ;  /* 0x0016980e01007387 */ /* 0x0001e80000100800 */
[----:B0-----:R-:W5:Y:S04]  /*22fc0*/  LDL.LU R14, [R1+0x16a4] ;  /* 0x0016a400010e7983 */ /* 0x001f680000300800 */
[----:B------:R-:W-:Y:S04]  /*22fd0*/  STL [R1+0x16bc], R21 ;  /* 0x0016bc1501007387 */ /* 0x000fe80000100800 */
[----:B------:R-:W5:Y:S04]  /*22fe0*/  LDL.LU R42, [R1+0x1680] ;  /* 0x00168000012a7983 */ /* 0x000f680000300800 */
[----:B------:R-:W5:Y:S04]  /*22ff0*/  LDL.LU R41, [R1+0x169c] ;  /* 0x00169c0001297983 */ /* 0x000f680000300800 */
[----:B------:R-:W5:Y:S01]  /*23000*/  LDL.LU R40, [R1+0x1678] ;  /* 0x0016780001287983 */ /* 0x000f620000300800 */
[----:B--2---:R-:W-:-:S05]  /*23010*/  IADD3.X R20, PT, PT, R20, UR11, RZ, P5, !PT ;  /* 0x0000000b14147c10 */ /* 0x004fca000affe4ff */
[----:B------:R0:W-:Y:S04]  /*23020*/  STL [R1+0x16b4], R20 ;  /* 0x0016b41401007387 */ /* 0x0001e80000100800 */
        /* <DEDUP_REMOVED lines=16> */
[----:B0-----:R-:W2:Y:S04]  /*23130*/  LDL.LU R20, [R1+0x1654] ;  /* 0x0016540001147983 */ /* 0x001ea80000300800 */
[----:B------:R-:W2:Y:S01]  /*23140*/  LDL.LU R23, [R1+0x1630] ;  /* 0x0016300001177983 */ /* 0x000ea20000300800 */
[----:B---3--:R-:W-:-:S05]  /*23150*/  IADD3 R19, P5, PT, R19, UR9, RZ ;  /* 0x0000000913137c10 */ /* 0x008fca000ffbe0ff */
[----:B------:R0:W-:Y:S04]  /*23160*/  STL [R1+0x1690], R19 ;  /* 0x0016901301007387 */ /* 0x0001e80000100800 */
[----:B0-----:R-:W3:Y:S01]  /*23170*/  LDL.LU R19, [R1+0x164c] ;  /* 0x00164c0001137983 */ /* 0x001ee20000300800 */
[----:B----4-:R-:W-:-:S03]  /*23180*/  IADD3.X R18, PT, PT, R18, UR11, RZ, P6, !PT ;  /* 0x0000000b12127c10 */ /* 0x010fc6000b7fe4ff */
[----:B------:R-:W4:Y:S04]  /*23190*/  LDL.LU R22, [R1+0x1628] ;  /* 0x0016280001167983 */ /* 0x000f280000300800 */
[----:B------:R0:W-:Y:S04]  /*231a0*/  STL [R1+0x16ac], R18 ;  /* 0x0016ac1201007387 */ /* 0x0001e80000100800 */
[----:B0-----:R-:W4:Y:S01]  /*231b0*/  LDL.LU R18, [R1+0x1644] ;  /* 0x0016440001127983 */ /* 0x001f220000300800 */
[----:B-----5:R-:W-:-:S03]  /*231c0*/  IADD3 R17, P6, PT, R17, UR9, RZ ;  /* 0x0000000911117c10 */ /* 0x020fc6000ffde0ff */
[----:B------:R-:W5:Y:S04]  /*231d0*/  LDL.LU R21, [R1+0x1620] ;  /* 0x0016200001157983 */ /* 0x000f680000300800 */
[----:B------:R0:W-:Y:S04]  /*231e0*/  STL [R1+0x1688], R17 ;  /* 0x0016881101007387 */ /* 0x0001e80000100800 */
[----:B0-----:R-:W5:Y:S01]  /*231f0*/  LDL.LU R17, [R1+0x163c] ;  /* 0x00163c0001117983 */ /* 0x001f620000300800 */
[----:B------:R-:W-:-:S05]  /*23200*/  IADD3.X R14, PT, PT, R14, UR11, RZ, P2, !PT ;  /* 0x0000000b0e0e7c10 */ /* 0x000fca00097fe4ff */
[----:B------:R0:W-:Y:S01]  /*23210*/  STL [R1+0x16a4], R14 ;  /* 0x0016a40e01007387 */ /* 0x0001e20000100800 */
[----:B------:R-:W-:Y:S02]  /*23220*/  IADD3 R42, P2, PT, R42, UR9, RZ ;  /* 0x000000092a2a7c10 */ /* 0x000fe4000ff5e0ff */
[----:B------:R-:W-:Y:S01]  /*23230*/  IADD3.X R41, PT, PT, R41, UR11, RZ, P3, !PT ;  /* 0x0000000b29297c10 */ /* 0x000fe20009ffe4ff */
[----:B0-----:R-:W5:Y:S01]  /*23240*/  LDL.LU R14, [R1+0x1618] ;  /* 0x00161800010e7983 */ /* 0x001f620000300800 */
[----:B------:R-:W-:-:S03]  /*23250*/  IADD3 R40, P3, PT, R40, UR9, RZ ;  /* 0x0000000928287c10 */ /* 0x000fc6000ff7e0ff */
[----:B------:R-:W-:Y:S04]  /*23260*/  STL [R1+0x1680], R42 ;  /* 0x0016802a01007387 */ /* 0x000fe80000100800 */
[----:B------:R-:W-:Y:S04]  /*23270*/  STL [R1+0x169c], R41 ;  /* 0x00169c2901007387 */ /* 0x000fe80000100800 */
[----:B------:R-:W-:Y:S01]  /*23280*/  STL [R1+0x1678], R40 ;  /* 0x0016782801007387 */ /* 0x000fe20000100800 */
[----:B--2---:R-:W-:Y:S02]  /*23290*/  IADD3.X R39, PT, PT, R39, UR11, RZ, P4, !PT ;  /* 0x0000000b27277c10 */ /* 0x004fe4000a7fe4ff */
        /* <DEDUP_REMOVED lines=28> */
[----:B------:R-:W-:Y:S02]  /*23460*/  IADD3.X R20, PT, PT, R20, UR11, RZ, P2, !PT ;  /* 0x0000000b14147c10 */ /* 0x000fe400097fe4ff */
[----:B------:R-:W-:-:S03]  /*23470*/  IADD3 R24, P6, PT, R24, UR9, RZ ;  /* 0x0000000918187c10 */ /* 0x000fc6000ffde0ff */
[----:B------:R0:W-:Y:S04]  /*23480*/  STL [R1+0x1654], R20 ;  /* 0x0016541401007387 */ /* 0x0001e80000100800 */
[----:B------:R-:W-:Y:S01]  /*23490*/  STL [R1+0x165c], R25 ;  /* 0x00165c1901007387 */ /* 0x000fe20000100800 */
[----:B------:R-:W-:-:S03]  /*234a0*/  IADD3 R23, P2, PT, R23, UR9, RZ ;  /* 0x0000000917177c10 */ /* 0x000fc6000ff5e0ff */
[----:B0-----:R-:W2:Y:S04]  /*234b0*/  LDL.LU R20, [R1+0x1634] ;  /* 0x0016340001147983 */ /* 0x001ea80000300800 */
[----:B------:R-:W-:Y:S01]  /*234c0*/  STL [R1+0x1638], R24 ;  /* 0x0016381801007387 */ /* 0x000fe20000100800 */
[----:B---3--:R-:W-:-:S05]  /*234d0*/  IADD3.X R19, PT, PT, R19, UR11, RZ, P3, !PT ;  /* 0x0000000b13137c10 */ /* 0x008fca0009ffe4ff */
[----:B------:R0:W-:Y:S01]  /*234e0*/  STL [R1+0x164c], R19 ;  /* 0x00164c1301007387 */ /* 0x0001e20000100800 */
[----:B----4-:R-:W-:-:S03]  /*234f0*/  IADD3 R22, P3, PT, R22, UR9, RZ ;  /* 0x0000000916167c10 */ /* 0x010fc6000ff7e0ff */
[----:B0-----:R-:W3:Y:S01]  /*23500*/  LDL.LU R19, [R1+0x1610] ;  /* 0x0016100001137983 */ /* 0x001ee20000300800 */
[----:B------:R-:W-:-:S03]  /*23510*/  IADD3.X R18, PT, PT, R18, UR11, RZ, P4, !PT ;  /* 0x0000000b12127c10 */ /* 0x000fc6000a7fe4ff */
[----:B------:R-:W-:Y:S04]  /*23520*/  STL [R1+0x1630], R23 ;  /* 0x0016301701007387 */ /* 0x000fe80000100800 */
[----:B------:R0:W-:Y:S04]  /*23530*/  STL [R1+0x1644], R18 ;  /* 0x0016441201007387 */ /* 0x0001e80000100800 */
[----:B0-----:R-:W4:Y:S01]  /*23540*/  LDL.LU R18, [R1+0x162c] ;  /* 0x00162c0001127983 */ /* 0x001f220000300800 */
[----:B-----5:R-:W-:-:S03]  /*23550*/  IADD3.X R17, PT, PT, R17, UR11, RZ, P5, !PT ;  /* 0x0000000b11117c10 */ /* 0x020fc6000affe4ff */
[----:B------:R-:W-:Y:S04]  /*23560*/  STL [R1+0x1628], R22 ;  /* 0x0016281601007387 */ /* 0x000fe80000100800 */
[----:B------:R0:W-:Y:S04]  /*23570*/  STL [R1+0x163c], R17 ;  /* 0x00163c1101007387 */ /* 0x0001e80000100800 */
[----:B0-----:R-:W5:Y:S01]  /*23580*/  LDL.LU R17, [R1+0x1608] ;  /* 0x0016080001117983 */ /* 0x001f620000300800 */
[----:B------:R-:W-:Y:S02]  /*23590*/  IADD3 R21, P4, PT, R21, UR9, RZ ;  /* 0x0000000915157c10 */ /* 0x000fe4000ff9e0ff */
[----:B------:R-:W-:-:S03]  /*235a0*/  IADD3 R14, P5, PT, R14, UR9, RZ ;  /* 0x000000090e0e7c10 */ /* 0x000fc6000ffbe0ff */
[----:B------:R-:W-:Y:S04]  /*235b0*/  STL [R1+0x1620], R21 ;  /* 0x0016201501007387 */ /* 0x000fe80000100800 */
[----:B------:R-:W5:Y:S04]  /*235c0*/  LDL.LU R42, [R1+0x1624] ;  /* 0x00162400012a7983 */ /* 0x000f680000300800 */
        /* <DEDUP_REMOVED lines=19> */
[----:B0-----:R-:W5:Y:S04]  /*23700*/  LDL.LU R14, [R1+0x15b8] ;  /* 0x0015b800010e7983 */ /* 0x001f680000300800 */
[----:B------:R-:W5:Y:S01]  /*23710*/  LDL.LU R23, [R1+0x15d4] ;  /* 0x0015d40001177983 */ /* 0x000f620000300800 */
[----:B--2---:R-:W-:-:S05]  /*23720*/  IADD3.X R20, PT, PT, R20, UR11, RZ, P6, !PT ;  /* 0x0000000b14147c10 */ /* 0x004fca000b7fe4ff */
[----:B------:R0:W-:Y:S04]  /*23730*/  STL [R1+0x1634], R20 ;  /* 0x0016341401007387 */ /* 0x0001e80000100800 */
        /* <DEDUP_REMOVED lines=9> */
[----:B-----5:R-:W-:-:S05]  /*237d0*/  IADD3 R17, P2, PT, R17, UR9, RZ ;  /* 0x0000000911117c10 */ /* 0x020fca000ff5e0ff */
[----:B------:R0:W-:Y:S04]  /*237e0*/  STL [R1+0x1608], R17 ;  /* 0x0016081101007387 */ /* 0x0001e80000100800 */
[----:B0-----:R-:W5:Y:S01]  /*237f0*/  LDL.LU R17, [R1+0x15bc] ;  /* 0x0015bc0001117983 */ /* 0x001f620000300800 */
[----:B------:R-:W-:Y:S02]  /*23800*/  IADD3.X R42, PT, PT, R42, UR11, RZ, P3, !PT ;  /* 0x0000000b2a2a7c10 */ /* 0x000fe40009ffe4ff */
[----:B------:R-:W-:Y:S02]  /*23810*/  IADD3 R41, P3, PT, R41, UR9, RZ ;  /* 0x0000000929297c10 */ /* 0x000fe4000ff7e0ff */
[----:B------:R-:W-:Y:S01]  /*23820*/  IADD3.X R40, PT, PT, R40, UR11, RZ, P4, !PT ;  /* 0x0000000b28287c10 */ /* 0x000fe2000a7fe4ff */
        /* <DEDUP_REMOVED lines=32> */
[----:B------:R-:W-:-:S03]  /*23a30*/  IADD3 R14, P2, PT, R14, UR9, RZ ;  /* 0x000000090e0e7c10 */ /* 0x000fc6000ff5e0ff */
[----:B------:R-:W-:Y:S01]  /*23a40*/  STL [R1+0x15e4], R26 ;  /* 0x0015e41a01007387 */ /* 0x000fe20000100800 */
[----:B------:R-:W-:-:S03]  /*23a50*/  IADD3.X R23, PT, PT, R23, UR11, RZ, P3, !PT ;  /* 0x0000000b17177c10 */ /* 0x000fc60009ffe4ff */
[----:B------:R0:W-:Y:S04]  /*23a60*/  STL [R1+0x15b8], R14 ;  /* 0x0015b80e01007387 */ /* 0x0001e80000100800 */
[----:B------:R-:W-:Y:S04]  /*23a70*/  STL [R1+0x15c0], R25 ;  /* 0x0015c01901007387 */ /* 0x000fe80000100800 */
[----:B0-----:R-:W5:Y:S04]  /*23a80*/  LDL.LU R14, [R1+0x1598] ;  /* 0x00159800010e7983 */ /* 0x001f680000300800 */
[----:B------:R-:W-:Y:S01]  /*23a90*/  STL [R1+0x15dc], R24 ;  /* 0x0015dc1801007387 */ /* 0x000fe20000100800 */
[----:B--2---:R-:W-:-:S02]  /*23aa0*/  IADD3 R20, P3, PT, R20, UR9, RZ ;  /* 0x0000000914147c10 */ /* 0x004fc4000ff7e0ff */
[----:B------:R-:W-:-:S03]  /*23ab0*/  IADD3.X R22, PT, PT, R22, UR11, RZ, P4, !PT ;  /* 0x0000000b16167c10 */ /* 0x000fc6000a7fe4ff */
[----:B------:R0:W-:Y:S04]  /*23ac0*/  STL [R1+0x15b0], R20 ;  /* 0x0015b01401007387 */ /* 0x0001e80000100800 */
[----:B0-----:R-:W2:Y:S04]  /*23ad0*/  LDL.LU R20, [R1+0x15b4] ;  /* 0x0015b40001147983 */ /* 0x001ea80000300800 */
[----:B------:R-:W-:Y:S01]  /*23ae0*/  STL [R1+0x15d4], R23 ;  /* 0x0015d41701007387 */ /* 0x000fe20000100800 */
[----:B---3--:R-:W-:Y:S02]  /*23af0*/  IADD3 R19, P4, PT, R12, R19, RZ ;  /* 0x000000130c137210 */ /* 0x008fe40007f9e0ff */
[----:B----4-:R-:W-:-:S03]  /*23b00*/  IADD3.X R21, PT, PT, R21, UR11, RZ, P5, !PT ;  /* 0x0000000b15157c10 */ /* 0x010fc6000affe4ff */
[----:B------:R0:W-:Y:S04]  /*23b10*/  STL [R1+0x15a8], R19 ;  /* 0x0015a81301007387 */ /* 0x0001e80000100800 */
[----:B0-----:R-:W3:Y:S01]  /*23b20*/  LDL.LU R19, [R1+0x1590] ;  /* 0x0015900001137983 */ /* 0x001ee20000300800 */
[----:B------:R-:W-:-:S03]  /*23b30*/  IADD3 R18, P5, PT, R12, R18, RZ ;  /* 0x000000120c127210 */ /* 0x000fc60007fbe0ff */
[----:B------:R-:W-:Y:S04]  /*23b40*/  STL [R1+0x15cc], R22 ;  /* 0x0015cc1601007387 */ /* 0x000fe80000100800 */
[----:B------:R0:W-:Y:S04]  /*23b50*/  STL [R1+0x15a0], R18 ;  /* 0x0015a01201007387 */ /* 0x0001e80000100800 */
[----:B0-----:R-:W4:Y:S01]  /*23b60*/  LDL.LU R18, [R1+0x15ac] ;  /* 0x0015ac0001127983 */ /* 0x001f220000300800 */
[----:B-----5:R-:W-:-:S03]  /*23b70*/  IADD3.X R17, PT, PT, R17, UR11, RZ, P6, !PT ;  /* 0x0000000b11117c10 */ /* 0x020fc6000b7fe4ff */
        /* <DEDUP_REMOVED lines=23> */
[----:B------:R-:W-:-:S05]  /*23cf0*/  IADD3 R14, P6, PT, R12, R14, RZ ;  /* 0x0000000e0c0e7210 */ /* 0x000fca0007fde0ff */
[----:B------:R0:W-:Y:S04]  /*23d00*/  STL [R1+0x1598], R14 ;  /* 0x0015980e01007387 */ /* 0x0001e80000100800 */
[----:B0-----:R-:W5:Y:S04]  /*23d10*/  LDL.LU R14, [R1+0x1554] ;  /* 0x00155400010e7983 */ /* 0x001f680000300800 */
[----:B------:R-:W5:Y:S01]  /*23d20*/  LDL.LU R22, [R1+0x1530] ;  /* 0x0015300001167983 */ /* 0x000f620000300800 */
[----:B--2---:R-:W-:-:S05]  /*23d30*/  IADD3.X R20, PT, PT, R20, UR11, RZ, P2, !PT ;  /* 0x0000000b14147c10 */ /* 0x004fca00097fe4ff */
[----:B------:R0:W-:Y:S04]  /*23d40*/  STL [R1+0x15b4], R20 ;  /* 0x0015b41401007387 */ /* 0x0001e80000100800 */
[----:B0-----:R-:W2:Y:S04]  /*23d50*/  LDL.LU R20, [R1+0x154c] ;  /* 0x00154c0001147983 */ /* 0x001ea80000300800 */
[----:B------:R-:W2:Y:S01]  /*23d60*/  LDL.LU R21, [R1+0x1528] ;  /* 0x0015280001157983 */ /* 0x000ea20000300800 */
[----:B---3--:R-:W-:-:S05]  /*23d70*/  IADD3 R19, P2, PT, R12, R19, RZ ;  /* 0x000000130c137210 */ /* 0x008fca0007f5e0ff */
[----:B------:R0:W-:Y:S04]  /*23d80*/  STL [R1+0x1590], R19 ;  /* 0x0015901301007387 */ /* 0x0001e80000100800 */
[----:B0-----:R-:W3:Y:S01]  /*23d90*/  LDL.LU R19, [R1+0x1544] ;  /* 0x0015440001137983 */ /* 0x001ee20000300800 */
[----:B----4-:R-:W-:-:S05]  /*23da0*/  IADD3.X R18, PT, PT, R18, UR11, RZ, P3, !PT ;  /* 0x0000000b12127c10 */ /* 0x010fca0009ffe4ff */
[----:B------:R0:W-:Y:S01]  /*23db0*/  STL [R1+0x15ac], R18 ;  /* 0x0015ac1201007387 */ /* 0x0001e20000100800 */
[C---:B-----5:R-:W-:Y:S01]  /*23dc0*/  IADD3 R42, P3, PT, R12.reuse, R42, RZ ;  /* 0x0000002a0c2a7210 */ /* 0x060fe20007f7e0ff */
[----:B------:R-:W-:Y:S02]  /*23dd0*/  IMAD.X R41, R13, 0x1, R41, P4 ;  /* 0x000000010d297824 */ /* 0x000fe400020e0629 */
[----:B0-----:R-:W4:Y:S01]  /*23de0*/  LDL.LU R18, [R1+0x1520] ;  /* 0x0015200001127983 */ /* 0x001f220000300800 */
        /* <DEDUP_REMOVED lines=32> */
[----:B------:R-:W-:-:S03]  /*23ff0*/  IMAD.X R17, R13, 0x1, R17, P3 ;  /* 0x000000010d117824 */ /* 0x000fc600018e0611 */
[----:B------:R-:W-:Y:S04]  /*24000*/  STL [R1+0x1548], R26 ;  /* 0x0015481a01007387 */ /* 0x000fe80000100800 */
[----:B------:R0:W-:Y:S04]  /*24010*/  STL [R1+0x155c], R17 ;  /* 0x00155c1101007387 */ /* 0x0001e80000100800 */
[----:B------:R-:W-:Y:S04]  /*24020*/  STL [R1+0x1564], R25 ;  /* 0x0015641901007387 */ /* 0x000fe80000100800 */
[----:B0-----:R-:W5:Y:S01]  /*24030*/  LDL.LU R17, [R1+0x153c] ;  /* 0x00153c0001117983 */ /* 0x001f620000300800 */
[----:B------:R-:W-:Y:S01]  /*24040*/  IADD3 R24, P2, PT, R12, R24, RZ ;  /* 0x000000180c187210 */ /* 0x000fe20007f5e0ff */
[----:B------:R-:W-:-:S04]  /*24050*/  IMAD.X R14, R13, 0x1, R14, P4 ;  /* 0x000000010d0e7824 */ /* 0x000fc800020e060e */
[----:B------:R-:W-:Y:S01]  /*24060*/  STL [R1+0x1540], R24 ;  /* 0x0015401801007387 */ /* 0x000fe20000100800 */
[----:B------:R-:W-:-:S03]  /*24070*/  IADD3 R23, P3, PT, R12, R23, RZ ;  /* 0x000000170c177210 */ /* 0x000fc60007f7e0ff */
[----:B------:R0:W-:Y:S01]  /*24080*/  STL [R1+0x1554], R14 ;  /* 0x0015540e01007387 */ /* 0x0001e20000100800 */
[----:B------:R-:W-:-:S03]  /*24090*/  IADD3 R22, P4, PT, R12, R22, RZ ;  /* 0x000000160c167210 */ /* 0x000fc60007f9e0ff */
[----:B0-----:R-:W5:Y:S04]  /*240a0*/  LDL.LU R14, [R1+0x1518] ;  /* 0x00151800010e7983 */ /* 0x001f680000300800 */
[----:B------:R-:W-:Y:S01]  /*240b0*/  STL [R1+0x1538], R23 ;  /* 0x0015381701007387 */ /* 0x000fe20000100800 */
[----:B--2---:R-:W-:-:S05]  /*240c0*/  IMAD.X R20, R13, 0x1, R20, P5 ;  /* 0x000000010d147824 */ /* 0x004fca00028e0614 */
[----:B------:R0:W-:Y:S01]  /*240d0*/  STL [R1+0x154c], R20 ;  /* 0x00154c1401007387 */ /* 0x0001e20000100800 */
[----:B------:R-:W-:-:S03]  /*240e0*/  IADD3 R21, P5, PT, R12, R21, RZ ;  /* 0x000000150c157210 */ /* 0x000fc60007fbe0ff */
[----:B0-----:R-:W2:Y:S04]  /*240f0*/  LDL.LU R20, [R1+0x1534] ;  /* 0x0015340001147983 */ /* 0x001ea80000300800 */
[----:B------:R-:W-:Y:S01]  /*24100*/  STL [R1+0x1530], R22 ;  /* 0x0015301601007387 */ /* 0x000fe20000100800 */
[----:B---3--:R-:W-:-:S05]  /*24110*/  IMAD.X R19, R13, 0x1, R19, P6 ;  /* 0x000000010d137824 */ /* 0x008fca00030e0613 */
[----:B------:R0:W-:Y:S04]  /*24120*/  STL [R1+0x1544], R19 ;  /* 0x0015441301007387 */ /* 0x0001e80000100800 */
[----:B0-----:R-:W3:Y:S01]  /*24130*/  LDL.LU R19, [R1+0x1510] ;  /* 0x0015100001137983 */ /* 0x001ee20000300800 */
[----:B----4-:R-:W-:-:S03]  /*24140*/  IADD3 R18, P6, PT, R12, R18, RZ ;  /* 0x000000120c127210 */ /* 0x010fc60007fde0ff */
[----:B------:R-:W-:Y:S04]  /*24150*/  STL [R1+0x1528], R21 ;  /* 0x0015281501007387 */ /* 0x000fe80000100800 */
[----:B------:R-:W4:Y:S04]  /*24160*/  LDL.LU R42, [R1+0x152c] ;  /* 0x00152c00012a7983 */ /* 0x000f280000300800 */
[----:B------:R-:W4:Y:S04]  /*24170*/  LDL.LU R41, [R1+0x1508] ;  /* 0x0015080001297983 */ /* 0x000f280000300800 */
[----:B------:R-:W4:Y:S04]  /*24180*/  LDL.LU R40, [R1+0x1524] ;  /* 0x0015240001287983 */ /* 0x000f280000300800 */
[----:B------:R0:W-:Y:S04]  /*24190*/  STL [R1+0x1520], R18 ;  /* 0x0015201201007387 */ /* 0x0001e80000100800 */
        /* <DEDUP_REMOVED lines=16> */
[----:B0-----:R-:W4:Y:S01]  /*242a0*/  LDL.LU R18, [R1+0x14c0] ;  /* 0x0014c00001127983 */ /* 0x001f220000300800 */
[----:B-----5:R-:W-:-:S03]  /*242b0*/  IMAD.X R17, R13, 0x1, R17, P2 ;  /* 0x000000010d117824 */ /* 0x020fc600010e0611 */
[----:B------:R-:W5:Y:S04]  /*242c0*/  LDL.LU R23, [R1+0x14dc] ;  /* 0x0014dc0001177983 */ /* 0x000f680000300800 */
[----:B------:R0:W-:Y:S04]  /*242d0*/  STL [R1+0x153c], R17 ;  /* 0x00153c1101007387 */ /* 0x0001e80000100800 */
[----:B0-----:R-:W5:Y:S04]  /*242e0*/  LDL.LU R17, [R1+0x14b8] ;  /* 0x0014b80001117983 */ /* 0x001f680000300800 */
[----:B------:R-:W5:Y:S01]  /*242f0*/  LDL.LU R22, [R1+0x14d4] ;  /* 0x0014d40001167983 */ /* 0x000f620000300800 */
[----:B------:R-:W-:-:S05]  /*24300*/  IADD3 R14, P2, PT, R12, R14, RZ ;  /* 0x0000000e0c0e7210 */ /* 0x000fca0007f5e0ff */
[----:B------:R0:W-:Y:S04]  /*24310*/  STL [R1+0x1518], R14 ;  /* 0x0015180e01007387 */ /* 0x0001e80000100800 */
[----:B0-----:R-:W5:Y:S04]  /*24320*/  LDL.LU R14, [R1+0x14b0] ;  /* 0x0014b000010e7983 */ /* 0x001f680000300800 */
[----:B------:R-:W5:Y:S01]  /*24330*/  LDL.LU R21, [R1+0x14cc] ;  /* 0x0014cc0001157983 */ /* 0x000f620000300800 */
[----:B--2---:R-:W-:-:S05]  /*24340*/  IMAD.X R20, R13, 0x1, R20, P3 ;  /* 0x000000010d147824 */ /* 0x004fca00018e0614 */
[----:B------:R0:W-:Y:S04]  /*24350*/  STL [R1+0x1534], R20 ;  /* 0x0015341401007387 */ /* 0x0001e80000100800 */
[----:B0-----:R-:W2:Y:S01]  /*24360*/  LDL.LU R20, [R1+0x14a8] ;  /* 0x0014a80001147983 */ /* 0x001ea20000300800 */
[----:B---3--:R-:W-:-:S05]  /*24370*/  IADD3 R19, P3, PT, R12, R19, RZ ;  /* 0x000000130c137210 */ /* 0x008fca0007f7e0ff */
[----:B------:R0:W-:Y:S01]  /*24380*/  STL [R1+0x1510], R19 ;  /* 0x0015101301007387 */ /* 0x0001e20000100800 */
[C---:B----4-:R-:W-:Y:S01]  /*24390*/  IMAD.X R42, R13.reuse, 0x1, R42, P4 ;  /* 0x000000010d2a7824 */ /* 0x050fe200020e062a */
[----:B------:R-:W-:Y:S02]  /*243a0*/  IADD3 R41, P4, PT, R12, R41, RZ ;  /* 0x000000290c297210 */ /* 0x000fe40007f9e0ff */
[----:B0-----:R-:W3:Y:S01]  /*243b0*/  LDL.LU R19, [R1+0x14c4] ;  /* 0x0014c40001137983 */ /* 0x001ee20000300800 */
        /* <DEDUP_REMOVED lines=30> */
[C---:B------:R-:W-:Y:S01]  /*245a0*/  IADD3 R25, P2, PT, R12.reuse, R25, RZ ;  /* 0x000000190c197210 */ /* 0x040fe20007f5e0ff */
[----:B------:R-:W-:Y:S02]  /*245b0*/  IMAD.X R24, R13, 0x1, R24, P3 ;  /* 0x000000010d187824 */ /* 0x000fe400018e0618 */
[----:B------:R-:W-:Y:S01]  /*245c0*/  STL [R1+0x14d0], R27 ;  /* 0x0014d01b01007387 */ /* 0x000fe20000100800 */
[----:B------:R-:W-:-:S03]  /*245d0*/  IADD3 R18, P3, PT, R12, R18, RZ ;  /* 0x000000120c127210 */ /* 0x000fc60007f7e0ff */
[----:B------:R-:W-:Y:S01]  /*245e0*/  STL [R1+0x14ec], R26 ;  /* 0x0014ec1a01007387 */ /* 0x000fe20000100800 */
[----:B-----5:R-:W-:-:S03]  /*245f0*/  IMAD.X R23, R13, 0x1, R23, P4 ;  /* 0x000000010d177824 */ /* 0x020fc600020e0617 */
[----:B------:R0:W-:Y:S04]  /*24600*/  STL [R1+0x14c0], R18 ;  /* 0x0014c01201007387 */ /* 0x0001e80000100800 */
[----:B------:R-:W-:Y:S04]  /*24610*/  STL [R1+0x14c8], R25 ;  /* 0x0014c81901007387 */ /* 0x000fe80000100800 */
[----:B0-----:R-:W4:Y:S01]  /*24620*/  LDL.LU R18, [R1+0x14a0] ;  /* 0x0014a00001127983 */ /* 0x001f220000300800 */
[----:B------:R-:W-:-:S03]  /*24630*/  IADD3 R17, P4, PT, R12, R17, RZ ;  /* 0x000000110c117210 */ /* 0x000fc60007f9e0ff */
[----:B------:R-:W-:Y:S04]  /*24640*/  STL [R1+0x14e4], R24 ;  /* 0x0014e41801007387 */ /* 0x000fe80000100800 */
[----:B------:R0:W-:Y:S04]  /*24650*/  STL [R1+0x14b8], R17 ;  /* 0x0014b81101007387 */ /* 0x0001e80000100800 */
[----:B0-----:R-:W5:Y:S01]  /*24660*/  LDL.LU R17, [R1+0x14bc] ;  /* 0x0014bc0001117983 */ /* 0x001f620000300800 */
[----:B------:R-:W-:Y:S01]  /*24670*/  IMAD.X R22, R13, 0x1, R22, P5 ;  /* 0x000000010d167824 */ /* 0x000fe200028e0616 */
[----:B------:R-:W-:-:S02]  /*24680*/  IADD3 R14, P5, PT, R12, R14, RZ ;  /* 0x0000000e0c0e7210 */ /* 0x000fc40007fbe0ff */
[----:B------:R-:W-:Y:S01]  /*24690*/  STL [R1+0x14dc], R23 ;  /* 0x0014dc1701007387 */ /* 0x000fe20000100800 */
[----:B------:R-:W-:-:S03]  /*246a0*/  IMAD.X R21, R13, 0x1, R21, P6 ;  /* 0x000000010d157824 */ /* 0x000fc600030e0615 */
[----:B------:R0:W-:Y:S04]  /*246b0*/  STL [R1+0x14b0], R14 ;  /* 0x0014b00e01007387 */ /* 0x0001e80000100800 */
[----:B0-----:R-:W5:Y:S04]  /*246c0*/  LDL.LU R14, [R1+0x1498] ;  /* 0x00149800010e7983 */ /* 0x001f680000300800 */
[----:B------:R-:W-:Y:S01]  /*246d0*/  STL [R1+0x14d4], R22 ;  /* 0x0014d41601007387 */ /* 0x000fe20000100800 */
[----:B--2---:R-:W-:-:S05]  /*246e0*/  IADD3 R20, P6, PT, R12, R20, RZ ;  /* 0x000000140c147210 */ /* 0x004fca0007fde0ff */
[----:B------:R0:W-:Y:S04]  /*246f0*/  STL [R1+0x14a8], R20 ;  /* 0x0014a81401007387 */ /* 0x0001e80000100800 */
[----:B0-----:R-:W2:Y:S04]  /*24700*/  LDL.LU R20, [R1+0x14b4] ;  /* 0x0014b40001147983 */ /* 0x001ea80000300800 */
[----:B------:R-:W-:Y:S04]  /*24710*/  STL [R1+0x14cc], R21 ;  /* 0x0014cc1501007387 */ /* 0x000fe80000100800 */
[----:B------:R-:W2:Y:S04]  /*24720*/  LDL.LU R42, [R1+0x1490] ;  /* 0x00149000012a7983 */ /* 0x000ea80000300800 */
[----:B------:R-:W2:Y:S01]  /*24730*/  LDL.LU R41, [R1+0x14ac] ;  /* 0x0014ac0001297983 */ /* 0x000ea20000300800 */
[----:B---3--:R-:W-:-:S03]  /*24740*/  IMAD.X R19, R13, 0x1, R19, P2 ;  /* 0x000000010d137824 */ /* 0x008fc600010e0613 */
        /* <DEDUP_REMOVED lines=18> */
[----:B0-----:R-:W3:Y:S04]  /*24870*/  LDL.LU R19, [R1+0x1464] ;  /* 0x0014640001137983 */ /* 0x001ee80000300800 */
[----:B------:R-:W3:Y:S01]  /*24880*/  LDL.LU R23, [R1+0x1440] ;  /* 0x0014400001177983 */ /* 0x000ee20000300800 */
[----:B----4-:R-:W-:-:S05]  /*24890*/  IADD3 R18, P2, PT, R12, R18, RZ ;  /* 0x000000120c127210 */ /* 0x010fca0007f5e0ff */
[----:B------:R0:W-:Y:S04]  /*248a0*/  STL [R1+0x14a0], R18 ;  /* 0x0014a01201007387 */ /* 0x0001e80000100800 */
        /* <DEDUP_REMOVED lines=8> */
[----:B0-----:R-:W5:Y:S01]  /*24930*/  LDL.LU R14, [R1+0x144c] ;  /* 0x00144c00010e7983 */ /* 0x001f620000300800 */
[----:B--2---:R-:W-:-:S05]  /*24940*/  IMAD.X R20, R13, 0x1, R20, P4 ;  /* 0x000000010d147824 */ /* 0x004fca00020e0614 */
[----:B------:R0:W-:Y:S01]  /*24950*/  STL [R1+0x14b4], R20 ;  /* 0x0014b41401007387 */ /* 0x0001e20000100800 */
[C---:B------:R-:W-:Y:S01]  /*24960*/  IADD3 R42, P4, PT, R12.reuse, R42, RZ ;  /* 0x0000002a0c2a7210 */ /* 0x040fe20007f9e0ff */
[----:B------:R-:W-:Y:S02]  /*24970*/  IMAD.X R41, R13, 0x1, R41, P5 ;  /* 0x000000010d297824 */ /* 0x000fe400028e0629 */
[----:B0-----:R-:W2:Y:S01]  /*24980*/  LDL.LU R20, [R1+0x1428] ;  /* 0x0014280001147983 */ /* 0x001ea20000300800 */
[----:B---3--:R-:W-:-:S03]  /*24990*/  IADD3 R40, P5, PT, R12, R40, RZ ;  /* 0x000000280c287210 */ /* 0x008fc60007fbe0ff */
        /* <DEDUP_REMOVED lines=32> */
[----:B------:R-:W-:Y:S01]  /*24ba0*/  STL [R1+0x1450], R26 ;  /* 0x0014501a01007387 */ /* 0x000fe20000100800 */
[----:B------:R-:W-:-:S03]  /*24bb0*/  IADD3 R24, P3, PT, R12, R24, RZ ;  /* 0x000000180c187210 */ /* 0x000fc60007f7e0ff */
[----:B------:R0:W-:Y:S04]  /*24bc0*/  STL [R1+0x1464], R19 ;  /* 0x0014641301007387 */ /* 0x0001e80000100800 */
[----:B------:R-:W-:Y:S01]  /*24bd0*/  STL [R1+0x146c], R25 ;  /* 0x00146c1901007387 */ /* 0x000fe20000100800 */
[----:B------:R-:W-:-:S03]  /*24be0*/  IADD3 R23, P4, PT, R12, R23, RZ ;  /* 0x000000170c177210 */ /* 0x000fc60007f9e0ff */
[----:B0-----:R-:W3:Y:S04]  /*24bf0*/  LDL.LU R19, [R1+0x1444] ;  /* 0x0014440001137983 */ /* 0x001ee80000300800 */
[----:B------:R-:W-:Y:S01]  /*24c00*/  STL [R1+0x1448], R24 ;  /* 0x0014481801007387 */ /* 0x000fe20000100800 */
[----:B----4-:R-:W-:-:S05]  /*24c10*/  IMAD.X R18, R13, 0x1, R18, P5 ;  /* 0x000000010d127824 */ /* 0x010fca00028e0612 */
[----:B------:R0:W-:Y:S04]  /*24c20*/  STL [R1+0x145c], R18 ;  /* 0x00145c1201007387 */ /* 0x0001e80000100800 */
[----:B0-----:R-:W4:Y:S01]  /*24c30*/  LDL.LU R18, [R1+0x1420] ;  /* 0x0014200001127983 */ /* 0x001f220000300800 */
[----:B-----5:R-:W-:-:S03]  /*24c40*/  IMAD.X R17, R13, 0x1, R17, P6 ;  /* 0x000000010d117824 */ /* 0x020fc600030e0611 */
[----:B------:R-:W-:Y:S04]  /*24c50*/  STL [R1+0x1440], R23 ;  /* 0x0014401701007387 */ /* 0x000fe80000100800 */
[----:B------:R0:W-:Y:S04]  /*24c60*/  STL [R1+0x1454], R17 ;  /* 0x0014541101007387 */ /* 0x0001e80000100800 */
[----:B0-----:R-:W5:Y:S01]  /*24c70*/  LDL.LU R17, [R1+0x143c] ;  /* 0x00143c0001117983 */ /* 0x001f620000300800 */
[C---:B------:R-:W-:Y:S02]  /*24c80*/  IADD3 R22, P5, PT, R12.reuse, R22, RZ ;  /* 0x000000160c167210 */ /* 0x040fe40007fbe0ff */
[----:B------:R-:W-:Y:S01]  /*24c90*/  IADD3 R21, P6, PT, R12, R21, RZ ;  /* 0x000000150c157210 */ /* 0x000fe20007fde0ff */
[----:B------:R-:W-:-:S02]  /*24ca0*/  IMAD.X R14, R13, 0x1, R14, P2 ;  /* 0x000000010d0e7824 */ /* 0x000fc400010e060e */
[----:B------:R-:W-:Y:S04]  /*24cb0*/  STL [R1+0x1438], R22 ;  /* 0x0014381601007387 */ /* 0x000fe80000100800 */
[----:B------:R0:W-:Y:S04]  /*24cc0*/  STL [R1+0x144c], R14 ;  /* 0x00144c0e01007387 */ /* 0x0001e80000100800 */
[----:B0-----:R-:W5:Y:S04]  /*24cd0*/  LDL.LU R14, [R1+0x1418] ;  /* 0x00141800010e7983 */ /* 0x001f680000300800 */
[----:B------:R-:W-:Y:S04]  /*24ce0*/  STL [R1+0x1430], R21 ;  /* 0x0014301501007387 */ /* 0x000fe80000100800 */
[----:B------:R-:W5:Y:S04]  /*24cf0*/  LDL.LU R42, [R1+0x1434] ;  /* 0x00143400012a7983 */ /* 0x000f680000300800 */
[----:B------:R-:W5:Y:S04]  /*24d00*/  LDL.LU R41, [R1+0x1410] ;  /* 0x0014100001297983 */ /* 0x000f680000300800 */
[----:B------:R-:W5:Y:S01]  /*24d10*/  LDL.LU R40, [R1+0x142c] ;  /* 0x00142c0001287983 */ /* 0x000f620000300800 */
[----:B--2---:R-:W-:-:S05]  /*24d20*/  IADD3 R20, P2, PT, R12, R20, RZ ;  /* 0x000000140c147210 */ /* 0x004fca0007f5e0ff */
        /* <DEDUP_REMOVED lines=19> */
[----:B---3--:R-:W-:-:S05]  /*24e60*/  IMAD.X R19, R13, 0x1, R19, P3 ;  /* 0x000000010d137824 */ /* 0x008fca00018e0613 */
[----:B------:R0:W-:Y:S04]  /*24e70*/  STL [R1+0x1444], R19 ;  /* 0x0014441301007387 */ /* 0x0001e80000100800 */
        /* <DEDUP_REMOVED lines=8> */
[----:B0-----:R-:W5:Y:S01]  /*24f00*/  LDL.LU R17, [R1+0x13b0] ;  /* 0x0013b00001117983 */ /* 0x001f620000300800 */
[----:B------:R-:W-:-:S05]  /*24f10*/  IADD3 R14, P4, PT, R12, R14, RZ ;  /* 0x0000000e0c0e7210 */ /* 0x000fca0007f9e0ff */
[----:B------:R0:W-:Y:S01]  /*24f20*/  STL [R1+0x1418], R14 ;  /* 0x0014180e01007387 */ /* 0x0001e20000100800 */
[C---:B------:R-:W-:Y:S01]  /*24f30*/  IMAD.X R42, R13.reuse, 0x1, R42, P5 ;  /* 0x000000010d2a7824 */ /* 0x040fe200028e062a */
[----:B------:R-:W-:Y:S02]  /*24f40*/  IADD3 R41, P5, PT, R12, R41, RZ ;  /* 0x000000290c297210 */ /* 0x000fe40007fbe0ff */
[----:B0-----:R-:W5:Y:S01]  /*24f50*/  LDL.LU R14, [R1+0x13cc] ;  /* 0x0013cc00010e7983 */ /* 0x001f620000300800 */
[----:B------:R-:W-:-:S03]  /*24f60*/  IMAD.X R40, R13, 0x1, R40, P6 ;  /* 0x000000010d287824 */ /* 0x000fc600030e0628 */
[----:B------:R-:W-:Y:S04]  /*24f70*/  STL [R1+0x1434], R42 ;  /* 0x0014342a01007387 */ /* 0x000fe80000100800 */
[----:B------:R-:W-:Y:S04]  /*24f80*/  STL [R1+0x1410], R41 ;  /* 0x0014102901007387 */ /* 0x000fe80000100800 */
[----:B------:R-:W-:Y:S01]  /*24f90*/  STL [R1+0x142c], R40 ;  /* 0x00142c2801007387 */ /* 0x000fe20000100800 */
[----:B--2---:R-:W-:Y:S01]  /*24fa0*/  IADD3 R39, P6, PT, R12, R39, RZ ;  /* 0x000000270c277210 */ /* 0x004fe20007fde0ff */
[----:B------:R-:W-:-:S04]  /*24fb0*/  IMAD.X R38, R13, 0x1, R38, P2 ;  /* 0x000000010d267824 */ /* 0x000fc800010e0626 */
        /* <DEDUP_REMOVED lines=26> */
[C---:B------:R-:W-:Y:S01]  /*25160*/  IMAD.X R24, R13.reuse, 0x1, R24, P4 ;  /* 0x000000010d187824 */ /* 0x040fe200020e0618 */
[----:B------:R-:W-:Y:S01]  /*25170*/  IADD3 R20, P4, PT, R12, R20, RZ ;  /* 0x000000140c147210 */ /* 0x000fe20007f9e0ff */
[----:B------:R-:W-:Y:S01]  /*25180*/  STL [R1+0x13f4], R26 ;  /* 0x0013f41a01007387 */ /* 0x000fe20000100800 */
[----:B------:R-:W-:-:S03]  /*25190*/  IMAD.X R23, R13, 0x1, R23, P5 ;  /* 0x000000010d177824 */ /* 0x000fc600028e0617 */
[----:B------:R0:W-:Y:S04]  /*251a0*/  STL [R1+0x13c8], R20 ;  /* 0x0013c81401007387 */ /* 0x0001e80000100800 */
[----:B------:R-:W-:Y:S04]  /*251b0*/  STL [R1+0x13d0], R25 ;  /* 0x0013d01901007387 */ /* 0x000fe80000100800 */
[----:B0-----:R-:W2:Y:S04]  /*251c0*/  LDL.LU R20, [R1+0x13a8] ;  /* 0x0013a80001147983 */ /* 0x001ea80000300800 */
[----:B------:R-:W-:Y:S01]  /*251d0*/  STL [R1+0x13ec], R24 ;  /* 0x0013ec1801007387 */ /* 0x000fe20000100800 */
[----:B---3--:R-:W-:Y:S01]  /*251e0*/  IADD3 R19, P5, PT, R12, R19, RZ ;  /* 0x000000130c137210 */ /* 0x008fe20007fbe0ff */
[----:B------:R-:W-:-:S04]  /*251f0*/  IMAD.X R22, R13, 0x1, R22, P6 ;  /* 0x000000010d167824 */ /* 0x000fc800030e0616 */
[----:B------:R0:W-:Y:S04]  /*25200*/  STL [R1+0x13c0], R19 ;  /* 0x0013c01301007387 */ /* 0x0001e80000100800 */
[----:B0-----:R-:W3:Y:S04]  /*25210*/  LDL.LU R19, [R1+0x13c4] ;  /* 0x0013c40001137983 */ /* 0x001ee80000300800 */
[----:B------:R-:W-:Y:S01]  /*25220*/  STL [R1+0x13e4], R23 ;  /* 0x0013e41701007387 */ /* 0x000fe20000100800 */
[----:B----4-:R-:W-:Y:S01]  /*25230*/  IADD3 R18, P6, PT, R12, R18, RZ ;  /* 0x000000120c127210 */ /* 0x010fe20007fde0ff */
[----:B-----5:R-:W-:-:S04]  /*25240*/  IMAD.X R21, R13, 0x1, R21, P2 ;  /* 0x000000010d157824 */ /* 0x020fc800010e0615 */
[----:B------:R0:W-:Y:S04]  /*25250*/  STL [R1+0x13b8], R18 ;  /* 0x0013b81201007387 */ /* 0x0001e80000100800 */
[----:B0-----:R-:W4:Y:S01]  /*25260*/  LDL.LU R18, [R1+0x13a0] ;  /* 0x0013a00001127983 */ /* 0x001f220000300800 */
[----:B------:R-:W-:-:S03]  /*25270*/  IADD3 R17, P2, PT, R12, R17, RZ ;  /* 0x000000110c117210 */ /* 0x000fc60007f5e0ff */
[----:B------:R-:W-:Y:S04]  /*25280*/  STL [R1+0x13dc], R22 ;  /* 0x0013dc1601007387 */ /* 0x000fe80000100800 */
[----:B------:R0:W-:Y:S04]  /*25290*/  STL [R1+0x13b0], R17 ;  /* 0x0013b01101007387 */ /* 0x0001e80000100800 */
[----:B0-----:R-:W5:Y:S04]  /*252a0*/  LDL.LU R17, [R1+0x13bc] ;  /* 0x0013bc0001117983 */ /* 0x001f680000300800 */
[----:B------:R-:W-:Y:S01]  /*252b0*/  STL [R1+0x13d4], R21 ;  /* 0x0013d41501007387 */ /* 0x000fe20000100800 */
[----:B------:R-:W-:-:S03]  /*252c0*/  IMAD.X R14, R13, 0x1, R14, P3 ;  /* 0x000000010d0e7824 */ /* 0x000fc600018e060e */
        /* <DEDUP_REMOVED lines=22> */
[----:B--2---:R-:W-:-:S05]  /*25430*/  IADD3 R20, P3, PT, R12, R20, RZ ;  /* 0x000000140c147210 */ /* 0x004fca0007f7e0ff */
[----:B------:R0:W-:Y:S04]  /*25440*/  STL [R1+0x13a8], R20 ;  /* 0x0013a81401007387 */ /* 0x0001e80000100800 */
        /* <DEDUP_REMOVED lines=9> */
[----:B-----5:R-:W-:-:S05]  /*254e0*/  IMAD.X R17, R13, 0x1, R17, P5 ;  /* 0x000000010d117824 */ /* 0x020fca00028e0611 */
[----:B------:R0:W-:Y:S04]  /*254f0*/  STL [R1+0x13bc], R17 ;  /* 0x0013bc1101007387 */ /* 0x0001e80000100800 */
[----:B0-----:R-:W5:Y:S01]  /*25500*/  LDL.LU R17, [R1+0x1330] ;  /* 0x0013300001117983 */ /* 0x001f620000300800 */
[C---:B------:R-:W-:Y:S01]  /*25510*/  IADD3 R42, P5, PT, R12.reuse, R42, RZ ;  /* 0x0000002a0c2a7210 */ /* 0x040fe20007fbe0ff */
[----:B------:R-:W-:Y:S01]  /*25520*/  IMAD.X R41, R13, 0x1, R41, P6 ;  /* 0x000000010d297824 */ /* 0x000fe200030e0629 */
        /* <DEDUP_REMOVED lines=46> */
[----:B------:R0:W-:Y:S01]  /*25810*/  STL [R1+0x135c], R19 ;  /* 0x00135c1301007387 */ /* 0x0001e20000100800 */
[----:B------:R-:W-:-:S03]  /*25820*/  IADD3 R21, P2, PT, R12, R21, RZ ;  /* 0x000000150c157210 */ /* 0x000fc60007f5e0ff */
[----:B0-----:R-:W3:Y:S04]  /*25830*/  LDL.LU R19, [R1+0x1344] ;  /* 0x0013440001137983 */ /* 0x001ee80000300800 */
[----:B------:R-:W-:Y:S01]  /*25840*/  STL [R1+0x1340], R22 ;  /* 0x0013401601007387 */ /* 0x000fe20000100800 */
[----:B----4-:R-:W-:-:S05]  /*25850*/  IMAD.X R18, R13, 0x1, R18, P3 ;  /* 0x000000010d127824 */ /* 0x010fca00018e0612 */
[----:B------:R0:W-:Y:S04]  /*25860*/  STL [R1+0x1354], R18 ;  /* 0x0013541201007387 */ /* 0x0001e80000100800 */
[----:B0-----:R-:W4:Y:S01]  /*25870*/  LDL.LU R18, [R1+0x1320] ;  /* 0x0013200001127983 */ /* 0x001f220000300800 */
[----:B-----5:R-:W-:-:S03]  /*25880*/  IADD3 R17, P3, PT, R12, R17, RZ ;  /* 0x000000110c117210 */ /* 0x020fc60007f7e0ff */
        /* <DEDUP_REMOVED lines=21> */
[----:B0-----:R-:W5:Y:S01]  /*259e0*/  LDL.LU R17, [R1+0x12d0] ;  /* 0x0012d00001117983 */ /* 0x001f620000300800 */
[----:B------:R-:W-:-:S03]  /*259f0*/  IMAD.X R14, R13, 0x1, R14, P4 ;  /* 0x000000010d0e7824 */ /* 0x000fc600020e060e */
[----:B------:R-:W5:Y:S04]  /*25a00*/  LDL.LU R23, [R1+0x12ec] ;  /* 0x0012ec0001177983 */ /* 0x000f680000300800 */
[----:B------:R0:W-:Y:S04]  /*25a10*/  STL [R1+0x134c], R14 ;  /* 0x00134c0e01007387 */ /* 0x0001e80000100800 */
        /* <DEDUP_REMOVED lines=8> */
[----:B0-----:R-:W3:Y:S01]  /*25aa0*/  LDL.LU R19, [R1+0x12b8] ;  /* 0x0012b80001137983 */ /* 0x001ee20000300800 */
[----:B----4-:R-:W-:-:S05]  /*25ab0*/  IADD3 R18, P5, PT, R12, R18, RZ ;  /* 0x000000120c127210 */ /* 0x010fca0007fbe0ff */
[----:B------:R0:W-:Y:S01]  /*25ac0*/  STL [R1+0x1320], R18 ;  /* 0x0013201201007387 */ /* 0x0001e20000100800 */
[C---:B-----5:R-:W-:Y:S01]  /*25ad0*/  IMAD.X R42, R13.reuse, 0x1, R42, P6 ;  /* 0x000000010d2a7824 */ /* 0x060fe200030e062a */
[----:B------:R-:W-:Y:S02]  /*25ae0*/  IADD3 R41, P6, PT, R12, R41, RZ ;  /* 0x000000290c297210 */ /* 0x000fe40007fde0ff */
[----:B0-----:R-:W4:Y:S01]  /*25af0*/  LDL.LU R18, [R1+0x12d4] ;  /* 0x0012d40001127983 */ /* 0x001f220000300800 */
        /* <DEDUP_REMOVED lines=34> */
[----:B------:R-:W-:Y:S04]  /*25d20*/  STL [R1+0x12fc], R26 ;  /* 0x0012fc1a01007387 */ /* 0x000fe80000100800 */
[----:B------:R0:W-:Y:S04]  /*25d30*/  STL [R1+0x12d0], R17 ;  /* 0x0012d01101007387 */ /* 0x0001e80000100800 */
[----:B------:R-:W-:Y:S04]  /*25d40*/  STL [R1+0x12d8], R25 ;  /* 0x0012d81901007387 */ /* 0x000fe80000100800 */
        /* <DEDUP_REMOVED lines=8> */
[----:B--2---:R-:W-:Y:S01]  /*25dd0*/  IADD3 R20, P2, PT, R12, R20, RZ ;  /* 0x000000140c147210 */ /* 0x004fe20007f5e0ff */
[----:B------:R-:W-:-:S04]  /*25de0*/  IMAD.X R21, R13, 0x1, R21, P3 ;  /* 0x000000010d157824 */ /* 0x000fc800018e0615 */
[----:B------:R0:W-:Y:S04]  /*25df0*/  STL [R1+0x12c0], R20 ;  /* 0x0012c01401007387 */ /* 0x0001e80000100800 */
[----:B0-----:R-:W2:Y:S04]  /*25e00*/  LDL.LU R20, [R1+0x12a8] ;  /* 0x0012a80001147983 */ /* 0x001ea80000300800 */
[----:B------:R-:W-:Y:S01]  /*25e10*/  STL [R1+0x12e4], R22 ;  /* 0x0012e41601007387 */ /* 0x000fe20000100800 */
[----:B---3--:R-:W-:-:S05]  /*25e20*/  IADD3 R19, P3, PT, R12, R19, RZ ;  /* 0x000000130c137210 */ /* 0x008fca0007f7e0ff */
[----:B------:R0:W-:Y:S04]  /*25e30*/  STL [R1+0x12b8], R19 ;  /* 0x0012b81301007387 */ /* 0x0001e80000100800 */
[----:B0-----:R-:W3:Y:S04]  /*25e40*/  LDL.LU R19, [R1+0x12c4] ;  /* 0x0012c40001137983 */ /* 0x001ee80000300800 */
[----:B------:R-:W-:Y:S04]  /*25e50*/  STL [R1+0x12dc], R21 ;  /* 0x0012dc1501007387 */ /* 0x000fe80000100800 */
[----:B------:R-:W3:Y:S04]  /*25e60*/  LDL.LU R42, [R1+0x12a0] ;  /* 0x0012a000012a7983 */ /* 0x000ee80000300800 */
[----:B------:R-:W3:Y:S01]  /*25e70*/  LDL.LU R41, [R1+0x12bc] ;  /* 0x0012bc0001297983 */ /* 0x000ee20000300800 */
[----:B----4-:R-:W-:-:S03]  /*25e80*/  IMAD.X R18, R13, 0x1, R18, P4 ;  /* 0x000000010d127824 */ /* 0x010fc600020e0612 */
        /* <DEDUP_REMOVED lines=18> */
[----:B0-----:R-:W4:Y:S04]  /*25fb0*/  LDL.LU R18, [R1+0x1274] ;  /* 0x0012740001127983 */ /* 0x001f280000300800 */
[----:B------:R-:W4:Y:S01]  /*25fc0*/  LDL.LU R23, [R1+0x1250] ;  /* 0x0012500001177983 */ /* 0x000f220000300800 */
[----:B-----5:R-:W-:-:S05]  /*25fd0*/  IADD3 R17, P4, PT, R12, R17, RZ ;  /* 0x000000110c117210 */ /* 0x020fca0007f9e0ff */
[----:B------:R0:W-:Y:S04]  /*25fe0*/  STL [R1+0x12b0], R17 ;  /* 0x0012b01101007387 */ /* 0x0001e80000100800 */
        /* <DEDUP_REMOVED lines=8> */
[----:B0-----:R-:W2:Y:S01]  /*26070*/  LDL.LU R20, [R1+0x125c] ;  /* 0x00125c0001147983 */ /* 0x001ea20000300800 */
[----:B---3--:R-:W-:-:S05]  /*26080*/  IMAD.X R19, R13, 0x1, R19, P6 ;  /* 0x000000010d137824 */ /* 0x008fca00030e0613 */
[----:B------:R0:W-:Y:S01]  /*26090*/  STL [R1+0x12c4], R19 ;  /* 0x0012c41301007387 */ /* 0x0001e20000100800 */
[C---:B------:R-:W-:Y:S01]  /*260a0*/  IADD3 R42, P6, PT, R12.reuse, R42, RZ ;  /* 0x0000002a0c2a7210 */ /* 0x040fe20007fde0ff */
[----:B------:R-:W-:Y:S02]  /*260b0*/  IMAD.X R41, R13, 0x1, R41, P2 ;  /* 0x000000010d297824 */ /* 0x000fe400010e0629 */
[----:B0-----:R-:W3:Y:S01]  /*260c0*/  LDL.LU R19, [R1+0x18a8] ;  /* 0x0018a80001137983 */ /* 0x001ee20000300800 */
[----:B----4-:R-:W-:-:S03]  /*260d0*/  IADD3 R40, P2, PT, R12, R40, RZ ;  /* 0x000000280c287210 */ /* 0x010fc60007f5e0ff */
        /* <DEDUP_REMOVED lines=35> */
[----:B------:R-:W-:Y:S04]  /*26310*/  STL [R1+0x127c], R25 ;  /* 0x00127c1901007387 */ /* 0x000fe80000100800 */
[----:B0-----:R-:W4:Y:S04]  /*26320*/  LDL.LU R18, [R1+0x1254] ;  /* 0x0012540001127983 */ /* 0x001f280000300800 */
[----:B------:R-:W-:Y:S01]  /*26330*/  STL [R1+0x1258], R24 ;  /* 0x0012581801007387 */ /* 0x000fe20000100800 */
[----:B-----5:R-:W-:-:S05]  /*26340*/  IMAD.X R17, R13, 0x1, R17, P2 ;  /* 0x000000010d117824 */ /* 0x020fca00010e0611 */
[----:B------:R0:W-:Y:S04]  /*26350*/  STL [R1+0x126c], R17 ;  /* 0x00126c1101007387 */ /* 0x0001e80000100800 */
[----:B0-----:R-:W5:Y:S01]  /*26360*/  LDL.LU R17, [R1+0x18a0] ;  /* 0x0018a00001117983 */ /* 0x001f620000300800 */
[C---:B------:R-:W-:Y:S01]  /*26370*/  IADD3 R23, P6, PT, R12.reuse, R23, RZ ;  /* 0x000000170c177210 */ /* 0x040fe20007fde0ff */
[----:B------:R-:W-:Y:S01]  /*26380*/  IMAD.X R14, R13, 0x1, R14, P3 ;  /* 0x000000010d0e7824 */ /* 0x000fe200018e060e */
[----:B------:R-:W-:-:S03]  /*26390*/  IADD3 R22, P2, PT, R12, R22, RZ ;  /* 0x000000160c167210 */ /* 0x000fc60007f5e0ff */
[----:B------:R-:W-:Y:S01]  /*263a0*/  STL [R1+0x1250], R23 ;  /* 0x0012501701007387 */ /* 0x000fe20000100800 */
[----:B------:R-:W-:-:S03]  /*263b0*/  IADD3 R21, P3, PT, R12, R21, RZ ;  /* 0x000000150c157210 */ /* 0x000fc60007f7e0ff */
[----:B------:R0:W-:Y:S04]  /*263c0*/  STL [R1+0x1264], R14 ;  /* 0x0012640e01007387 */ /* 0x0001e80000100800 */
[----:B0-----:R-:W5:Y:S04]  /*263d0*/  LDL.LU R14, [R1+0x124c] ;  /* 0x00124c00010e7983 */ /* 0x001f680000300800 */
[----:B------:R-:W-:Y:S01]  /*263e0*/  STL [R1+0x1248], R22 ;  /* 0x0012481601007387 */ /* 0x000fe20000100800 */
[----:B--2---:R-:W-:-:S05]  /*263f0*/  IMAD.X R20, R13, 0x1, R20, P4 ;  /* 0x000000010d147824 */ /* 0x004fca00020e0614 */
[----:B------:R0:W-:Y:S04]  /*26400*/  STL [R1+0x125c], R20 ;  /* 0x00125c1401007387 */ /* 0x0001e80000100800 */
[----:B0-----:R-:W2:Y:S04]  /*26410*/  LDL.LU R20, [R1+0x1898] ;  /* 0x0018980001147983 */ /* 0x001ea80000300800 */
[----:B------:R-:W-:Y:S04]  /*26420*/  STL [R1+0x1240], R21 ;  /* 0x0012401501007387 */ /* 0x000fe80000100800 */
[----:B------:R-:W2:Y:S04]  /*26430*/  LDL.LU R42, [R1+0x1244] ;  /* 0x00124400012a7983 */ /* 0x000ea80000300800 */
[----:B------:R-:W2:Y:S01]  /*26440*/  LDL.LU R41, [R1+0x1890] ;  /* 0x0018900001297983 */ /* 0x000ea20000300800 */
[----:B---3--:R-:W-:-:S03]  /*26450*/  IADD3 R19, P4, PT, R12, R19, RZ ;  /* 0x000000130c137210 */ /* 0x008fc60007f9e0ff */
        /* <DEDUP_REMOVED lines=20> */
[----:B----4-:R-:W-:-:S05]  /*265a0*/  IMAD.X R18, R13, 0x1, R18, P5 ;  /* 0x000000010d127824 */ /* 0x010fca00028e0612 */
[----:B------:R0:W-:Y:S04]  /*265b0*/  STL [R1+0x1254], R18 ;  /* 0x0012541201007387 */ /* 0x0001e80000100800 */
[----:B0-----:R-:W4:Y:S04]  /*265c0*/  LDL.LU R18, [R1+0x1838] ;  /* 0x0018380001127983 */ /* 0x001f280000300800 */
[----:B------:R-:W4:Y:S01]  /*265d0*/  LDL.LU R22, [R1+0x185c] ;  /* 0x00185c0001167983 */ /* 0x000f220000300800 */
[----:B-----5:R-:W-:-:S05]  /*265e0*/  IADD3 R17, P5, PT, R12, R17, RZ ;  /* 0x000000110c117210 */ /* 0x020fca0007fbe0ff */
[----:B------:R0:W-:Y:S04]  /*265f0*/  STL [R1+0x18a0], R17 ;  /* 0x0018a01101007387 */ /* 0x0001e80000100800 */
[----:B0-----:R-:W5:Y:S04]  /*26600*/  LDL.LU R17, [R1+0x1830] ;  /* 0x0018300001117983 */ /* 0x001f680000300800 */
[----:B------:R-:W5:Y:S01]  /*26610*/  LDL.LU R21, [R1+0x184c] ;  /* 0x00184c0001157983 */ /* 0x000f620000300800 */
[----:B------:R-:W-:-:S05]  /*26620*/  IMAD.X R14, R13, 0x1, R14, P6 ;  /* 0x000000010d0e7824 */ /* 0x000fca00030e060e */
[----:B------:R0:W-:Y:S04]  /*26630*/  STL [R1+0x124c], R14 ;  /* 0x00124c0e01007387 */ /* 0x0001e80000100800 */
[----:B0-----:R-:W5:Y:S01]  /*26640*/  LDL.LU R14, [R1+0x1828] ;  /* 0x00182800010e7983 */ /* 0x001f620000300800 */
[----:B--2---:R-:W-:-:S05]  /*26650*/  IADD3 R20, P6, PT, R12, R20, RZ ;  /* 0x000000140c147210 */ /* 0x004fca0007fde0ff */
[----:B------:R0:W-:Y:S01]  /*26660*/  STL [R1+0x1898], R20 ;  /* 0x0018981401007387 */ /* 0x0001e20000100800 */
[C---:B------:R-:W-:Y:S01]  /*26670*/  IMAD.X R42, R13.reuse, 0x1, R42, P2 ;  /* 0x000000010d2a7824 */ /* 0x040fe200010e062a */
[----:B------:R-:W-:Y:S02]  /*26680*/  IADD3 R41, P2, PT, R12, R41, RZ ;  /* 0x000000290c297210 */ /* 0x000fe40007f5e0ff */
[----:B0-----:R-:W2:Y:S01]  /*26690*/  LDL.LU R20, [R1+0x1844] ;  /* 0x0018440001147983 */ /* 0x001ea20000300800 */
[----:B---3--:R-:W-:-:S03]  /*266a0*/  IMAD.X R40, R13, 0x1, R40, P3 ;  /* 0x000000010d287824 */ /* 0x008fc600018e0628 */
        /* <DEDUP_REMOVED lines=34> */
[----:B------:R-:W-:-:S03]  /*268d0*/  IMAD.X R23, R13, 0x1, R23, P2 ;  /* 0x000000010d177824 */ /* 0x000fc600010e0617 */
[----:B------:R0:W-:Y:S04]  /*268e0*/  STL [R1+0x1840], R19 ;  /* 0x0018401301007387 */ /* 0x0001e80000100800 */
[----:B------:R-:W-:Y:S04]  /*268f0*/  STL [R1+0x1848], R25 ;  /* 0x0018481901007387 */ /* 0x000fe80000100800 */
[----:B0-----:R-:W3:Y:S04]  /*26900*/  LDL.LU R19, [R1+0x1820] ;  /* 0x0018200001137983 */ /* 0x001ee80000300800 */
[----:B------:R-:W-:Y:S01]  /*26910*/  STL [R1+0x186c], R24 ;  /* 0x00186c1801007387 */ /* 0x000fe20000100800 */
[----:B----4-:R-:W-:Y:S01]  /*26920*/  IADD3 R18, P2, PT, R12, R18, RZ ;  /* 0x000000120c127210 */ /* 0x010fe20007f5e0ff */
[----:B------:R-:W-:-:S04]  /*26930*/  IMAD.X R22, R13, 0x1, R22, P3 ;  /* 0x000000010d167824 */ /* 0x000fc800018e0616 */
[----:B------:R0:W-:Y:S04]  /*26940*/  STL [R1+0x1838], R18 ;  /* 0x0018381201007387 */ /* 0x0001e80000100800 */
[----:B0-----:R-:W4:Y:S04]  /*26950*/  LDL.LU R18, [R1+0x183c] ;  /* 0x00183c0001127983 */ /* 0x001f280000300800 */
[----:B------:R-:W-:Y:S01]  /*26960*/  STL [R1+0x1864], R23 ;  /* 0x0018641701007387 */ /* 0x000fe20000100800 */
[----:B-----5:R-:W-:-:S05]  /*26970*/  IADD3 R17, P3, PT, R12, R17, RZ ;  /* 0x000000110c117210 */ /* 0x020fca0007f7e0ff */
[----:B------:R0:W-:Y:S04]  /*26980*/  STL [R1+0x1830], R17 ;  /* 0x0018301101007387 */ /* 0x0001e80000100800 */
[----:B0-----:R-:W5:Y:S01]  /*26990*/  LDL.LU R17, [R1+0x1818] ;  /* 0x0018180001117983 */ /* 0x001f620000300800 */
[C---:B------:R-:W-:Y:S01]  /*269a0*/  IMAD.X R21, R13.reuse, 0x1, R21, P4 ;  /* 0x000000010d157824 */ /* 0x040fe200020e0615 */
[----:B------:R-:W-:Y:S02]  /*269b0*/  IADD3 R14, P4, PT, R12, R14, RZ ;  /* 0x0000000e0c0e7210 */ /* 0x000fe40007f9e0ff */
[----:B------:R-:W-:Y:S04]  /*269c0*/  STL [R1+0x185c], R22 ;  /* 0x00185c1601007387 */ /* 0x000fe80000100800 */
[----:B------:R0:W-:Y:S04]  /*269d0*/  STL [R1+0x1828], R14 ;  /* 0x0018280e01007387 */ /* 0x0001e80000100800 */
[----:B0-----:R-:W5:Y:S04]  /*269e0*/  LDL.LU R14, [R1+0x1834] ;  /* 0x00183400010e7983 */ /* 0x001f680000300800 */
[----:B------:R-:W-:Y:S04]  /*269f0*/  STL [R1+0x184c], R21 ;  /* 0x00184c1501007387 */ /* 0x000fe80000100800 */
[----:B------:R-:W5:Y:S04]  /*26a00*/  LDL.LU R42, [R1+0x1810] ;  /* 0x00181000012a7983 */ /* 0x000f680000300800 */
[----:B------:R-:W5:Y:S04]  /*26a10*/  LDL.LU R41, [R1+0x182c] ;  /* 0x00182c0001297983 */ /* 0x000f680000300800 */
[----:B------:R-:W5:Y:S01]  /*26a20*/  LDL.LU R40, [R1+0x1808] ;  /* 0x0018080001287983 */ /* 0x000f620000300800 */
[----:B--2---:R-:W-:-:S05]  /*26a30*/  IMAD.X R20, R13, 0x1, R20, P5 ;  /* 0x000000010d147824 */ /* 0x004fca00028e0614 */
        /* <DEDUP_REMOVED lines=19> */
[----:B---3--:R-:W-:-:S05]  /*26b70*/  IADD3 R19, P5, PT, R12, R19, RZ ;  /* 0x000000130c137210 */ /* 0x008fca0007fbe0ff */
[----:B------:R0:W-:Y:S04]  /*26b80*/  STL [R1+0x1820], R19 ;  /* 0x0018201301007387 */ /* 0x0001e80000100800 */
        /* <DEDUP_REMOVED lines=8> */
[----:B0-----:R-:W5:Y:S01]  /*26c10*/  LDL.LU R17, [R1+0x17cc] ;  /* 0x0017cc0001117983 */ /* 0x001f620000300800 */
[----:B------:R-:W-:-:S05]  /*26c20*/  IMAD.X R14, R13, 0x1, R14, P2 ;  /* 0x000000010d0e7824 */ /* 0x000fca00010e060e */
[----:B------:R0:W-:Y:S01]  /*26c30*/  STL [R1+0x1834], R14 ;  /* 0x0018340e01007387 */ /* 0x0001e20000100800 */
[C---:B------:R-:W-:Y:S01]  /*26c40*/  IADD3 R42, P2, PT, R12.reuse, R42, RZ ;  /* 0x0000002a0c2a7210 */ /* 0x040fe20007f5e0ff */
[----:B------:R-:W-:Y:S02]  /*26c50*/  IMAD.X R41, R13, 0x1, R41, P3 ;  /* 0x000000010d297824 */ /* 0x000fe400018e0629 */
[----:B0-----:R-:W5:Y:S01]  /*26c60*/  LDL.LU R14, [R1+0x17a0] ;  /* 0x0017a000010e7983 */ /* 0x001f620000300800 */
[----:B------:R-:W-:-:S03]  /*26c70*/  IADD3 R40, P3, PT, R12, R40, RZ ;  /* 0x000000280c287210 */ /* 0x000fc60007f7e0ff */
[----:B------:R-:W-:Y:S04]  /*26c80*/  STL [R1+0x1810], R42 ;  /* 0x0018102a01007387 */ /* 0x000fe80000100800 */
[----:B------:R-:W-:Y:S04]  /*26c90*/  STL [R1+0x182c], R41 ;  /* 0x00182c2901007387 */ /* 0x000fe80000100800 */
[----:B------:R-:W-:Y:S01]  /*26ca0*/  STL [R1+0x1808], R40 ;  /* 0x0018082801007387 */ /* 0x000fe20000100800 */
[----:B--2---:R-:W-:Y:S01]  /*26cb0*/  IMAD.X R39, R13, 0x1, R39, P4 ;  /* 0x000000010d277824 */ /* 0x004fe200020e0627 */
[----:B------:R-:W-:-:S04]  /*26cc0*/  IADD3 R38, P4, PT, R12, R38, RZ ;  /* 0x000000260c267210 */ /* 0x000fc80007f9e0ff */
        /* <DEDUP_REMOVED lines=27> */
[----:B------:R-:W-:Y:S01]  /*26e80*/  IMAD.X R20, R13, 0x1, R20, P2 ;  /* 0x000000010d147824 */ /* 0x000fe200010e0614 */
[----:B------:R-:W-:-:S04]  /*26e90*/  IADD3 R24, P6, PT, R12, R24, RZ ;  /* 0x000000180c187210 */ /* 0x000fc80007fde0ff */
[----:B------:R0:W-:Y:S04]  /*26ea0*/  STL [R1+0x17e4], R20 ;  /* 0x0017e41401007387 */ /* 0x0001e80000100800 */
[----:B------:R-:W-:Y:S01]  /*26eb0*/  STL [R1+0x17ec], R25 ;  /* 0x0017ec1901007387 */ /* 0x000fe20000100800 */
        /* <DEDUP_REMOVED lines=10> */
[----:B0-----:R-:W4:Y:S04]  /*26f60*/  LDL.LU R18, [R1+0x17bc] ;  /* 0x0017bc0001127983 */ /* 0x001f280000300800 */
[----:B------:R-:W-:Y:S01]  /*26f70*/  STL [R1+0x17b8], R22 ;  /* 0x0017b81601007387 */ /* 0x000fe20000100800 */
[----:B-----5:R-:W-:-:S05]  /*26f80*/  IMAD.X R17, R13, 0x1, R17, P5 ;  /* 0x000000010d117824 */ /* 0x020fca00028e0611 */
[----:B------:R0:W-:Y:S04]  /*26f90*/  STL [R1+0x17cc], R17 ;  /* 0x0017cc1101007387 */ /* 0x0001e80000100800 */
[----:B0-----:R-:W5:Y:S01]  /*26fa0*/  LDL.LU R17, [R1+0x1790] ;  /* 0x0017900001117983 */ /* 0x001f620000300800 */
[C---:B------:R-:W-:Y:S02]  /*26fb0*/  IADD3 R21, P4, PT, R12.reuse, R21, RZ ;  /* 0x000000150c157210 */ /* 0x040fe40007f9e0ff */
[----:B------:R-:W-:-:S03]  /*26fc0*/  IADD3 R14, P5, PT, R12, R14, RZ ;  /* 0x0000000e0c0e7210 */ /* 0x000fc60007fbe0ff */
        /* <DEDUP_REMOVED lines=23> */
[----:B--2---:R-:W-:-:S05]  /*27140*/  IMAD.X R20, R13, 0x1, R20, P6 ;  /* 0x000000010d147824 */ /* 0x004fca00030e0614 */
[----:B------:R0:W-:Y:S04]  /*27150*/  STL [R1+0x17c4], R20 ;  /* 0x0017c41401007387 */ /* 0x0001e80000100800 */
        /* <DEDUP_REMOVED lines=8> */
[----:B0-----:R-:W4:Y:S01]  /*271e0*/  LDL.LU R18, [R1+0x11d8] ;  /* 0x0011d80001127983 */ /* 0x001f220000300800 */
[----:B-----5:R-:W-:-:S05]  /*271f0*/  IADD3 R17, P2, PT, R12, R17, RZ ;  /* 0x000000110c117210 */ /* 0x020fca0007f5e0ff */
[----:B------:R0:W-:Y:S04]  /*27200*/  STL [R1+0x1790], R17 ;  /* 0x0017901101007387 */ /* 0x0001e80000100800 */
[----:B0-----:R-:W5:Y:S01]  /*27210*/  LDL.LU R17, [R1+0x11f4] ;  /* 0x0011f40001117983 */ /* 0x001f620000300800 */
[C---:B------:R-:W-:Y:S01]  /*27220*/  IMAD.X R42, R13.reuse, 0x1, R42, P3 ;  /* 0x000000010d2a7824 */ /* 0x040fe200018e062a */
[----:B------:R-:W-:Y:S01]  /*27230*/  IADD3 R41, P3, PT, R12, R41, RZ ;  /* 0x000000290c297210 */ /* 0x000fe20007f7e0ff */
        /* <DEDUP_REMOVED lines=38> */
[----:B0-----:R-:W5:Y:S04]  /*274a0*/  LDL.LU R14, [R1+0x11d0] ;  /* 0x0011d000010e7983 */ /* 0x001f680000300800 */
[----:B------:R-:W-:Y:S01]  /*274b0*/  STL [R1+0x1214], R24 ;  /* 0x0012141801007387 */ /* 0x000fe20000100800 */
[----:B--2---:R-:W-:Y:S01]  /*274c0*/  IADD3 R20, P3, PT, R12, R20, RZ ;  /* 0x000000140c147210 */ /* 0x004fe20007f7e0ff */
[----:B------:R-:W-:-:S04]  /*274d0*/  IMAD.X R22, R13, 0x1, R22, P4 ;  /* 0x000000010d167824 */ /* 0x000fc800020e0616 */
[----:B------:R0:W-:Y:S04]  /*274e0*/  STL [R1+0x11e8], R20 ;  /* 0x0011e81401007387 */ /* 0x0001e80000100800 */
[----:B0-----:R-:W2:Y:S04]  /*274f0*/  LDL.LU R20, [R1+0x11ec] ;  /* 0x0011ec0001147983 */ /* 0x001ea80000300800 */
[----:B------:R-:W-:Y:S01]  /*27500*/  STL [R1+0x120c], R23 ;  /* 0x00120c1701007387 */ /* 0x000fe20000100800 */
[----:B---3--:R-:W-:Y:S01]  /*27510*/  IADD3 R19, P4, PT, R12, R19, RZ ;  /* 0x000000130c137210 */ /* 0x008fe20007f9e0ff */
[----:B------:R-:W-:-:S04]  /*27520*/  IMAD.X R21, R13, 0x1, R21, P5 ;  /* 0x000000010d157824 */ /* 0x000fc800028e0615 */
[----:B------:R0:W-:Y:S04]  /*27530*/  STL [R1+0x11e0], R19 ;  /* 0x0011e01301007387 */ /* 0x0001e80000100800 */
[----:B0-----:R-:W3:Y:S04]  /*27540*/  LDL.LU R19, [R1+0x11c8] ;  /* 0x0011c80001137983 */ /* 0x001ee80000300800 */
[----:B------:R-:W-:Y:S01]  /*27550*/  STL [R1+0x1204], R22 ;  /* 0x0012041601007387 */ /* 0x000fe20000100800 */
[----:B----4-:R-:W-:-:S05]  /*27560*/  IADD3 R18, P5, PT, R12, R18, RZ ;  /* 0x000000120c127210 */ /* 0x010fca0007fbe0ff */
[----:B------:R0:W-:Y:S04]  /*27570*/  STL [R1+0x11d8], R18 ;  /* 0x0011d81201007387 */ /* 0x0001e80000100800 */
[----:B0-----:R-:W4:Y:S04]  /*27580*/  LDL.LU R18, [R1+0x11e4] ;  /* 0x0011e40001127983 */ /* 0x001f280000300800 */
[----:B------:R-:W-:Y:S04]  /*27590*/  STL [R1+0x11fc], R21 ;  /* 0x0011fc1501007387 */ /* 0x000fe80000100800 */
[----:B------:R-:W4:Y:S04]  /*275a0*/  LDL.LU R42, [R1+0x11c0] ;  /* 0x0011c000012a7983 */ /* 0x000f280000300800 */
[----:B------:R-:W4:Y:S01]  /*275b0*/  LDL.LU R41, [R1+0x11dc] ;  /* 0x0011dc0001297983 */ /* 0x000f220000300800 */
[----:B-----5:R-:W-:-:S03]  /*275c0*/  IMAD.X R17, R13, 0x1, R17, P6 ;  /* 0x000000010d117824 */ /* 0x020fc600030e0611 */
        /* <DEDUP_REMOVED lines=30> */
[----:B0-----:R-:W3:Y:S01]  /*277b0*/  LDL.LU R19, [R1+0x117c] ;  /* 0x00117c0001137983 */ /* 0x001ee20000300800 */
[----:B----4-:R-:W-:-:S05]  /*277c0*/  IMAD.X R18, R13, 0x1, R18, P3 ;  /* 0x000000010d127824 */ /* 0x010fca00018e0612 */
[----:B------:R0:W-:Y:S01]  /*277d0*/  STL [R1+0x11e4], R18 ;  /* 0x0011e41201007387 */ /* 0x0001e20000100800 */
[C---:B------:R-:W-:Y:S01]  /*277e0*/  IADD3 R42, P3, PT, R12.reuse, R42, RZ ;  /* 0x0000002a0c2a7210 */ /* 0x040fe20007f7e0ff */
[----:B------:R-:W-:Y:S02]  /*277f0*/  IMAD.X R41, R13, 0x1, R41, P4 ;  /* 0x000000010d297824 */ /* 0x000fe400020e0629 */
[----:B0-----:R-:W4:Y:S01]  /*27800*/  LDL.LU R18, [R1+0x1158] ;  /* 0x0011580001127983 */ /* 0x001f220000300800 */
[----:B-----5:R-:W-:-:S03]  /*27810*/  IADD3 R40, P4, PT, R12, R40, RZ ;  /* 0x000000280c287210 */ /* 0x020fc60007f9e0ff */
        /* <DEDUP_REMOVED lines=36> */
[----:B------:R-:W-:-:S02]  /*27a60*/  IADD3 R24, P2, PT, R12, R24, RZ ;  /* 0x000000180c187210 */ /* 0x000fc40007f5e0ff */
[----:B------:R-:W-:-:S03]  /*27a70*/  IADD3 R23, P3, PT, R12, R23, RZ ;  /* 0x000000170c177210 */ /* 0x000fc60007f7e0ff */
[----:B------:R-:W-:Y:S01]  /*27a80*/  STL [R1+0x1178], R24 ;  /* 0x0011781801007387 */ /* 0x000fe20000100800 */
[----:B------:R-:W-:-:S05]  /*27a90*/  IMAD.X R14, R13, 0x1, R14, P4 ;  /* 0x000000010d0e7824 */ /* 0x000fca00020e060e */
        /* <DEDUP_REMOVED lines=11> */
[----:B0-----:R-:W3:Y:S04]  /*27b50*/  LDL.LU R19, [R1+0x1148] ;  /* 0x0011480001137983 */ /* 0x001ee80000300800 */
[----:B------:R-:W-:Y:S04]  /*27b60*/  STL [R1+0x1160], R21 ;  /* 0x0011601501007387 */ /* 0x000fe80000100800 */
[----:B------:R-:W3:Y:S04]  /*27b70*/  LDL.LU R42, [R1+0x1164] ;  /* 0x00116400012a7983 */ /* 0x000ee80000300800 */
[----:B------:R-:W3:Y:S01]  /*27b80*/  LDL.LU R41, [R1+0x1140] ;  /* 0x0011400001297983 */ /* 0x000ee20000300800 */
[----:B----4-:R-:W-:-:S03]  /*27b90*/  IADD3 R18, P6, PT, R12, R18, RZ ;  /* 0x000000120c127210 */ /* 0x010fc60007fde0ff */
        /* <DEDUP_REMOVED lines=20> */
[----:B-----5:R-:W-:-:S05]  /*27ce0*/  IMAD.X R17, R13, 0x1, R17, P2 ;  /* 0x000000010d117824 */ /* 0x020fca00010e0611 */
        /* <DEDUP_REMOVED lines=12> */
[C---:B------:R-:W-:Y:S01]  /*27db0*/  IMAD.X R42, R13.reuse, 0x1, R42, P4 ;  /* 0x000000010d2a7824 */ /* 0x040fe200020e062a */
[----:B------:R-:W-:Y:S02]  /*27dc0*/  IADD3 R41, P4, PT, R12, R41, RZ ;  /* 0x000000290c297210 */ /* 0x000fe40007f9e0ff */
[----:B0-----:R-:W3:Y:S01]  /*27dd0*/  LDL.LU R19, [R1+0x10fc] ;  /* 0x0010fc0001137983 */ /* 0x001ee20000300800 */
[----:B----4-:R-:W-:-:S03]  /*27de0*/  IMAD.X R40, R13, 0x1, R40, P5 ;  /* 0x000000010d287824 */ /* 0x010fc600028e0628 */
        /* <DEDUP_REMOVED lines=37> */
[----:B0-----:R-:W4:Y:S04]  /*28040*/  LDL.LU R18, [R1+0x10d8] ;  /* 0x0010d80001127983 */ /* 0x001f280000300800 */
[----:B------:R-:W-:Y:S01]  /*28050*/  STL [R1+0x111c], R24 ;  /* 0x00111c1801007387 */ /* 0x000fe20000100800 */
[----:B-----5:R-:W-:-:S05]  /*28060*/  IADD3 R17, P4, PT, R12, R17, RZ ;  /* 0x000000110c117210 */ /* 0x020fca0007f9e0ff */
[----:B------:R0:W-:Y:S04]  /*28070*/  STL [R1+0x10f0], R17 ;  /* 0x0010f01101007387 */ /* 0x0001e80000100800 */
[----:B0-----:R-:W5:Y:S01]  /*28080*/  LDL.LU R17, [R1+0x10f4] ;  /* 0x0010f40001117983 */ /* 0x001f620000300800 */
[----:B------:R-:W-:-:S03]  /*28090*/  IMAD.X R22, R13, 0x1, R22, P5 ;  /* 0x000000010d167824 */ /* 0x000fc600028e0616 */
[----:B------:R-:W-:Y:S01]  /*280a0*/  STL [R1+0x1114], R23 ;  /* 0x0011141701007387 */ /* 0x000fe20000100800 */
[----:B------:R-:W-:Y:S01]  /*280b0*/  IADD3 R14, P5, PT, R12, R14, RZ ;  /* 0x0000000e0c0e7210 */ /* 0x000fe20007fbe0ff */
[----:B------:R-:W-:-:S04]  /*280c0*/  IMAD.X R21, R13, 0x1, R21, P6 ;  /* 0x000000010d157824 */ /* 0x000fc800030e0615 */
        /* <DEDUP_REMOVED lines=95> */
[----:B------:R-:W-:Y:S01]  /*286c0*/  STL [R1+0x1070], R22 ;  /* 0x0010701601007387 */ /* 0x000fe20000100800 */
[----:B------:R-:W-:-:S05]  /*286d0*/  IMAD.X R14, R13, 0x1, R14, P2 ;  /* 0x000000010d0e7824 */ /* 0x000fca00010e060e */
        /* <DEDUP_REMOVED lines=94> */
[----:B0-----:R-:W5:Y:S04]  /*28cc0*/  LDL.LU R17, [R1+0xff4] ;  /* 0x000ff40001117983 */ /* 0x001f680000300800 */
[----:B------:R-:W-:Y:S04]  /*28cd0*/  STL [R1+0x100c], R21 ;  /* 0x00100c1501007387 */ /* 0x000fe80000100800 */
[----:B------:R-:W5:Y:S04]  /*28ce0*/  LDL.LU R42, [R1+0xfd0] ;  /* 0x000fd000012a7983 */ /* 0x000f680000300800 */
[----:B------:R-:W5:Y:S04]  /*28cf0*/  LDL.LU R41, [R1+0xfec] ;  /* 0x000fec0001297983 */ /* 0x000f680000300800 */
[----:B------:R-:W5:Y:S01]  /*28d00*/  LDL.LU R40, [R1+0xfc8] ;  /* 0x000fc80001287983 */ /* 0x000f620000300800 */
[----:B------:R-:W-:-:S05]  /*28d10*/  IMAD.X R14, R13, 0x1, R14, P3 ;  /* 0x000000010d0e7824 */ /* 0x000fca00018e060e */
        /* <DEDUP_REMOVED lines=88> */
[----:B------:R-:W-:Y:S04]  /*292a0*/  STL [R1+0xf70], R21 ;  /* 0x000f701501007387 */ /* 0x000fe80000100800 */
[----:B------:R-:W4:Y:S04]  /*292b0*/  LDL.LU R42, [R1+0xf74] ;  /* 0x000f7400012a7983 */ /* 0x000f280000300800 */
[----:B------:R-:W4:Y:S01]  /*292c0*/  LDL.LU R41, [R1+0xf50] ;  /* 0x000f500001297983 */ /* 0x000f220000300800 */
[----:B-----5:R-:W-:-:S03]  /*292d0*/  IADD3 R17, P3, PT, R12, R17, RZ ;  /* 0x000000110c117210 */ /* 0x020fc60007f7e0ff */
        /* <DEDUP_REMOVED lines=20> */
[----:B------:R-:W-:-:S05]  /*29420*/  IMAD.X R14, R13, 0x1, R14, P4 ;  /* 0x000000010d0e7824 */ /* 0x000fca00020e060e */
        /* <DEDUP_REMOVED lines=12> */
[C---:B------:R-:W-:Y:S01]  /*294f0*/  IMAD.X R42, R13.reuse, 0x1, R42, P6 ;  /* 0x000000010d2a7824 */ /* 0x040fe200030e062a */
[----:B------:R-:W-:Y:S02]  /*29500*/  IADD3 R41, P6, PT, R12, R41, RZ ;  /* 0x000000290c297210 */ /* 0x000fe40007fde0ff */
[----:B0-----:R-:W4:Y:S01]  /*29510*/  LDL.LU R18, [R1+0xf0c] ;  /* 0x000f0c0001127983 */ /* 0x001f220000300800 */
[----:B-----5:R-:W-:-:S03]  /*29520*/  IMAD.X R40, R13, 0x1, R40, P2 ;  /* 0x000000010d287824 */ /* 0x020fc600010e0628 */
        /* <DEDUP_REMOVED lines=233> */
[----:B------:R-:W-:-:S03]  /*2a3c0*/  IMAD.X R21, R13, 0x1, R21, P4 ;  /* 0x000000010d157824 */ /* 0x000fc600020e0615 */
[----:B------:R-:W-:Y:S01]  /*2a3d0*/  STL [R1+0xe24], R22 ;  /* 0x000e241601007387 */ /* 0x000fe20000100800 */
[----:B------:R-:W-:-:S05]  /*2a3e0*/  IADD3 R14, P4, PT, R12, R14, RZ ;  /* 0x0000000e0c0e7210 */ /* 0x000fca0007f9e0ff */
        /* <DEDUP_REMOVED lines=94> */
[----:B------:R-:W-:-:S05]  /*2a9d0*/  IADD3 R21, P4, PT, R12, R21, RZ ;  /* 0x000000150c157210 */ /* 0x000fca0007f9e0ff */
[----:B------:R-:W-:Y:S04]  /*2a9e0*/  STL [R1+0xd80], R21 ;  /* 0x000d801501007387 */ /* 0x000fe80000100800 */
[----:B------:R-:W5:Y:S04]  /*2a9f0*/  LDL.LU R42, [R1+0xd84] ;  /* 0x000d8400012a7983 */ /* 0x000f680000300800 */
[----:B------:R-:W5:Y:S01]  /*2aa00*/  LDL.LU R41, [R1+0xd60] ;  /* 0x000d600001297983 */ /* 0x000f620000300800 */
[----:B------:R-:W-:-:S03]  /*2aa10*/  IADD3 R14, P5, PT, R12, R14, RZ ;  /* 0x0000000e0c0e7210 */ /* 0x000fc60007fbe0ff */
        /* <DEDUP_REMOVED lines=537> */
[----:B------:R0:W-:Y:S04]  /*2cbb0*/  STL [R1+0xacc], R14 ;  /* 0x000acc0e01007387 */ /* 0x0001e80000100800 */
[----:B------:R-:W-:Y:S04]  /*2cbc0*/  STL [R1+0xad4], R25 ;  /* 0x000ad41901007387 */ /* 0x000fe80000100800 */
        /* <DEDUP_REMOVED lines=193> */
[----:B------:R-:W-:Y:S01]  /*2d7e0*/  IMAD.X R14, R13, 0x1, R14, P3 ;  /* 0x000000010d0e7824 */ /* 0x000fe200018e060e */
[----:B------:R-:W-:-:S04]  /*2d7f0*/  IADD3 R21, P3, PT, R12, R21, RZ ;  /* 0x000000150c157210 */ /* 0x000fc80007f7e0ff */
        /* <DEDUP_REMOVED lines=173> */
[----:B------:R-:W-:Y:S01]  /*2e2d0*/  IMAD.X R20, R13, 0x1, R20, P2 ;  /* 0x000000010d147824 */ /* 0x000fe200010e0614 */
[----:B------:R-:W-:-:S04]  /*2e2e0*/  IADD3 R23, P2, PT, R12, R23, RZ ;  /* 0x000000170c177210 */ /* 0x000fc80007f5e0ff */
[----:B------:R0:W-:Y:S04]  /*2e2f0*/  STL [R1+0x8dc], R20 ;  /* 0x0008dc1401007387 */ /* 0x0001e80000100800 */
[----:B------:R-:W-:Y:S04]  /*2e300*/  STL [R1+0x8e4], R25 ;  /* 0x0008e41901007387 */ /* 0x000fe80000100800 */
        /* <DEDUP_REMOVED lines=188> */
[----:B------:R-:W-:Y:S01]  /*2eed0*/  IMAD.X R14, R13, 0x1, R14, P4 ;  /* 0x000000010d0e7824 */ /* 0x000fe200020e060e */
[----:B------:R-:W-:-:S04]  /*2eee0*/  IADD3 R22, P4, PT, R12, R22, RZ ;  /* 0x000000160c167210 */ /* 0x000fc80007f9e0ff */
[----:B------:R0:W-:Y:S04]  /*2eef0*/  STL [R1+0x7bc], R14 ;  /* 0x0007bc0e01007387 */ /* 0x0001e80000100800 */
[----:B0-----:R-:W5:Y:S04]  /*2ef00*/  LDL.LU R14, [R1+0x780] ;  /* 0x00078000010e7983 */ /* 0x001f680000300800 */
[----:B------:R-:W-:Y:S01]  /*2ef10*/  STL [R1+0x7a0], R23 ;  /* 0x0007a01701007387 */ /* 0x000fe20000100800 */
[----:B--2---:R-:W-:Y:S01]  /*2ef20*/  IMAD.X R20, R13, 0x1, R20, P5 ;  /* 0x000000010d147824 */ /* 0x004fe200028e0614 */
[----:B------:R-:W-:-:S04]  /*2ef30*/  IADD3 R21, P5, PT, R12, R21, RZ ;  /* 0x000000150c157210 */ /* 0x000fc80007fbe0ff */
[----:B------:R0:W-:Y:S04]  /*2ef40*/  STL [R1+0x7b4], R20 ;  /* 0x0007b41401007387 */ /* 0x0001e80000100800 */
        /* <DEDUP_REMOVED lines=94> */
[----:B------:R-:W-:Y:S04]  /*2f530*/  STL [R1+0x73c], R22 ;  /* 0x00073c1601007387 */ /* 0x000fe80000100800 */
[----:B------:R-:W5:Y:S04]  /*2f540*/  LDL.LU R42, [R1+0x71c] ;  /* 0x00071c00012a7983 */ /* 0x000f680000300800 */
[----:B------:R0:W-:Y:S04]  /*2f550*/  STL [R1+0x734], R21 ;  /* 0x0007341501007387 */ /* 0x0001e80000100800 */
[----:B------:R-:W5:Y:S01]  /*2f560*/  LDL.LU R41, [R1+0x714] ;  /* 0x0007140001297983 */ /* 0x000f620000300800 */
[----:B--2---:R-:W-:-:S05]  /*2f570*/  IADD3 R20, P6, PT, R12, R20, RZ ;  /* 0x000000140c147210 */ /* 0x004fca0007fde0ff */
[----:B------:R1:W-:Y:S04]  /*2f580*/  STL [R1+0x710], R20 ;  /* 0x0007101401007387 */ /* 0x0003e80000100800 */
[----:B------:R-:W2:Y:S04]  /*2f590*/  LDL.LU R40, [R1+0x6f8] ;  /* 0x0006f80001287983 */ /* 0x000ea80000300800 */
[----:B------:R-:W2:Y:S01]  /*2f5a0*/  LDL.LU R39, [R1+0x70c] ;  /* 0x00070c0001277983 */ /* 0x000ea20000300800 */
[----:B---3--:R-:W-:-:S05]  /*2f5b0*/  IMAD.X R19, R13, 0x1, R19, P2 ;  /* 0x000000010d137824 */ /* 0x008fca00010e0613 */
        /* <DEDUP_REMOVED lines=14> */
[----:B0-----:R-:W2:Y:S04]  /*2f6a0*/  LDL R21, [R1+0x18bc] ;  /* 0x0018bc0001157983 */ /* 0x001ea80000100800 */
[----:B------:R-:W2:Y:S04]  /*2f6b0*/  LDL.LU R25, [R1+0x6d4] ;  /* 0x0006d40001197983 */ /* 0x000ea80000300800 */
[----:B------:R-:W2:Y:S04]  /*2f6c0*/  LDL.LU R24, [R1+0x6b8] ;  /* 0x0006b80001187983 */ /* 0x000ea80000300800 */
[----:B------:R-:W2:Y:S04]  /*2f6d0*/  LDL.LU R23, [R1+0x6cc] ;  /* 0x0006cc0001177983 */ /* 0x000ea80000300800 */
[----:B------:R-:W2:Y:S04]  /*2f6e0*/  LDL.LU R22, [R1+0x6b0] ;  /* 0x0006b00001167983 */ /* 0x000ea80000300800 */
[----:B-1----:R-:W2:Y:S01]  /*2f6f0*/  LDL.LU R20, [R1+0x6c4] ;  /* 0x0006c40001147983 */ /* 0x002ea20000300800 */
[----:B----4-:R-:W-:-:S05]  /*2f700*/  IADD3 R18, P2, PT, R12, R18, RZ ;  /* 0x000000120c127210 */ /* 0x010fca0007f5e0ff */
[----:B------:R0:W-:Y:S04]  /*2f710*/  STL [R1+0x708], R18 ;  /* 0x0007081201007387 */ /* 0x0001e80000100800 */
[----:B---3--:R-:W3:Y:S04]  /*2f720*/  LDL.LU R19, [R1+0x6bc] ;  /* 0x0006bc0001137983 */ /* 0x008ee80000300800 */
[----:B0-----:R-:W4:Y:S01]  /*2f730*/  LDL.LU R18, [R1+0x6b4] ;  /* 0x0006b40001127983 */ /* 0x001f220000300800 */
[----:B-----5:R-:W-:-:S05]  /*2f740*/  IMAD.X R17, R13, 0x1, R17, P3 ;  /* 0x000000010d117824 */ /* 0x020fca00018e0611 */
[----:B------:R0:W-:Y:S04]  /*2f750*/  STL [R1+0x724], R17 ;  /* 0x0007241101007387 */ /* 0x0001e80000100800 */
[----:B0-----:R-:W5:Y:S01]  /*2f760*/  LDL.LU R17, [R1+0x6ac] ;  /* 0x0006ac0001117983 */ /* 0x001f620000300800 */
[----:B------:R-:W-:Y:S01]  /*2f770*/  IADD3 R14, P3, PT, R12, R14, RZ ;  /* 0x0000000e0c0e7210 */ /* 0x000fe20007f7e0ff */
[----:B------:R-:W-:-:S04]  /*2f780*/  IMAD.X R42, R13, 0x1, R42, P4 ;  /* 0x000000010d2a7824 */ /* 0x000fc800020e062a */
[----:B------:R0:W-:Y:S01]  /*2f790*/  STL [R1+0x700], R14 ;  /* 0x0007000e01007387 */ /* 0x0001e20000100800 */
[----:B------:R-:W1:Y:S01]  /*2f7a0*/  SYNCS.PHASECHK.TRANS64.TRYWAIT P4, [UR8], R15 ;  /* 0x0000000fff0075a7 */ /* 0x000e620008081108 */
[C---:B------:R-:W-:Y:S02]  /*2f7b0*/  IMAD.X R41, R13.reuse, 0x1, R41, P5 ;  /* 0x000000010d297824 */ /* 0x040fe400028e0629 */
[----:B------:R1:W-:Y:S04]  /*2f7c0*/  STL [R1+0x71c], R42 ;  /* 0x00071c2a01007387 */ /* 0x0003e80000100800 */
[----:B------:R1:W-:Y:S01]  /*2f7d0*/  STL [R1+0x714], R41 ;  /* 0x0007142901007387 */ /* 0x0003e20000100800 */
[----:B------:R-:W-:Y:S01]  /*2f7e0*/  PRMT R16, RZ, 0x7610, R16 ;  /* 0x00007610ff107816 */ /* 0x000fe20000000010 */
[----:B0-----:R-:W0:Y:S01]  /*2f7f0*/  LDC R14, c[0x0][0x3a0] ;  /* 0x0000e800ff0e7b82 */ /* 0x001e220000000800 */
[----:B--2---:R-:W-:Y:S01]  /*2f800*/  IADD3 R40, P5, PT, R12, R40, RZ ;  /* 0x000000280c287210 */ /* 0x004fe20007fbe0ff */
[----:B------:R-:W-:-:S04]  /*2f810*/  IMAD.X R39, R13, 0x1, R39, P6 ;  /* 0x000000010d277824 */ /* 0x000fc800030e0627 */
[----:B------:R2:W-:Y:S04]  /*2f820*/  STL [R1+0x6f8], R40 ;  /* 0x0006f82801007387 */ /* 0x0005e80000100800 */
[----:B------:R2:W-:Y:S01]  /*2f830*/  STL [R1+0x70c], R39 ;  /* 0x00070c2701007387 */ /* 0x0005e20000100800 */
[----:B------:R-:W-:Y:S01]  /*2f840*/  IADD3 R38, P6, PT, R12, R38, RZ ;  /* 0x000000260c267210 */ /* 0x000fe20007fde0ff */
[----:B------:R-:W-:-:S04]  /*2f850*/  IMAD.X R37, R13, 0x1, R37, P2 ;  /* 0x000000010d257824 */ /* 0x000fc800010e0625 */
[----:B------:R2:W-:Y:S01]  /*2f860*/  STL [R1+0x6f0], R38 ;  /* 0x0006f02601007387 */ /* 0x0005e20000100800 */
[----:B------:R-:W-:-:S03]  /*2f870*/  IADD3 R36, P2, PT, R12, R36, RZ ;  /* 0x000000240c247210 */ /* 0x000fc60007f5e0ff */
[----:B------:R2:W-:Y:S01]  /*2f880*/  STL [R1+0x704], R37 ;  /* 0x0007042501007387 */ /* 0x0005e20000100800 */
[----:B------:R-:W-:-:S03]  /*2f890*/  IMAD.X R35, R13, 0x1, R35, P3 ;  /* 0x000000010d237824 */ /* 0x000fc600018e0623 */
        /* <DEDUP_REMOVED lines=19> */
[----:B------:R-:W-:-:S03]  /*2f9d0*/  VIADD R21, R21, 0x1 ;  /* 0x0000000115157836 */ /* 0x000fc60000000000 */
[----:B------:R2:W-:Y:S01]  /*2f9e0*/  STL [R1+0x6c0], R26 ;  /* 0x0006c01a01007387 */ /* 0x0005e20000100800 */
[----:B------:R-:W-:-:S03]  /*2f9f0*/  IMAD.X R25, R13, 0x1, R25, P5 ;  /* 0x000000010d197824 */ /* 0x000fc600028e0619 */
[----:B------:R2:W-:Y:S01]  /*2fa00*/  STL [R1+0x18c8], R21 ;  /* 0x0018c81501007387 */ /* 0x0005e20000100800 */
[C---:B------:R-:W-:Y:S01]  /*2fa10*/  IADD3 R24, P5, PT, R12.reuse, R24, RZ ;  /* 0x000000180c187210 */ /* 0x040fe20007fbe0ff */
[----:B------:R-:W-:Y:S02]  /*2fa20*/  IMAD.X R23, R13, 0x1, R23, P6 ;  /* 0x000000010d177824 */ /* 0x000fe400030e0617 */
[----:B------:R2:W-:Y:S01]  /*2fa30*/  STL [R1+0x6d4], R25 ;  /* 0x0006d41901007387 */ /* 0x0005e20000100800 */
[----:B------:R-:W-:-:S03]  /*2fa40*/  IADD3 R22, P6, PT, R12, R22, RZ ;  /* 0x000000160c167210 */ /* 0x000fc60007fde0ff */
[----:B------:R2:W-:Y:S01]  /*2fa50*/  STL [R1+0x6b8], R24 ;  /* 0x0006b81801007387 */ /* 0x0005e20000100800 */
[----:B------:R-:W-:-:S03]  /*2fa60*/  IMAD.X R20, R13, 0x1, R20, P2 ;  /* 0x000000010d147824 */ /* 0x000fc600010e0614 */
[----:B------:R2:W-:Y:S04]  /*2fa70*/  STL [R1+0x6cc], R23 ;  /* 0x0006cc1701007387 */ /* 0x0005e80000100800 */
[----:B------:R2:W-:Y:S04]  /*2fa80*/  STL [R1+0x6b0], R22 ;  /* 0x0006b01601007387 */ /* 0x0005e80000100800 */
[----:B------:R2:W-:Y:S01]  /*2fa90*/  STL [R1+0x6c4], R20 ;  /* 0x0006c41401007387 */ /* 0x0005e20000100800 */
[C---:B---3--:R-:W-:Y:S02]  /*2faa0*/  IMAD.X R19, R13.reuse, 0x1, R19, P3 ;  /* 0x000000010d137824 */ /* 0x048fe400018e0613 */
[----:B----4-:R-:W-:-:S03]  /*2fab0*/  IMAD.X R18, R13, 0x1, R18, P5 ;  /* 0x000000010d127824 */ /* 0x010fc600028e0612 */
[----:B------:R2:W-:Y:S04]  /*2fac0*/  STL [R1+0x6bc], R19 ;  /* 0x0006bc1301007387 */ /* 0x0005e80000100800 */
[----:B------:R2:W-:Y:S01]  /*2fad0*/  STL [R1+0x6b4], R18 ;  /* 0x0006b41201007387 */ /* 0x0005e20000100800 */
[----:B0-----:R-:W-:Y:S01]  /*2fae0*/  IMAD R14, R21, -0x100, R14 ;  /* 0xffffff00150e7824 */ /* 0x001fe200078e020e */
[----:B------:R-:W-:Y:S01]  /*2faf0*/  IADD3 R2, P2, PT, R12, R2, RZ ;  /* 0x000000020c027210 */ /* 0x000fe20007f5e0ff */
[----:B-----5:R-:W-:-:S05]  /*2fb00*/  IMAD.X R17, R13, 0x1, R17, P6 ;  /* 0x000000010d117824 */ /* 0x020fca00030e0611 */
[----:B------:R2:W-:Y:S04]  /*2fb10*/  STL [R1+0x6ac], R17 ;  /* 0x0006ac1101007387 */ /* 0x0005e80000100800 */
[----:B------:R2:W-:Y:S01]  /*2fb20*/  STL.S16 [R1+0x690], R16 ;  /* 0x0006901001007387 */ /* 0x0005e20000100600 */
[----:B------:R-:W-:Y:S01]  /*2fb30*/  IADD3 R0, P6, PT, R12, R0, RZ ;  /* 0x000000000c007210 */ /* 0x000fe20007fde0ff */
[C---:B------:R-:W-:Y:S01]  /*2fb40*/  IMAD.X R4, R13.reuse, 0x1, R4, P2 ;  /* 0x000000010d047824 */ /* 0x040fe200010e0604 */
[C---:B------:R-:W-:Y:S02]  /*2fb50*/  ISETP.GT.AND P3, PT, R14.reuse, RZ, PT ;  /* 0x000000ff0e00720c */ /* 0x040fe40003f64270 */
[----:B------:R-:W-:Y:S01]  /*2fb60*/  ISETP.GT.AND P5, PT, R14, 0x1, PT ;  /* 0x000000010e00780c */ /* 0x000fe20003fa4270 */
[----:B------:R-:W-:Y:S01]  /*2fb70*/  IMAD.X R3, R13, 0x1, R3, P6 ;  /* 0x000000010d037824 */ /* 0x000fe200030e0603 */
[----:B-1----:R-:W-:Y:S11]  /*2fb80*/  @!P4 BRA `(.L_x_8) ;  /* 0x000001b40068c947 */ /* 0x002ff60003800000 */
.L_x_16:
[----:B------:R0:W-:Y:S04]  /*2fb90*/  STL [R1+0x1f74], R4 ;  /* 0x001f740401007387 */ /* 0x0001e80000100800 */
[----:B0-----:R-:W3:Y:S01]  /*2fba0*/  LDL R4, [R1+0x690] ;  /* 0x0006900001047983 */ /* 0x001ee20000100800 */
[----:B--2---:R-:W-:Y:S01]  /*2fbb0*/  @P3 IMAD.MOV.U32 R16, RZ, RZ, R0 ;  /* 0x000000ffff103224 */ /* 0x004fe200078e0000 */
[----:B------:R-:W-:Y:S01]  /*2fbc0*/  ISETP.GT.AND P2, PT, R14, 0x2, PT ;  /* 0x000000020e00780c */ /* 0x000fe20003f44270 */
[----:B------:R-:W-:Y:S01]  /*2fbd0*/  @P3 IMAD.MOV.U32 R17, RZ, RZ, R3 ;  /* 0x000000ffff113224 */ /* 0x000fe200078e0003 */
        /* <DEDUP_REMOVED lines=89> */
[----:B---3--:R0:W2:Y:S04]  /*30170*/  @P3 LDG.E.U8 R4, desc[UR18][R16.64] ;  /* 0x0000001210043981 */ /* 0x0080a8000c1e1100 */
        /* <DEDUP_REMOVED lines=63> */
[----:B------:R-:W-:Y:S01]  /*30570*/  STL [R1+0x1ac4], R45 ;  /* 0x001ac42d01007387 */ /* 0x000fe20000100800 */
[----:B0-----:R-:W-:Y:S01]  /*30580*/  @P3 IMAD.MOV.U32 R16, RZ, RZ, R2 ;  /* 0x000000ffff103224 */ /* 0x001fe200078e0002 */
[----:B-1----:R-:W-:-:S02]  /*30590*/  PRMT R26, RZ, 0x7610, R26 ;  /* 0x00007610ff1a7816 */ /* 0x002fc4000000001a */
        /* <DEDUP_REMOVED lines=235> */
[----:B--2---:R0:W-:Y:S04]  /*31450*/  @P3 STL [R1+0x690], R4 ;  /* 0x0006900401003387 */ /* 0x0041e80000100800 */
[----:B0-----:R-:W2:Y:S02]  /*31460*/  LDL.LU R4, [R1+0x1f74] ;  /* 0x001f740001047983 */ /* 0x001ea40000300800 */
[----:B--2---:R-:W-:-:S05]  /*31470*/  @P3 IMAD.MOV.U32 R17, RZ, RZ, R4 ;  /* 0x000000ffff113224 */ /* 0x004fca00078e0004 */
[----:B------:R-:W2:Y:S04]  /*31480*/  @P3 LDG.E.U8 R26, desc[UR18][R16.64] ;  /* 0x00000012101a3981 */ /* 0x000ea8000c1e1100 */
[----:B------:R-:W-:Y:S04]  /*31490*/  STL [R1+0x18ec], R2 ;  /* 0x0018ec0201007387 */ /* 0x000fe80000100800 */
[----:B------:R-:W-:Y:S04]  /*314a0*/  STL [R1+0x18e8], R4 ;  /* 0x0018e80401007387 */ /* 0x000fe80000100800 */
[----:B--2---:R0:W-:Y:S04]  /*314b0*/  STL [R1+0x68c], R26 ;  /* 0x00068c1a01007387 */ /* 0x0041e80000100800 */
[----:B0-----:R-:W2:Y:S04]  /*314c0*/  LDL.LU R26, [R1+0x1f70] ;  /* 0x001f7000011a7983 */ /* 0x001ea80000300800 */
[----:B------:R-:W3:Y:S04]  /*314d0*/  LDL R16, [R1+0x6ac] ;  /* 0x0006ac0001107983 */ /* 0x000ee80000100800 */
[----:B------:R-:W3:Y:S01]  /*314e0*/  LDL R17, [R1+0x6b0] ;  /* 0x0006b00001117983 */ /* 0x000ee20000100800 */
[----:B------:R-:W-:-:S02]  /*314f0*/  PRMT R45, RZ, 0x7610, R45 ;  /* 0x00007610ff2d7816 */ /* 0x000fc4000000002d */
[----:B---3--:R-:W-:-:S04]  /*31500*/  @P5 LOP3.LUT R17, R17, R16, RZ, 0x3c, !PT ;  /* 0x0000001011115212 */ /* 0x008fc800078e3cff */
[----:B------:R-:W-:-:S04]  /*31510*/  @P5 LOP3.LUT R16, R17, R16, RZ, 0x3c, !PT ;  /* 0x0000001011105212 */ /* 0x000fc800078e3cff */
[----:B------:R-:W-:-:S05]  /*31520*/  @P5 LOP3.LUT R17, R17, R16, RZ, 0x3c, !PT ;  /* 0x0000001011115212 */ /* 0x000fca00078e3cff */
[----:B------:R-:W3:Y:S04]  /*31530*/  @P5 LDG.E.U8 R45, desc[UR18][R16.64] ;  /* 0x00000012102d5981 */ /* 0x000ee8000c1e1100 */
[----:B---3--:R0:W-:Y:S04]  /*31540*/  STL [R1+0x688], R45 ;  /* 0x0006882d01007387 */ /* 0x0081e80000100800 */
[----:B0-----:R-:W3:Y:S04]  /*31550*/  LDL.LU R45, [R1+0x1f6c] ;  /* 0x001f6c00012d7983 */ /* 0x001ee80000300800 */
[----:B------:R-:W4:Y:S04]  /*31560*/  LDL R16, [R1+0x6b4] ;  /* 0x0006b40001107983 */ /* 0x000f280000100800 */
[----:B------:R-:W4:Y:S01]  /*31570*/  LDL R17, [R1+0x6b8] ;  /* 0x0006b80001117983 */ /* 0x000f220000100800 */
[----:B--2---:R-:W-:-:S02]  /*31580*/  PRMT R26, RZ, 0x7610, R26 ;  /* 0x00007610ff1a7816 */ /* 0x004fc4000000001a */
[----:B----4-:R-:W-:-:S04]  /*31590*/  @P5 LOP3.LUT R17, R17, R16, RZ, 0x3c, !PT ;  /* 0x0000001011115212 */ /* 0x010fc800078e3cff */
[----:B------:R-:W-:-:S04]  /*315a0*/  @P5 LOP3.LUT R16, R17, R16, RZ, 0x3c, !PT ;  /* 0x0000001011105212 */ /* 0x000fc800078e3cff */
[----:B------:R-:W-:-:S05]  /*315b0*/  @P5 LOP3.LUT R17, R17, R16, RZ, 0x3c, !PT ;  /* 0x0000001011115212 */ /* 0x000fca00078e3cff */
[----:B------:R-:W2:Y:S04]  /*315c0*/  @P5 LDG.E.U8 R26, desc[UR18][R16.64] ;  /* 0x00000012101a5981 */ /* 0x000ea8000c1e1100 */
[----:B--2---:R0:W-:Y:S04]  /*315d0*/  STL [R1+0x684], R26 ;  /* 0x0006841a01007387 */ /* 0x0041e80000100800 */
[----:B0-----:R-:W2:Y:S04]  /*315e0*/  LDL.LU R26, [R1+0x1f68] ;  /* 0x001f6800011a7983 */ /* 0x001ea80000300800 */
[----:B------:R-:W4:Y:S04]  /*315f0*/  LDL R16, [R1+0x6bc] ;  /* 0x0006bc0001107983 */ /* 0x000f280000100800 */
[----:B------:R-:W4:Y:S01]  /*31600*/  LDL R17, [R1+0x6c0] ;  /* 0x0006c00001117983 */ /* 0x000f220000100800 */
[----:B---3--:R-:W-:-:S02]  /*31610*/  PRMT R45, RZ, 0x7610, R45 ;  /* 0x00007610ff2d7816 */ /* 0x008fc4000000002d */
[----:B----4-:R-:W-:-:S04]  /*31620*/  @P2 LOP3.LUT R17, R17, R16, RZ, 0x3c, !PT ;  /* 0x0000001011112212 */ /* 0x010fc800078e3cff */
        /* <DEDUP_REMOVED lines=11> */
[----:B------:R-:W2:Y:S01]  /*316e0*/  @P2 LDG.E.U8 R26, desc[UR18][R16.64] ;  /* 0x00000012101a2981 */ /* 0x000ea2000c1e1100 */
[----:B------:R-:W-:-:S03]  /*316f0*/  ISETP.GT.AND P3, PT, R14, 0x3, PT ;  /* 0x000000030e00780c */ /* 0x000fc60003f64270 */
        /* <DEDUP_REMOVED lines=2825> */
[----:B------:R-:W-:-:S02]  /*3c790*/  PRMT R46, RZ, 0x7610, R46 ;  /* 0x00007610ff2e7816 */ /* 0x000fc4000000002e */
[----:B----4-:R-:W-:-:S04]  /*3c7a0*/  @P4 LOP3.LUT R17, R17, R16, RZ, 0x3c, !PT ;  /* 0x0000001011114212 */ /* 0x010fc800078e3cff */
[----:B------:R-:W-:-:S04]  /*3c7b0*/  @P4 LOP3.LUT R16, R17, R16, RZ, 0x3c, !PT ;  /* 0x0000001011104212 */ /* 0x000fc800078e3cff */
[----:B------:R-:W-:-:S05]  /*3c7c0*/  @P4 LOP3.LUT R17, R17, R16, RZ, 0x3c, !PT ;  /* 0x0000001011114212 */ /* 0x000fca00078e3cff */
[----:B------:R-:W4:Y:S01]  /*3c7d0*/  @P4 LDG.E.U8 R46, desc[UR18][R16.64] ;  /* 0x00000012102e4981 */ /* 0x000f22000c1e1100 */
[----:B------:R-:W-:-:S03]  /*3c7e0*/  ISETP.GT.AND P2, PT, R14, 0x98, PT ;  /* 0x000000980e00780c */ /* 0x000fc60003f44270 */
[----:B----4-:R0:W-:Y:S04]  /*3c7f0*/  STL [R1+0x3a8], R46 ;  /* 0x0003a82e01007387 */ /* 0x0101e80000100800 */
[----:B0-----:R-:W4:Y:S04]  /*3c800*/  LDL.LU R46, [R1+0x1ab8] ;  /* 0x001ab800012e7983 */ /* 0x001f280000300800 */
[----:B------:R-:W2:Y:S04]  /*3c810*/  LDL R16, [R1+0x103c] ;  /* 0x00103c0001107983 */ /* 0x000ea80000100800 */
[----:B------:R-:W2:Y:S01]  /*3c820*/  LDL R17, [R1+0x1040] ;  /* 0x0010400001117983 */ /* 0x000ea20000100800 */
[----:B------:R-:W-:-:S02]  /*3c830*/  PRMT R42, RZ, 0x7610, R42 ;  /* 0x00007610ff2a7816 */ /* 0x000fc4000000002a */
[----:B--2---:R-:W-:-:S04]  /*3c840*/  @P2 LOP3.LUT R17, R17, R16, RZ, 0x3c, !PT ;  /* 0x0000001011112212 */ /* 0x004fc800078e3cff */
[----:B------:R-:W-:-:S04]  /*3c850*/  @P2 LOP3.LUT R16, R17, R16, RZ, 0x3c, !PT ;  /* 0x0000001011102212 */ /* 0x000fc800078e3cff */
[----:B------:R-:W-:-:S05]  /*3c860*/  @P2 LOP3.LUT R17, R17, R16, RZ, 0x3c, !PT ;  /* 0x0000001011112212 */ /* 0x000fca00078e3cff */
[----:B------:R-:W2:Y:S04]  /*3c870*/  @P2 LDG.E.U8 R42, desc[UR18][R16.64] ;  /* 0x00000012102a2981 */ /* 0x000ea8000c1e1100 */
[----:B--2---:R0:W-:Y:S04]  /*3c880*/  STL [R1+0x198], R42 ;  /* 0x0001982a01007387 */ /* 0x0041e80000100800 */
[----:B0-----:R-:W2:Y:S04]  /*3c890*/  LDL.LU R42, [R1+0x1ab4] ;  /* 0x001ab400012a7983 */ /* 0x001ea80000300800 */
[----:B------:R-:W2:Y:S04]  /*3c8a0*/  LDL R16, [R1+0x1044] ;  /* 0x0010440001107983 */ /* 0x000ea80000100800 */
[----:B------:R-:W2:Y:S01]  /*3c8b0*/  LDL R17, [R1+0x1048] ;  /* 0x0010480001117983 */ /* 0x000ea20000100800 */
[----:B------:R-:W-:-:S02]  /*3c8c0*/  PRMT R24, RZ, 0x7610, R24 ;  /* 0x00007610ff187816 */ /* 0x000fc40000000018 */
[----:B--2---:R-:W-:-:S04]  /*3c8d0*/  @P2 LOP3.LUT R17, R17, R16, RZ, 0x3c, !PT ;  /* 0x0000001011112212 */ /* 0x004fc800078e3cff */
[----:B------:R-:W-:-:S04]  /*3c8e0*/  @P2 LOP3.LUT R16, R17, R16, RZ, 0x3c, !PT ;  /* 0x0000001011102212 */ /* 0x000fc800078e3cff */
[----:B------:R-:W-:-:S05]  /*3c8f0*/  @P2 LOP3.LUT R17, R17, R16, RZ, 0x3c, !PT ;  /* 0x0000001011112212 */ /* 0x000fca00078e3cff */
[----:B------:R-:W2:Y:S01]  /*3c900*/  @P2 LDG.E.U8 R24, desc[UR18][R16.64] ;  /* 0x0000001210182981 */ /* 0x000ea2000c1e1100 */
[----:B------:R-:W-:-:S03]  /*3c910*/  ISETP.GT.AND P3, PT, R14, 0x99, PT ;  /* 0x000000990e00780c */ /* 0x000fc60003f64270 */
        /* <DEDUP_REMOVED lines=711> */
[----:B------:R0:W2:Y:S04]  /*3f590*/  @P4 LDG.E.U8 R26, desc[UR18][R16.64] ;  /* 0x00000012101a4981 */ /* 0x0000a8000c1e1100 */
[----:B------:R-:W0:Y:S04]  /*3f5a0*/  LDL R16, [R1+0x17fc] ;  /* 0x0017fc0001107983 */ /* 0x000e280000100800 */
[----:B------:R-:W0:Y:S01]  /*3f5b0*/  LDL R17, [R1+0x1800] ;  /* 0x0018000001117983 */ /* 0x000e220000100800 */
[----:B------:R-:W-:Y:S02]  /*3f5c0*/  PRMT R79, RZ, 0x7610, R79 ;  /* 0x00007610ff4f7816 */ /* 0x000fe4000000004f */
[----:B0-----:R-:W-:-:S04]  /*3f5d0*/  @P4 LOP3.LUT R17, R17, R16, RZ, 0x3c, !PT ;  /* 0x0000001011114212 */ /* 0x001fc800078e3cff */
[----:B------:R-:W-:-:S04]  /*3f5e0*/  @P4 LOP3.LUT R16, R17, R16, RZ, 0x3c, !PT ;  /* 0x0000001011104212 */ /* 0x000fc800078e3cff */
[----:B------:R-:W-:-:S05]  /*3f5f0*/  @P4 LOP3.LUT R17, R17, R16, RZ, 0x3c, !PT ;  /* 0x0000001011114212 */ /* 0x000fca00078e3cff */
[----:B------:R-:W3:Y:S04]  /*3f600*/  @P4 LDG.E.U8 R79, desc[UR18][R16.64] ;  /* 0x00000012104f4981 */ /* 0x000ee8000c1e1100 */
[----:B--2---:R0:W-:Y:S04]  /*3f610*/  STL [R1+0x274], R26 ;  /* 0x0002741a01007387 */ /* 0x0041e80000100800 */
[----:B0-----:R-:W2:Y:S04]  /*3f620*/  LDL R26, [R1+0x1820] ;  /* 0x00182000011a7983 */ /* 0x001ea80000100800 */
[----:B---3--:R0:W-:Y:S04]  /*3f630*/  STL [R1+0x270], R79 ;  /* 0x0002704f01007387 */ /* 0x0081e80000100800 */
[----:B0-----:R-:W3:Y:S04]  /*3f640*/  LDL.LU R79, [R1+0x1984] ;  /* 0x00198400014f7983 */ /* 0x001ee80000300800 */
[----:B------:R-:W2:Y:S04]  /*3f650*/  LDL R16, [R1+0x1804] ;  /* 0x0018040001107983 */ /* 0x000ea80000100800 */
[----:B------:R-:W2:Y:S01]  /*3f660*/  LDL R17, [R1+0x1808] ;  /* 0x0018080001117983 */ /* 0x000ea20000100800 */
[----:B------:R-:W-:-:S02]  /*3f670*/  ISETP.GT.AND P2, PT, R14, 0xbf, PT ;  /* 0x000000bf0e00780c */ /* 0x000fc40003f44270 */
[----:B------:R-:W-:-:S11]  /*3f680*/  PRMT R81, RZ, 0x7610, R81 ;  /* 0x00007610ff517816 */ /* 0x000fd60000000051 */
        /* <DEDUP_REMOVED lines=15> */
[----:B------:R-:W-:Y:S02]  /*3f780*/  ISETP.GT.AND P3, PT, R14, 0xc0, PT ;  /* 0x000000c00e00780c */ /* 0x000fe40003f64270 */
[----:B------:R-:W-:-:S11]  /*3f790*/  PRMT R83, RZ, 0x7610, R83 ;  /* 0x00007610ff537816 */ /* 0x000fd60000000053 */
        /* <DEDUP_REMOVED lines=8> */
[----:B------:R-:W2:Y:S01]  /*3f820*/  LDL R17, [R1+0x181c] ;  /* 0x00181c0001117983 */ /* 0x000ea20000100800 */
[----:B------:R-:W-:Y:S01]  /*3f830*/  PRMT R85, RZ, 0x7610, R85 ;  /* 0x00007610ff557816 */ /* 0x000fe20000000055 */
[----:B------:R-:W-:-:S02]  /*3f840*/  @P3 IMAD.MOV.U32 R16, RZ, RZ, R26 ;  /* 0x000000ffff103224 */ /* 0x000fc400078e001a */
[----:B------:R-:W3:Y:S04]  /*3f850*/  LDL R26, [R1+0x1840] ;  /* 0x00184000011a7983 */ /* 0x000ee80000100800 */
[----:B--2---:R-:W2:Y:S01]  /*3f860*/  @P3 LDG.E.U8 R85, desc[UR18][R16.64] ;  /* 0x0000001210553981 */ /* 0x004ea2000c1e1100 */
        /* <DEDUP_REMOVED lines=14> */
[----:B----4-:R-:W-:-:S02]  /*3f950*/  PRMT R46, RZ, 0x7610, R46 ;  /* 0x00007610ff2e7816 */ /* 0x010fc4000000002e */
[----:B------:R-:W-:Y:S02]  /*3f960*/  ISETP.GT.AND P2, PT, R14, 0xc2, PT ;  /* 0x000000c20e00780c */ /* 0x000fe40003f44270 */
[----:B--2---:R-:W-:-:S04]  /*3f970*/  @P4 LOP3.LUT R17, R17, R16, RZ, 0x3c, !PT ;  /* 0x0000001011114212 */ /* 0x004fc800078e3cff */
[----:B------:R-:W-:-:S04]  /*3f980*/  @P4 LOP3.LUT R16, R17, R16, RZ, 0x3c, !PT ;  /* 0x0000001011104212 */ /* 0x000fc800078e3cff */
[----:B------:R-:W-:-:S05]  /*3f990*/  @P4 LOP3.LUT R17, R17, R16, RZ, 0x3c, !PT ;  /* 0x0000001011114212 */ /* 0x000fca00078e3cff */
[----:B------:R0:W2:Y:S04]  /*3f9a0*/  @P4 LDG.E.U8 R46, desc[UR18][R16.64] ;  /* 0x00000012102e4981 */ /* 0x0000a8000c1e1100 */
[----:B------:R-:W4:Y:S01]  /*3f9b0*/  LDL R17, [R1+0x1834] ;  /* 0x0018340001117983 */ /* 0x000f220000100800 */
[----:B------:R-:W-:Y:S01]  /*3f9c0*/  PRMT R42, RZ, 0x7610, R42 ;  /* 0x00007610ff2a7816 */ /* 0x000fe2000000002a */
[----:B0-----:R-:W-:Y:S02]  /*3f9d0*/  @P2 IMAD.MOV.U32 R16, RZ, RZ, R45 ;  /* 0x000000ffff102224 */ /* 0x001fe400078e002d */
[----:B--2---:R0:W-:Y:S01]  /*3f9e0*/  STL [R1+0x60], R46 ;  /* 0x0000602e01007387 */ /* 0x0041e20000100800 */
[----:B------:R-:W-:-:S03]  /*3f9f0*/  PRMT R24, RZ, 0x7610, R24 ;  /* 0x00007610ff187816 */ /* 0x000fc60000000018 */
[----:B------:R-:W2:Y:S04]  /*3fa00*/  LDL R45, [R1+0x185c] ;  /* 0x00185c00012d7983 */ /* 0x000ea80000100800 */
[----:B----4-:R3:W4:Y:S04]  /*3fa10*/  @P2 LDG.E.U8 R42, desc[UR18][R16.64] ;  /* 0x00000012102a2981 */ /* 0x010728000c1e1100 */
[----:B0-----:R-:W2:Y:S04]  /*3fa20*/  LDL R46, [R1+0x1854] ;  /* 0x00185400012e7983 */ /* 0x001ea80000100800 */
[----:B------:R-:W2:Y:S01]  /*3fa30*/  LDL R17, [R1+0x183c] ;  /* 0x00183c0001117983 */ /* 0x000ea20000100800 */
[----:B---3--:R-:W-:Y:S01]  /*3fa40*/  @P2 IMAD.MOV.U32 R16, RZ, RZ, R26 ;  /* 0x000000ffff102224 */ /* 0x008fe200078e001a */
[----:B------:R-:W-:-:S02]  /*3fa50*/  ISETP.GT.AND P3, PT, R14, 0xc3, PT ;  /* 0x000000c30e00780c */ /* 0x000fc40003f64270 */
[----:B----4-:R0:W-:Y:S01]  /*3fa60*/  STL [R1+0x5c], R42 ;  /* 0x00005c2a01007387 */ /* 0x0101e20000100800 */
[----:B------:R-:W-:-:S03]  /*3fa70*/  PRMT R74, RZ, 0x7610, R74 ;  /* 0x00007610ff4a7816 */ /* 0x000fc6000000004a */
[----:B------:R-:W3:Y:S04]  /*3fa80*/  LDL R26, [R1+0x1864] ;  /* 0x00186400011a7983 */ /* 0x000ee80000100800 */
[----:B--2---:R1:W2:Y:S04]  /*3fa90*/  @P2 LDG.E.U8 R24, desc[UR18][R16.64] ;  /* 0x0000001210182981 */ /* 0x0042a8000c1e1100 */
[----:B0-----:R-:W4:Y:S04]  /*3faa0*/  LDL R42, [R1+0x1860] ;  /* 0x00186000012a7983 */ /* 0x001f280000100800 */
[----:B------:R-:W1:Y:S04]  /*3fab0*/  LDL R16, [R1+0x1844] ;  /* 0x0018440001107983 */ /* 0x000e680000100800 */
[----:B------:R-:W1:Y:S02]  /*3fac0*/  LDL R17, [R1+0x1848] ;  /* 0x0018480001117983 */ /* 0x000e640000100800 */
[----:B-1----:R-:W-:-:S04]  /*3fad0*/  @P3 LOP3.LUT R17, R17, R16, RZ, 0x3c, !PT ;  /* 0x0000001011113212 */ /* 0x002fc800078e3cff */
[----:B------:R-:W-:-:S04]  /*3fae0*/  @P3 LOP3.LUT R16, R17, R16, RZ, 0x3c, !PT ;  /* 0x0000001011103212 */ /* 0x000fc800078e3cff */
[----:B------:R-:W-:-:S05]  /*3faf0*/  @P3 LOP3.LUT R17, R17, R16, RZ, 0x3c, !PT ;  /* 0x0000001011113212 */ /* 0x000fca00078e3cff */
[----:B------:R-:W3:Y:S04]  /*3fb00*/  @P3 LDG.E.U8 R74, desc[UR18][R16.64] ;  /* 0x00000012104a3981 */ /* 0x000ee8000c1e1100 */
[----:B--2---:R0:W-:Y:S04]  /*3fb10*/  STL [R1+0x54], R24 ;  /* 0x0000541801007387 */ /* 0x0041e80000100800 */
[----:B0-----:R-:W2:Y:S04]  /*3fb20*/  LDL R24, [R1+0x1868] ;  /* 0x0018680001187983 */ /* 0x001ea80000100800 */
[----:B---3--:R-:W-:Y:S04]  /*3fb30*/  STL [R1+0x48], R74 ;  /* 0x0000484a01007387 */ /* 0x008fe80000100800 */
[----:B------:R-:W3:Y:S01]  /*3fb40*/  LDL R17, [R1+0x184c] ;  /* 0x00184c0001117983 */ /* 0x000ee20000100800 */
[----:B------:R-:W-:-:S02]  /*3fb50*/  ISETP.GT.AND P4, PT, R14, 0xc4, PT ;  /* 0x000000c40e00780c */ /* 0x000fc40003f84270 */
[----:B------:R-:W-:Y:S01]  /*3fb60*/  PRMT R39, RZ, 0x7610, R39 ;  /* 0x00007610ff277816 */ /* 0x000fe20000000027 */
[----:B------:R-:W-:Y:S01]  /*3fb70*/  @P3 IMAD.MOV.U32 R16, RZ, RZ, R46 ;  /* 0x000000ffff103224 */ /* 0x000fe200078e002e */
[----:B------:R-:W-:-:S04]  /*3fb80*/  PRMT R18, RZ, 0x7610, R18 ;  /* 0x00007610ff127816 */ /* 0x000fc80000000012 */
[----:B---3--:R4:W3:Y:S05]  /*3fb90*/  @P3 LDG.E.U8 R39, desc[UR18][R16.64] ;  /* 0x0000001210273981 */ /* 0x0088ea000c1e1100 */
[----:B----4-:R-:W-:Y:S02]  /*3fba0*/  @P4 IMAD.MOV.U32 R16, RZ, RZ, R42 ;  /* 0x000000ffff104224 */ /* 0x010fe400078e002a */
[----:B------:R-:W-:-:S05]  /*3fbb0*/  @P4 IMAD.MOV.U32 R17, RZ, RZ, R45 ;  /* 0x000000ffff114224 */ /* 0x000fca00078e002d */
[----:B------:R2:W4:Y:S01]  /*3fbc0*/  @P4 LDG.E.U8 R18, desc[UR18][R16.64] ;  /* 0x0000001210124981 */ /* 0x000522000c1e1100 */
[----:B------:R-:W-:Y:S01]  /*3fbd0*/  PRMT R9, RZ, 0x7610, R9 ;  /* 0x00007610ff097816 */ /* 0x000fe20000000009 */
[----:B--2---:R-:W-:Y:S02]  /*3fbe0*/  @P4 IMAD.MOV.U32 R16, RZ, RZ, R24 ;  /* 0x000000ffff104224 */ /* 0x004fe400078e0018 */
[----:B------:R-:W-:-:S05]  /*3fbf0*/  @P4 IMAD.MOV.U32 R17, RZ, RZ, R26 ;  /* 0x000000ffff114224 */ /* 0x000fca00078e001a */
[----:B------:R0:W2:Y:S04]  /*3fc00*/  @P4 LDG.E.U8 R9, desc[UR18][R16.64] ;  /* 0x0000001210094981 */ /* 0x0000a8000c1e1100 */
[----:B---3--:R1:W-:Y:S04]  /*3fc10*/  STL [R1+0x44], R39 ;  /* 0x0000442701007387 */ /* 0x0083e80000100800 */
[----:B------:R-:W3:Y:S04]  /*3fc20*/  LDL R46, [R1+0x1874] ;  /* 0x00187400012e7983 */ /* 0x000ee80000100800 */
[----:B------:R-:W2:Y:S04]  /*3fc30*/  LDL R45, [R1+0x1878] ;  /* 0x00187800012d7983 */ /* 0x000ea80000100800 */
[----:B------:R-:W2:Y:S04]  /*3fc40*/  LDL R42, [R1+0x187c] ;  /* 0x00187c00012a7983 */ /* 0x000ea80000100800 */
[----:B-1----:R-:W0:Y:S04]  /*3fc50*/  LDL R39, [R1+0x1870] ;  /* 0x0018700001277983 */ /* 0x002e280000100800 */
[----:B----4-:R1:W-:Y:S04]  /*3fc60*/  STL [R1+0x3c], R18 ;  /* 0x00003c1201007387 */ /* 0x0103e80000100800 */
[----:B------:R-:W4:Y:S01]  /*3fc70*/  LDL R17, [R1+0x186c] ;  /* 0x00186c0001117983 */ /* 0x000f220000100800 */
[----:B------:R-:W-:-:S02]  /*3fc80*/  ISETP.GT.AND P2, PT, R14, 0xc5, PT ;  /* 0x000000c50e00780c */ /* 0x000fc40003f44270 */
[----:B------:R-:W-:Y:S01]  /*3fc90*/  PRMT R36, RZ, 0x7610, R36 ;  /* 0x00007610ff247816 */ /* 0x000fe20000000024 */
[----:B------:R-:W2:Y:S04]  /*3fca0*/  LDL R26, [R1+0x1884] ;  /* 0x00188400011a7983 */ /* 0x000ea80000100800 */
[----:B------:R-:W2:Y:S04]  /*3fcb0*/  LDL R24, [R1+0x1888] ;  /* 0x0018880001187983 */ /* 0x000ea80000100800 */
[----:B-1----:R-:W3:Y:S01]  /*3fcc0*/  LDL R18, [R1+0x1880] ;  /* 0x0018800001127983 */ /* 0x002ee20000100800 */
[----:B------:R-:W-:-:S02]  /*3fcd0*/  PRMT R10, RZ, 0x7610, R10 ;  /* 0x00007610ff0a7816 */ /* 0x000fc4000000000a */
[----:B------:R-:W-:Y:S01]  /*3fce0*/  ISETP.GT.AND P3, PT, R14, 0xc6, PT ;  /* 0x000000c60e00780c */ /* 0x000fe20003f64270 */
[----:B0-----:R-:W-:-:S05]  /*3fcf0*/  @P2 IMAD.MOV.U32 R16, RZ, RZ, R39 ;  /* 0x000000ffff102224 */ /* 0x001fca00078e0027 */
[----:B----4-:R2:W4:Y:S02]  /*3fd00*/  @P2 LDG.E.U8 R36, desc[UR18][R16.64] ;  /* 0x0000001210242981 */ /* 0x010524000c1e1100 */
[----:B--2---:R-:W-:Y:S02]  /*3fd10*/  @P2 IMAD.MOV.U32 R16, RZ, RZ, R45 ;  /* 0x000000ffff102224 */ /* 0x004fe400078e002d */
[----:B---3--:R-:W-:-:S05]  /*3fd20*/  @P2 IMAD.MOV.U32 R17, RZ, RZ, R46 ;  /* 0x000000ffff112224 */ /* 0x008fca00078e002e */
[----:B------:R0:W2:Y:S01]  /*3fd30*/  @P2 LDG.E.U8 R10, desc[UR18][R16.64] ;  /* 0x00000012100a2981 */ /* 0x0000a2000c1e1100 */
[----:B------:R-:W-:Y:S02]  /*3fd40*/  PRMT R43, RZ, 0x7610, R43 ;  /* 0x00007610ff2b7816 */ /* 0x000fe4000000002b */
[----:B------:R-:W-:Y:S01]  /*3fd50*/  PRMT R40, RZ, 0x7610, R40 ;  /* 0x00007610ff287816 */ /* 0x000fe20000000028 */
[----:B0-----:R-:W-:Y:S02]  /*3fd60*/  @P3 IMAD.MOV.U32 R16, RZ, RZ, R18 ;  /* 0x000000ffff103224 */ /* 0x001fe400078e0012 */
[----:B------:R-:W-:Y:S01]  /*3fd70*/  @P3 IMAD.MOV.U32 R17, RZ, RZ, R42 ;  /* 0x000000ffff113224 */ /* 0x000fe200078e002a */
[----:B------:R-:W-:Y:S04]  /*3fd80*/  STL [R1+0x1914], R9 ;  /* 0x0019140901007387 */ /* 0x000fe80000100800 */
[----:B------:R-:W3:Y:S04]  /*3fd90*/  LDL R39, [R1+0x188c] ;  /* 0x00188c0001277983 */ /* 0x000ee80000100800 */
[----:B------:R0:W3:Y:S02]  /*3fda0*/  @P3 LDG.E.U8 R43, desc[UR18][R16.64] ;  /* 0x00000012102b3981 */ /* 0x0000e4000c1e1100 */
[----:B0-----:R-:W-:-:S02]  /*3fdb0*/  @P3 IMAD.MOV.U32 R16, RZ, RZ, R24 ;  /* 0x000000ffff103224 */ /* 0x001fc400078e0018 */
[----:B------:R-:W-:-:S05]  /*3fdc0*/  @P3 IMAD.MOV.U32 R17, RZ, RZ, R26 ;  /* 0x000000ffff113224 */ /* 0x000fca00078e001a */
[----:B------:R3:W3:Y:S04]  /*3fdd0*/  @P3 LDG.E.U8 R40, desc[UR18][R16.64] ;  /* 0x0000001210283981 */ /* 0x0006e8000c1e1100 */
[----:B----4-:R0:W-:Y:S04]  /*3fde0*/  STL [R1+0x34], R36 ;  /* 0x0000342401007387 */ /* 0x0101e80000100800 */
[----:B0-----:R-:W4:Y:S04]  /*3fdf0*/  LDL R36, [R1+0x1890] ;  /* 0x0018900001247983 */ /* 0x001f280000100800 */
[----:B--2---:R-:W-:Y:S04]  /*3fe00*/  STL [R1+0x1918], R10 ;  /* 0x0019180a01007387 */ /* 0x004fe80000100800 */
[----:B------:R-:W2:Y:S04]  /*3fe10*/  LDL R42, [R1+0x1894] ;  /* 0x00189400012a7983 */ /* 0x000ea80000100800 */
[----:B------:R-:W2:Y:S01]  /*3fe20*/  LDL R18, [R1+0x1898] ;  /* 0x0018980001127983 */ /* 0x000ea20000100800 */
[----:B------:R-:W-:-:S03]  /*3fe30*/  ISETP.GT.AND P4, PT, R14, 0xc7, PT ;  /* 0x000000c70e00780c */ /* 0x000fc60003f84270 */
[----:B------:R-:W2:Y:S04]  /*3fe40*/  LDL R26, [R1+0x189c] ;  /* 0x00189c00011a7983 */ /* 0x000ea80000100800 */
[----:B------:R-:W2:Y:S01]  /*3fe50*/  LDL R24, [R1+0x18a0] ;  /* 0x0018a00001187983 */ /* 0x000ea20000100800 */
[----:B------:R-:W-:-:S05]  /*3fe60*/  PRMT R19, RZ, 0x7610, R19 ;  /* 0x00007610ff137816 */ /* 0x000fca0000000013 */
[----:B---3--:R-:W-:Y:S01]  /*3fe70*/  @P4 IMAD.MOV.U32 R17, RZ, RZ, R39 ;  /* 0x000000ffff114224 */ /* 0x008fe200078e0027 */
[----:B------:R-:W-:Y:S01]  /*3fe80*/  PRMT R22, RZ, 0x7610, R22 ;  /* 0x00007610ff167816 */ /* 0x000fe20000000016 */
[----:B------:R0:W-:Y:S04]  /*3fe90*/  STL [R1+0x230], R40 ;  /* 0x0002302801007387 */ /* 0x0001e80000100800 */
[----:B------:R-:W3:Y:S04]  /*3fea0*/  LDL R39, [R1+0x18a8] ;  /* 0x0018a80001277983 */ /* 0x000ee80000100800 */
[----:B0-----:R-:W3:Y:S01]  /*3feb0*/  LDL R40, [R1+0x18a4] ;  /* 0x0018a40001287983 */ /* 0x001ee20000100800 */
[----:B----4-:R-:W-:Y:S01]  /*3fec0*/  @P4 IMAD.MOV.U32 R16, RZ, RZ, R36 ;  /* 0x000000ffff104224 */ /* 0x010fe200078e0024 */
[----:B------:R-:W-:-:S02]  /*3fed0*/  ISETP.GT.AND P2, PT, R14, 0xc8, PT ;  /* 0x000000c80e00780c */ /* 0x000fc40003f44270 */
[----:B------:R-:W-:Y:S02]  /*3fee0*/  PRMT R41, RZ, 0x7610, R41 ;  /* 0x00007610ff297816 */ /* 0x000fe40000000029 */
[----:B------:R-:W-:Y:S01]  /*3fef0*/  PRMT R5, RZ, 0x7610, R5 ;  /* 0x00007610ff057816 */ /* 0x000fe20000000005 */
[----:B------:R-:W4:Y:S04]  /*3ff00*/  LDL R36, [R1+0x123c] ;  /* 0x00123c0001247983 */ /* 0x000f280000100800 */
[----:B------:R2:W4:Y:S02]  /*3ff10*/  @P4 LDG.E.U8 R19, desc[UR18][R16.64] ;  /* 0x0000001210134981 */ /* 0x000524000c1e1100 */
[----:B--2---:R-:W-:Y:S02]  /*3ff20*/  @P4 IMAD.MOV.U32 R16, RZ, RZ, R18 ;  /* 0x000000ffff104224 */ /* 0x004fe400078e0012 */
[----:B------:R-:W-:-:S05]  /*3ff30*/  @P4 IMAD.MOV.U32 R17, RZ, RZ, R42 ;  /* 0x000000ffff114224 */ /* 0x000fca00078e002a */
[----:B------:R0:W2:Y:S02]  /*3ff40*/  @P4 LDG.E.U8 R22, desc[UR18][R16.64] ;  /* 0x0000001210164981 */ /* 0x0000a4000c1e1100 */
[----:B0-----:R-:W-:Y:S02]  /*3ff50*/  @P2 IMAD.MOV.U32 R16, RZ, RZ, R24 ;  /* 0x000000ffff102224 */ /* 0x001fe400078e0018 */
[----:B------:R-:W-:-:S05]  /*3ff60*/  @P2 IMAD.MOV.U32 R17, RZ, RZ, R26 ;  /* 0x000000ffff112224 */ /* 0x000fca00078e001a */
[----:B------:R3:W2:Y:S02]  /*3ff70*/  @P2 LDG.E.U8 R41, desc[UR18][R16.64] ;  /* 0x0000001210292981 */ /* 0x0006a4000c1e1100 */
[----:B---3--:R-:W-:Y:S02]  /*3ff80*/  @P2 IMAD.MOV.U32 R16, RZ, RZ, R39 ;  /* 0x000000ffff102224 */ /* 0x008fe400078e0027 */
[----:B------:R-:W-:-:S05]  /*3ff90*/  @P2 IMAD.MOV.U32 R17, RZ, RZ, R40 ;  /* 0x000000ffff112224 */ /* 0x000fca00078e0028 */
[----:B------:R0:W3:Y:S04]  /*3ffa0*/  @P2 LDG.E.U8 R5, desc[UR18][R16.64] ;  /* 0x0000001210052981 */ /* 0x0000e8000c1e1100 */
[----:B----4-:R1:W-:Y:S04]  /*3ffb0*/  STL [R1+0x22c], R19 ;  /* 0x00022c1301007387 */ /* 0x0103e80000100800 */
[----:B------:R-:W4:Y:S04]  /*3ffc0*/  LDL R18, [R1+0x1248] ;  /* 0x0012480001127983 */ /* 0x000f280000100800 */
[----:B-1----:R-:W4:Y:S04]  /*3ffd0*/  LDL R19, [R1+0x1240] ;  /* 0x0012400001137983 */ /* 0x002f280000100800 */
[----:B--2---:R1:W-:Y:S01]  /*3ffe0*/  STL [R1+0x228], R22 ;  /* 0x0002281601007387 */ /* 0x0043e20000100800 */
[----:B------:R-:W-:-:S03]  /*3fff0*/  ISETP.GT.AND P3, PT, R14, 0xc9, PT ;  /* 0x000000c90e00780c */ /* 0x000fc60003f64270 */
[----:B------:R-:W2:Y:S04]  /*40000*/  LDL R26, [R1+0x124c] ;  /* 0x00124c00011a7983 */ /* 0x000ea80000100800 */
[----:B------:R-:W2:Y:S04]  /*40010*/  LDL R24, [R1+0x1250] ;  /* 0x0012500001187983 */ /* 0x000ea80000100800 */
[----:B-1----:R-:W2:Y:S04]  /*40020*/  LDL R22, [R1+0x1244] ;  /* 0x0012440001167983 */ /* 0x002ea80000100800 */
[----:B------:R-:W-:Y:S01]  /*40030*/  STL [R1+0x234], R43 ;  /* 0x0002342b01007387 */ /* 0x000fe20000100800 */
[----:B0-----:R-:W-:Y:S01]  /*40040*/  @P3 IMAD.MOV.U32 R17, RZ, RZ, R36 ;  /* 0x000000ffff113224 */ /* 0x001fe200078e0024 */
[----:B------:R-:W-:-:S02]  /*40050*/  PRMT R38, RZ, 0x7610, R38 ;  /* 0x00007610ff267816 */ /* 0x000fc40000000026 */
[----:B------:R-:W-:Y:S01]  /*40060*/  PRMT R6, RZ, 0x7610, R6 ;  /* 0x00007610ff067816 */ /* 0x000fe20000000006 */
[----:B---3--:R0:W-:Y:S04]  /*40070*/  STL [R1+0x195c], R5 ;  /* 0x00195c0501007387 */ /* 0x0081e80000100800 */
[----:B------:R-:W3:Y:S01]  /*40080*/  LDL R36, [R1+0x1254] ;  /* 0x0012540001247983 */ /* 0x000ee20000100800 */
[----:B----4-:R-:W-:-:S03]  /*40090*/  @P3 IMAD.MOV.U32 R16, RZ, RZ, R19 ;  /* 0x000000ffff103224 */ /* 0x010fc600078e0013 */
[----:B------:R-:W4:Y:S04]  /*400a0*/  LDL R19, [R1+0x1258] ;  /* 0x0012580001137983 */ /* 0x000f280000100800 */
[----:B------:R1:W4:Y:S02]  /*400b0*/  @P3 LDG.E.U8 R38, desc[UR18][R16.64] ;  /* 0x0000001210263981 */ /* 0x000324000c1e1100 */
[----:B-1----:R-:W-:Y:S02]  /*400c0*/  @P3 IMAD.MOV.U32 R16, RZ, RZ, R18 ;  /* 0x000000ffff103224 */ /* 0x002fe400078e0012 */
[----:B------:R-:W4:Y:S01]  /*400d0*/  LDL R18, [R1+0x1260] ;  /* 0x0012600001127983 */ /* 0x000f220000100800 */
[----:B--2---:R-:W-:-:S03]  /*400e0*/  @P3 IMAD.MOV.U32 R17, RZ, RZ, R22 ;  /* 0x000000ffff113224 */ /* 0x004fc600078e0016 */
[----:B------:R-:W2:Y:S04]  /*400f0*/  LDL R22, [R1+0x125c] ;  /* 0x00125c0001167983 */ /* 0x000ea80000100800 */
[----:B------:R1:W2:Y:S01]  /*40100*/  @P3 LDG.E.U8 R6, desc[UR18][R16.64] ;  /* 0x0000001210063981 */ /* 0x0002a2000c1e1100 */
[----:B------:R-:W-:Y:S02]  /*40110*/  ISETP.GT.AND P4, PT, R14, 0xca, PT ;  /* 0x000000ca0e00780c */ /* 0x000fe40003f84270 */
[----:B------:R-:W-:Y:S02]  /*40120*/  PRMT R7, RZ, 0x7610, R7 ;  /* 0x00007610ff077816 */ /* 0x000fe40000000007 */
[----:B------:R-:W-:-:S09]  /*40130*/  PRMT R10, RZ, 0x7610, R10 ;  /* 0x00007610ff0a7816 */ /* 0x000fd2000000000a */
[----:B-1----:R-:W-:Y:S02]  /*40140*/  @P4 IMAD.MOV.U32 R16, RZ, RZ, R24 ;  /* 0x000000ffff104224 */ /* 0x002fe400078e0018 */
[----:B------:R-:W-:-:S05]  /*40150*/  @P4 IMAD.MOV.U32 R17, RZ, RZ, R26 ;  /* 0x000000ffff114224 */ /* 0x000fca00078e001a */
[----:B------:R3:W2:Y:S01]  /*40160*/  @P4 LDG.E.U8 R7, desc[UR18][R16.64] ;  /* 0x0000001210074981 */ /* 0x0006a2000c1e1100 */
[----:B------:R-:W-:Y:S01]  /*40170*/  ISETP.GT.AND P2, PT, R14, 0xcb, PT ;  /* 0x000000cb0e00780c */ /* 0x000fe20003f44270 */
[----:B---3--:R-:W-:Y:S01]  /*40180*/  @P4 IMAD.MOV.U32 R17, RZ, RZ, R36 ;  /* 0x000000ffff114224 */ /* 0x008fe200078e0024 */
[----:B------:R-:W-:Y:S01]  /*40190*/  PRMT R9, RZ, 0x7610, R9 ;  /* 0x00007610ff097816 */ /* 0x000fe20000000009 */
[----:B----4-:R-:W-:-:S05]  /*401a0*/  @P4 IMAD.MOV.U32 R16, RZ, RZ, R19 ;  /* 0x000000ffff104224 */ /* 0x010fca00078e0013 */
[----:B------:R1:W3:Y:S05]  /*401b0*/  @P4 LDG.E.U8 R10, desc[UR18][R16.64] ;  /* 0x00000012100a4981 */ /* 0x0002ea000c1e1100 */
[----:B-1----:R-:W-:Y:S02]  /*401c0*/  @P2 IMAD.MOV.U32 R16, RZ, RZ, R18 ;  /* 0x000000ffff102224 */ /* 0x002fe400078e0012 */
[----:B--2---:R-:W-:Y:S01]  /*401d0*/  @P2 IMAD.MOV.U32 R17, RZ, RZ, R22 ;  /* 0x000000ffff112224 */ /* 0x004fe200078e0016 */
[----:B------:R1:W-:Y:S04]  /*401e0*/  STL [R1+0x193c], R6 ;  /* 0x00193c0601007387 */ /* 0x0003e80000100800 */
[----:B------:R-:W2:Y:S04]  /*401f0*/  LDL R26, [R1+0x1264] ;  /* 0x00126400011a7983 */ /* 0x000ea80000100800 */
[----:B------:R-:W4:Y:S04]  /*40200*/  LDL R24, [R1+0x1268] ;  /* 0x0012680001187983 */ /* 0x000f280000100800 */
[----:B------:R2:W4:Y:S04]  /*40210*/  @P2 LDG.E.U8 R9, desc[UR18][R16.64] ;  /* 0x0000001210092981 */ /* 0x000528000c1e1100 */
[----:B0-----:R-:W4:Y:S04]  /*40220*/  LDL R5, [R1+0x1270] ;  /* 0x0012700001057983 */ /* 0x001f280000100800 */
[----:B------:R-:W-:Y:S04]  /*40230*/  STL [R1+0x1928], R7 ;  /* 0x0019280701007387 */ /* 0x000fe80000100800 */
[----:B-1----:R-:W4:Y:S04]  /*40240*/  LDL R6, [R1+0x126c] ;  /* 0x00126c0001067983 */ /* 0x002f280000100800 */
[----:B------:R-:W4:Y:S01]  /*40250*/  LDL R19, [R1+0x1278] ;  /* 0x0012780001137983 */ /* 0x000f220000100800 */
[----:B------:R-:W-:-:S03]  /*40260*/  PRMT R8, RZ, 0x7610, R8 ;  /* 0x00007610ff087816 */ /* 0x000fc60000000008 */
[----:B---3--:R-:W-:Y:S04]  /*40270*/  STL [R1+0x192c], R10 ;  /* 0x00192c0a01007387 */ /* 0x008fe80000100800 */
[----:B------:R-:W-:Y:S04]  /*40280*/  STL [R1+0x2c], R41 ;  /* 0x00002c2901007387 */ /* 0x000fe80000100800 */
[----:B------:R-:W3:Y:S04]  /*40290*/  LDL R22, [R1+0x1274] ;  /* 0x0012740001167983 */ /* 0x000ee80000100800 */
[----:B------:R-:W3:Y:S01]  /*402a0*/  LDL R18, [R1+0x1280] ;  /* 0x0012800001127983 */ /* 0x000ee20000100800 */
[----:B--2---:R-:W-:-:S02]  /*402b0*/  @P2 IMAD.MOV.U32 R17, RZ, RZ, R26 ;  /* 0x000000ffff112224 */ /* 0x004fc400078e001a */
[----:B----4-:R-:W-:Y:S01]  /*402c0*/  @P2 IMAD.MOV.U32 R16, RZ, RZ, R24 ;  /* 0x000000ffff102224 */ /* 0x010fe200078e0018 */
[----:B------:R0:W-:Y:S04]  /*402d0*/  STL [R1+0x1920], R9 ;  /* 0x0019200901007387 */ /* 0x0001e80000100800 */
[----:B------:R1:W2:Y:S04]  /*402e0*/  @P2 LDG.E.U8 R8, desc[UR18][R16.64] ;  /* 0x0000001210082981 */ /* 0x0002a8000c1e1100 */
[----:B0-----:R-:W4:Y:S01]  /*402f0*/  LDL R9, [R1+0x127c] ;  /* 0x00127c0001097983 */ /* 0x001f220000100800 */
[----:B------:R-:W-:-:S02]  /*40300*/  ISETP.GT.AND P3, PT, R14, 0xcc, PT ;  /* 0x000000cc0e00780c */ /* 0x000fc40003f64270 */
[----:B------:R-:W-:Y:S02]  /*40310*/  PRMT R93, RZ, 0x7610, R93 ;  /* 0x00007610ff5d7816 */ /* 0x000fe4000000005d */
[----:B------:R-:W-:-:S09]  /*40320*/  PRMT R92, RZ, 0x7610, R92 ;  /* 0x00007610ff5c7816 */ /* 0x000fd2000000005c */
[----:B-1----:R-:W-:Y:S02]  /*40330*/  @P3 IMAD.MOV.U32 R16, RZ, RZ, R5 ;  /* 0x000000ffff103224 */ /* 0x002fe400078e0005 */
[----:B------:R-:W-:-:S05]  /*40340*/  @P3 IMAD.MOV.U32 R17, RZ, RZ, R6 ;  /* 0x000000ffff113224 */ /* 0x000fca00078e0006 */
[----:B------:R0:W4:Y:S01]  /*40350*/  @P3 LDG.E.U8 R93, desc[UR18][R16.64] ;  /* 0x00000012105d3981 */ /* 0x000122000c1e1100 */
[----:B------:R-:W-:Y:S01]  /*40360*/  ISETP.GT.AND P4, PT, R14, 0xcd, PT ;  /* 0x000000cd0e00780c */ /* 0x000fe20003f84270 */
[----:B0-----:R-:W-:Y:S02]  /*40370*/  @P3 IMAD.MOV.U32 R16, RZ, RZ, R19 ;  /* 0x000000ffff103224 */ /* 0x001fe400078e0013 */
[----:B------:R-:W-:Y:S01]  /*40380*/  STL [R1+0x24], R38 ;  /* 0x0000242601007387 */ /* 0x000fe20000100800 */
[----:B------:R-:W-:Y:S01]  /*40390*/  PRMT R91, RZ, 0x7610, R91 ;  /* 0x00007610ff5b7816 */ /* 0x000fe2000000005b */
[----:B---3--:R-:W-:-:S05]  /*403a0*/  @P3 IMAD.MOV.U32 R17, RZ, RZ, R22 ;  /* 0x000000ffff113224 */ /* 0x008fca00078e0016 */
[----:B------:R0:W3:Y:S03]  /*403b0*/  @P3 LDG.E.U8 R92, desc[UR18][R16.64] ;  /* 0x00000012105c3981 */ /* 0x0000e6000c1e1100 */
[----:B0-----:R-:W-:Y:S01]  /*403c0*/  @P4 IMAD.MOV.U32 R16, RZ, RZ, R18 ;  /* 0x000000ffff104224 */ /* 0x001fe200078e0012 */
[----:B--2---:R-:W-:Y:S04]  /*403d0*/  STL [R1+0x1924], R8 ;  /* 0x0019240801007387 */ /* 0x004fe80000100800 */
[----:B------:R-:W2:Y:S04]  /*403e0*/  LDL R6, [R1+0x1284] ;  /* 0x0012840001067983 */ /* 0x000ea80000100800 */
[----:B------:R-:W2:Y:S01]  /*403f0*/  LDL R5, [R1+0x1288] ;  /* 0x0012880001057983 */ /* 0x000ea20000100800 */
[----:B----4-:R-:W-:-:S05]  /*40400*/  @P4 IMAD.MOV.U32 R17, RZ, RZ, R9 ;  /* 0x000000ffff114224 */ /* 0x010fca00078e0009 */
[----:B------:R2:W4:Y:S04]  /*40410*/  @P4 LDG.E.U8 R91, desc[UR18][R16.64] ;  /* 0x00000012105b4981 */ /* 0x000528000c1e1100 */
[----:B------:R-:W-:Y:S04]  /*40420*/  STL [R1+0x191c], R93 ;  /* 0x00191c5d01007387 */ /* 0x000fe80000100800 */
[----:B------:R-:W4:Y:S04]  /*40430*/  LDL R24, [R1+0x128c] ;  /* 0x00128c0001187983 */ /* 0x000f280000100800 */
[----:B------:R-:W4:Y:S01]  /*40440*/  LDL R22, [R1+0x1290] ;  /* 0x0012900001167983 */ /* 0x000f220000100800 */
[----:B------:R-:W-:-:S03]  /*40450*/  PRMT R90, RZ, 0x7610, R90 ;  /* 0x00007610ff5a7816 */ /* 0x000fc6000000005a */
[----:B---3--:R-:W-:Y:S04]  /*40460*/  STL [R1+0x1930], R92 ;  /* 0x0019305c01007387 */ /* 0x008fe80000100800 */
[----:B------:R-:W3:Y:S04]  /*40470*/  LDL R26, [R1+0x1294] ;  /* 0x00129400011a7983 */ /* 0x000ee80000100800 */
[----:B------:R-:W3:Y:S04]  /*40480*/  LDL R18, [R1+0x1298] ;  /* 0x0012980001127983 */ /* 0x000ee80000100800 */
[----:B------:R-:W3:Y:S04]  /*40490*/  LDL R19, [R1+0x129c] ;  /* 0x00129c0001137983 */ /* 0x000ee80000100800 */
[----:B------:R-:W3:Y:S01]  /*404a0*/  LDL R9, [R1+0x12a0] ;  /* 0x0012a00001097983 */ /* 0x000ee20000100800 */
[----:B--2---:R-:W-:-:S02]  /*404b0*/  @P4 IMAD.MOV.U32 R17, RZ, RZ, R6 ;  /* 0x000000ffff114224 */ /* 0x004fc400078e0006 */
[----:B------:R-:W-:-:S05]  /*404c0*/  @P4 IMAD.MOV.U32 R16, RZ, RZ, R5 ;  /* 0x000000ffff104224 */ /* 0x000fca00078e0005 */
[----:B------:R0:W2:Y:S04]  /*404d0*/  @P4 LDG.E.U8 R90, desc[UR18][R16.64] ;  /* 0x00000012105a4981 */ /* 0x0000a8000c1e1100 */
[----:B----4-:R-:W-:Y:S04]  /*404e0*/  STL [R1+0x1934], R91 ;  /* 0x0019345b01007387 */ /* 0x010fe80000100800 */
[----:B------:R-:W4:Y:S04]  /*404f0*/  LDL R6, [R1+0x12a4] ;  /* 0x0012a40001067983 */ /* 0x000f280000100800 */
[----:B------:R-:W4:Y:S01]  /*40500*/  LDL R5, [R1+0x12a8] ;  /* 0x0012a80001057983 */ /* 0x000f220000100800 */
[----:B------:R-:W-:-:S02]  /*40510*/  ISETP.GT.AND P2, PT, R14, 0xce, PT ;  /* 0x000000ce0e00780c */ /* 0x000fc40003f44270 */
[----:B------:R-:W-:Y:S02]  /*40520*/  PRMT R27, RZ, 0x7610, R27 ;  /* 0x00007610ff1b7816 */ /* 0x000fe4000000001b */
[----:B------:R-:W-:Y:S02]  /*40530*/  ISETP.GT.AND P3, PT, R14, 0xcf, PT ;  /* 0x000000cf0e00780c */ /* 0x000fe40003f64270 */
[----:B------:R-:W-:-:S07]  /*40540*/  PRMT R23, RZ, 0x7610, R23 ;  /* 0x00007610ff177816 */ /* 0x000fce0000000017 */
[----:B0-----:R-:W-:Y:S02]  /*40550*/  @P2 IMAD.MOV.U32 R17, RZ, RZ, R24 ;  /* 0x000000ffff112224 */ /* 0x001fe400078e0018 */
[----:B------:R-:W-:-:S05]  /*40560*/  @P2 IMAD.MOV.U32 R16, RZ, RZ, R22 ;  /* 0x000000ffff102224 */ /* 0x000fca00078e0016 */
[----:B------:R3:W4:Y:S01]  /*40570*/  @P2 LDG.E.U8 R27, desc[UR18][R16.64] ;  /* 0x00000012101b2981 */ /* 0x000722000c1e1100 */
[----:B------:R-:W-:Y:S02]  /*40580*/  PRMT R21, RZ, 0x7610, R21 ;  /* 0x00007610ff157816 */ /* 0x000fe40000000015 */
[----:B------:R-:W-:Y:S01]  /*40590*/  PRMT R25, RZ, 0x7610, R25 ;  /* 0x00007610ff197816 */ /* 0x000fe20000000019 */
[----:B---3--:R-:W-:Y:S02]  /*405a0*/  @P2 IMAD.MOV.U32 R17, RZ, RZ, R26 ;  /* 0x000000ffff112224 */ /* 0x008fe400078e001a */
[----:B------:R-:W-:-:S05]  /*405b0*/  @P2 IMAD.MOV.U32 R16, RZ, RZ, R18 ;  /* 0x000000ffff102224 */ /* 0x000fca00078e0012 */
[----:B------:R0:W3:Y:S02]  /*405c0*/  @P2 LDG.E.U8 R23, desc[UR18][R16.64] ;  /* 0x0000001210172981 */ /* 0x0000e4000c1e1100 */
[----:B0-----:R-:W-:Y:S02]  /*405d0*/  @P3 IMAD.MOV.U32 R16, RZ, RZ, R9 ;  /* 0x000000ffff103224 */ /* 0x001fe400078e0009 */
[----:B------:R-:W-:-:S05]  /*405e0*/  @P3 IMAD.MOV.U32 R17, RZ, RZ, R19 ;  /* 0x000000ffff113224 */ /* 0x000fca00078e0013 */
[----:B------:R4:W3:Y:S04]  /*405f0*/  @P3 LDG.E.U8 R21, desc[UR18][R16.64] ;  /* 0x0000001210153981 */ /* 0x0008e8000c1e1100 */
[----:B--2---:R-:W-:Y:S04]  /*40600*/  STL [R1+0x1938], R90 ;  /* 0x0019385a01007387 */ /* 0x004fe80000100800 */
[----:B------:R-:W2:Y:S04]  /*40610*/  LDL R22, [R1+0x12b0] ;  /* 0x0012b00001167983 */ /* 0x000ea80000100800 */
[----:B------:R-:W2:Y:S04]  /*40620*/  LDL R24, [R1+0x12ac] ;  /* 0x0012ac0001187983 */ /* 0x000ea80000100800 */
[----:B------:R-:W2:Y:S04]  /*40630*/  LDL R18, [R1+0x12b8] ;  /* 0x0012b80001127983 */ /* 0x000ea80000100800 */
[----:B------:R-:W2:Y:S01]  /*40640*/  LDL R19, [R1+0x12b4] ;  /* 0x0012b40001137983 */ /* 0x000ea20000100800 */
[----:B----4-:R-:W-:-:S02]  /*40650*/  @P3 IMAD.MOV.U32 R16, RZ, RZ, R5 ;  /* 0x000000ffff103224 */ /* 0x010fc400078e0005 */
[----:B------:R-:W-:-:S05]  /*40660*/  @P3 IMAD.MOV.U32 R17, RZ, RZ, R6 ;  /* 0x000000ffff113224 */ /* 0x000fca00078e0006 */
[----:B------:R2:W4:Y:S01]  /*40670*/  @P3 LDG.E.U8 R25, desc[UR18][R16.64] ;  /* 0x0000001210193981 */ /* 0x000522000c1e1100 */
[----:B------:R-:W-:Y:S02]  /*40680*/  ISETP.GT.AND P2, PT, R14, 0xd0, PT ;  /* 0x000000d00e00780c */ /* 0x000fe40003f44270 */
[----:B------:R-:W-:Y:S02]  /*40690*/  PRMT R89, RZ, 0x7610, R89 ;  /* 0x00007610ff597816 */ /* 0x000fe40000000059 */
[----:B------:R-:W-:Y:S01]  /*406a0*/  PRMT R88, RZ, 0x7610, R88 ;  /* 0x00007610ff587816 */ /* 0x000fe20000000058 */
[----:B---3--:R0:W-:Y:S04]  /*406b0*/  STL [R1+0x1f0], R23 ;  /* 0x0001f01701007387 */ /* 0x0081e80000100800 */
[----:B------:R-:W3:Y:S04]  /*406c0*/  LDL R9, [R1+0x12c0] ;  /* 0x0012c00001097983 */ /* 0x000ee80000100800 */
[----:B0-----:R-:W3:Y:S04]  /*406d0*/  LDL R23, [R1+0x12bc] ;  /* 0x0012bc0001177983 */ /* 0x001ee80000100800 */
[----:B------:R0:W-:Y:S04]  /*406e0*/  STL [R1+0x1e4], R21 ;  /* 0x0001e41501007387 */ /* 0x0001e80000100800 */
[----:B------:R-:W3:Y:S01]  /*406f0*/  LDL R5, [R1+0x12c8] ;  /* 0x0012c80001057983 */ /* 0x000ee20000100800 */
[----:B--2---:R-:W-:-:S03]  /*40700*/  @P2 IMAD.MOV.U32 R16, RZ, RZ, R22 ;  /* 0x000000ffff102224 */ /* 0x004fc600078e0016 */
[----:B------:R-:W2:Y:S04]  /*40710*/  LDL R6, [R1+0x12d0] ;  /* 0x0012d00001067983 */ /* 0x000ea80000100800 */
[----:B------:R-:W2:Y:S04]  /*40720*/  LDL R22, [R1+0x12cc] ;  /* 0x0012cc0001167983 */ /* 0x000ea80000100800 */
[----:B0-----:R-:W2:Y:S01]  /*40730*/  LDL R21, [R1+0x12c4] ;  /* 0x0012c40001157983 */ /* 0x001ea20000100800 */
[----:B------:R-:W-:-:S03]  /*40740*/  @P2 IMAD.MOV.U32 R17, RZ, RZ, R24 ;  /* 0x000000ffff112224 */ /* 0x000fc600078e0018 */
[----:B----4-:R0:W-:Y:S04]  /*40750*/  STL [R1+0x1d4], R25 ;  /* 0x0001d41901007387 */ /* 0x0101e80000100800 */
[----:B------:R-:W4:Y:S04]  /*40760*/  LDL R24, [R1+0x12d8] ;  /* 0x0012d80001187983 */ /* 0x000f280000100800 */
[----:B------:R1:W4:Y:S04]  /*40770*/  @P2 LDG.E.U8 R89, desc[UR18][R16.64] ;  /* 0x0000001210592981 */ /* 0x000328000c1e1100 */
[----:B0-----:R-:W4:Y:S01]  /*40780*/  LDL R25, [R1+0x12d4] ;  /* 0x0012d40001197983 */ /* 0x001f220000100800 */
[----:B-1----:R-:W-:-:S02]  /*40790*/  @P2 IMAD.MOV.U32 R16, RZ, RZ, R18 ;  /* 0x000000ffff102224 */ /* 0x002fc400078e0012 */
[----:B------:R-:W-:-:S05]  /*407a0*/  @P2 IMAD.MOV.U32 R17, RZ, RZ, R19 ;  /* 0x000000ffff112224 */ /* 0x000fca00078e0013 */
[----:B------:R3:W4:Y:S01]  /*407b0*/  @P2 LDG.E.U8 R88, desc[UR18][R16.64] ;  /* 0x0000001210582981 */ /* 0x000722000c1e1100 */
[C---:B------:R-:W-:Y:S02]  /*407c0*/  ISETP.GT.AND P3, PT, R14.reuse, 0xd1, PT ;  /* 0x000000d10e00780c */ /* 0x040fe40003f64270 */
[----:B------:R-:W-:Y:S02]  /*407d0*/  PRMT R87, RZ, 0x7610, R87 ;  /* 0x00007610ff577816 */ /* 0x000fe40000000057 */
[----:B------:R-:W-:Y:S02]  /*407e0*/  ISETP.GT.AND P2, PT, R14, 0xd2, PT ;  /* 0x000000d20e00780c */ /* 0x000fe40003f44270 */
[----:B------:R-:W-:Y:S02]  /*407f0*/  PRMT R86, RZ, 0x7610, R86 ;  /* 0x00007610ff567816 */ /* 0x000fe40000000056 */
[----:B------:R-:W-:Y:S02]  /*40800*/  PRMT R84, RZ, 0x7610, R84 ;  /* 0x00007610ff547816 */ /* 0x000fe40000000054 */
[----:B------:R-:W-:-:S03]  /*40810*/  PRMT R82, RZ, 0x7610, R82 ;  /* 0x00007610ff527816 */ /* 0x000fc60000000052 */
[----:B---3--:R-:W-:Y:S02]  /*40820*/  @P3 IMAD.MOV.U32 R16, RZ, RZ, R9 ;  /* 0x000000ffff103224 */ /* 0x008fe400078e0009 */
[----:B------:R-:W-:-:S05]  /*40830*/  @P3 IMAD.MOV.U32 R17, RZ, RZ, R23 ;  /* 0x000000ffff113224 */ /* 0x000fca00078e0017 */
[----:B------:R0:W3:Y:S02]  /*40840*/  @P3 LDG.E.U8 R87, desc[UR18][R16.64] ;  /* 0x0000001210573981 */ /* 0x0000e4000c1e1100 */
[----:B0-----:R-:W-:Y:S02]  /*40850*/  @P3 IMAD.MOV.U32 R16, RZ, RZ, R5 ;  /* 0x000000ffff103224 */ /* 0x001fe400078e0005 */
[----:B--2---:R-:W-:-:S05]  /*40860*/  @P3 IMAD.MOV.U32 R17, RZ, RZ, R21 ;  /* 0x000000ffff113224 */ /* 0x004fca00078e0015 */
[----:B------:R0:W2:Y:S04]  /*40870*/  @P3 LDG.E.U8 R86, desc[UR18][R16.64] ;  /* 0x0000001210563981 */ /* 0x0000a8000c1e1100 */
[----:B----4-:R-:W-:Y:S04]  /*40880*/  STL [R1+0x1960], R89 ;  /* 0x0019605901007387 */ /* 0x010fe80000100800 */
[----:B------:R-:W4:Y:S04]  /*40890*/  LDL R19, [R1+0x12dc] ;  /* 0x0012dc0001137983 */ /* 0x000f280000100800 */
[----:B------:R-:W4:Y:S01]  /*408a0*/  LDL R18, [R1+0x12e0] ;  /* 0x0012e00001127983 */ /* 0x000f220000100800 */
[----:B0-----:R-:W-:-:S02]  /*408b0*/  @P2 IMAD.MOV.U32 R16, RZ, RZ, R6 ;  /* 0x000000ffff102224 */ /* 0x001fc400078e0006 */
[----:B------:R-:W-:-:S05]  /*408c0*/  @P2 IMAD.MOV.U32 R17, RZ, RZ, R22 ;  /* 0x000000ffff112224 */ /* 0x000fca00078e0016 */
[----:B------:R0:W4:Y:S02]  /*408d0*/  @P2 LDG.E.U8 R84, desc[UR18][R16.64] ;  /* 0x0000001210542981 */ /* 0x000124000c1e1100 */
[----:B0-----:R-:W-:Y:S02]  /*408e0*/  @P2 IMAD.MOV.U32 R16, RZ, RZ, R24 ;  /* 0x000000ffff102224 */ /* 0x001fe400078e0018 */
[----:B------:R-:W-:-:S05]  /*408f0*/  @P2 IMAD.MOV.U32 R17, RZ, RZ, R25 ;  /* 0x000000ffff112224 */ /* 0x000fca00078e0019 */
[----:B------:R4:W4:Y:S04]  /*40900*/  @P2 LDG.E.U8 R82, desc[UR18][R16.64] ;  /* 0x0000001210522981 */ /* 0x000928000c1e1100 */
[----:B------:R0:W-:Y:S04]  /*40910*/  STL [R1+0x1f4], R27 ;  /* 0x0001f41b01007387 */ /* 0x0001e80000100800 */
[----:B------:R-:W-:Y:S04]  /*40920*/  STL [R1+0x1964], R88 ;  /* 0x0019645801007387 */ /* 0x000fe80000100800 */
[----:B------:R-:W4:Y:S04]  /*40930*/  LDL R23, [R1+0x12e4] ;  /* 0x0012e40001177983 */ /* 0x000f280000100800 */
[----:B------:R-:W4:Y:S01]  /*40940*/  LDL R9, [R1+0x12e8] ;  /* 0x0012e80001097983 */ /* 0x000f220000100800 */
[----:B------:R-:W-:-:S02]  /*40950*/  ISETP.GT.AND P3, PT, R14, 0xd3, PT ;  /* 0x000000d30e00780c */ /* 0x000fc40003f64270 */
[----:B------:R-:W-:Y:S02]  /*40960*/  PRMT R80, RZ, 0x7610, R80 ;  /* 0x00007610ff507816 */ /* 0x000fe40000000050 */
[----:B------:R-:W-:Y:S01]  /*40970*/  PRMT R78, RZ, 0x7610, R78 ;  /* 0x00007610ff4e7816 */ /* 0x000fe2000000004e */
[----:B---3--:R-:W-:Y:S04]  /*40980*/  STL [R1+0x1940], R87 ;  /* 0x0019405701007387 */ /* 0x008fe80000100800 */
[----:B------:R-:W3:Y:S04]  /*40990*/  LDL R21, [R1+0x12ec] ;  /* 0x0012ec0001157983 */ /* 0x000ee80000100800 */
[----:B------:R-:W3:Y:S04]  /*409a0*/  LDL R5, [R1+0x12f0] ;  /* 0x0012f00001057983 */ /* 0x000ee80000100800 */
[----:B--2---:R-:W-:Y:S04]  /*409b0*/  STL [R1+0x1944], R86 ;  /* 0x0019445601007387 */ /* 0x004fe80000100800 */
[----:B------:R-:W2:Y:S04]  /*409c0*/  LDL R22, [R1+0x12f4] ;  /* 0x0012f40001167983 */ /* 0x000ea80000100800 */
[----:B------:R-:W2:Y:S01]  /*409d0*/  LDL R6, [R1+0x12f8] ;  /* 0x0012f80001067983 */ /* 0x000ea20000100800 */
[----:B----4-:R-:W-:-:S02]  /*409e0*/  @P3 IMAD.MOV.U32 R16, RZ, RZ, R18 ;  /* 0x000000ffff103224 */ /* 0x010fc400078e0012 */
[----:B------:R-:W-:-:S05]  /*409f0*/  @P3 IMAD.MOV.U32 R17, RZ, RZ, R19 ;  /* 0x000000ffff113224 */ /* 0x000fca00078e0013 */
[----:B------:R1:W4:Y:S04]  /*40a00*/  @P3 LDG.E.U8 R80, desc[UR18][R16.64] ;  /* 0x0000001210503981 */ /* 0x000328000c1e1100 */
[----:B------:R-:W-:Y:S04]  /*40a10*/  STL [R1+0x1948], R84 ;  /* 0x0019485401007387 */ /* 0x000fe80000100800 */
[----:B------:R-:W4:Y:S04]  /*40a20*/  LDL R25, [R1+0x12fc] ;  /* 0x0012fc0001197983 */ /* 0x000f280000100800 */
[----:B------:R-:W4:Y:S04]  /*40a30*/  LDL R24, [R1+0x1300] ;  /* 0x0013000001187983 */ /* 0x000f280000100800 */
[----:B------:R-:W-:Y:S04]  /*40a40*/  STL [R1+0x194c], R82 ;  /* 0x00194c5201007387 */ /* 0x000fe80000100800 */
[----:B------:R-:W4:Y:S04]  /*40a50*/  LDL R19, [R1+0x1304] ;  /* 0x0013040001137983 */ /* 0x000f280000100800 */
[----:B------:R-:W4:Y:S01]  /*40a60*/  LDL R18, [R1+0x1308] ;  /* 0x0013080001127983 */ /* 0x000f220000100800 */
        /* <DEDUP_REMOVED lines=12> */
[----:B--2---:R-:W-:Y:S02]  /*40b30*/  @P2 IMAD.MOV.U32 R17, RZ, RZ, R22 ;  /* 0x000000ffff112224 */ /* 0x004fe400078e0016 */
[----:B------:R-:W-:-:S05]  /*40b40*/  @P2 IMAD.MOV.U32 R16, RZ, RZ, R6 ;  /* 0x000000ffff102224 */ /* 0x000fca00078e0006 */
[----:B------:R1:W2:Y:S04]  /*40b50*/  @P2 LDG.E.U8 R73, desc[UR18][R16.64] ;  /* 0x0000001210492981 */ /* 0x0002a8000c1e1100 */
[----:B----4-:R-:W-:Y:S04]  /*40b60*/  STL [R1+0x1950], R80 ;  /* 0x0019505001007387 */ /* 0x010fe80000100800 */
[----:B0-----:R-:W4:Y:S04]  /*40b70*/  LDL R27, [R1+0x130c] ;  /* 0x00130c00011b7983 */ /* 0x001f280000100800 */
[----:B------:R-:W4:Y:S01]  /*40b80*/  LDL R9, [R1+0x1310] ;  /* 0x0013100001097983 */ /* 0x000f220000100800 */
[----:B-1----:R-:W-:-:S02]  /*40b90*/  @P3 IMAD.MOV.U32 R17, RZ, RZ, R25 ;  /* 0x000000ffff113224 */ /* 0x002fc400078e0019 */
[----:B------:R-:W-:-:S05]  /*40ba0*/  @P3 IMAD.MOV.U32 R16, RZ, RZ, R24 ;  /* 0x000000ffff103224 */ /* 0x000fca00078e0018 */
[----:B------:R0:W4:Y:S02]  /*40bb0*/  @P3 LDG.E.U8 R72, desc[UR18][R16.64] ;  /* 0x0000001210483981 */ /* 0x000124000c1e1100 */
[----:B0-----:R-:W-:Y:S02]  /*40bc0*/  @P3 IMAD.MOV.U32 R17, RZ, RZ, R19 ;  /* 0x000000ffff113224 */ /* 0x001fe400078e0013 */
[----:B------:R-:W-:-:S05]  /*40bd0*/  @P3 IMAD.MOV.U32 R16, RZ, RZ, R18 ;  /* 0x000000ffff103224 */ /* 0x000fca00078e0012 */
[----:B------:R4:W4:Y:S04]  /*40be0*/  @P3 LDG.E.U8 R71, desc[UR18][R16.64] ;  /* 0x0000001210473981 */ /* 0x000928000c1e1100 */
[----:B------:R-:W-:Y:S04]  /*40bf0*/  STL [R1+0x1954], R78 ;  /* 0x0019544e01007387 */ /* 0x000fe80000100800 */
[----:B------:R-:W4:Y:S04]  /*40c00*/  LDL R26, [R1+0x1314] ;  /* 0x00131400011a7983 */ /* 0x000f280000100800 */
[----:B------:R-:W4:Y:S04]  /*40c10*/  LDL R21, [R1+0x1318] ;  /* 0x0013180001157983 */ /* 0x000f280000100800 */
        /* <DEDUP_REMOVED lines=20> */
[----:B0-----:R-:W-:-:S02]  /*40d60*/  @P2 IMAD.MOV.U32 R16, RZ, RZ, R21 ;  /* 0x000000ffff102224 */ /* 0x001fc400078e0015 */
[----:B------:R-:W-:Y:S01]  /*40d70*/  @P2 IMAD.MOV.U32 R17, RZ, RZ, R26 ;  /* 0x000000ffff112224 */ /* 0x000fe200078e001a */
[----:B------:R-:W4:Y:S04]  /*40d80*/  LDL R21, [R1+0x1348] ;  /* 0x0013480001157983 */ /* 0x000f280000100800 */
[----:B------:R-:W4:Y:S04]  /*40d90*/  LDL R26, [R1+0x1344] ;  /* 0x00134400011a7983 */ /* 0x000f280000100800 */
[----:B------:R0:W4:Y:S01]  /*40da0*/  @P2 LDG.E.U8 R33, desc[UR18][R16.64] ;  /* 0x0000001210212981 */ /* 0x000122000c1e1100 */
[----:B------:R-:W-:-:S02]  /*40db0*/  ISETP.GT.AND P3, PT, R14, 0xd7, PT ;  /* 0x000000d70e00780c */ /* 0x000fc40003f64270 */
[----:B------:R-:W-:Y:S02]  /*40dc0*/  PRMT R32, RZ, 0x7610, R32 ;  /* 0x00007610ff207816 */ /* 0x000fe40000000020 */
[----:B------:R-:W-:Y:S02]  /*40dd0*/  ISETP.GT.AND P2, PT, R14, 0xd8, PT ;  /* 0x000000d80e00780c */ /* 0x000fe40003f44270 */
[----:B------:R-:W-:-:S07]  /*40de0*/  PRMT R30, RZ, 0x7610, R30 ;  /* 0x00007610ff1e7816 */ /* 0x000fce000000001e */
[----:B0-----:R-:W-:Y:S02]  /*40df0*/  @P3 IMAD.MOV.U32 R16, RZ, RZ, R5 ;  /* 0x000000ffff103224 */ /* 0x001fe400078e0005 */
[----:B------:R-:W-:Y:S01]  /*40e00*/  @P3 IMAD.MOV.U32 R17, RZ, RZ, R23 ;  /* 0x000000ffff113224 */ /* 0x000fe200078e0017 */
[----:B------:R-:W4:Y:S04]  /*40e10*/  LDL R5, [R1+0x1350] ;  /* 0x0013500001057983 */ /* 0x000f280000100800 */
[----:B------:R-:W4:Y:S04]  /*40e20*/  LDL R23, [R1+0x134c] ;  /* 0x00134c0001177983 */ /* 0x000f280000100800 */
[----:B------:R3:W4:Y:S01]  /*40e30*/  @P3 LDG.E.U8 R32, desc[UR18][R16.64] ;  /* 0x0000001210203981 */ /* 0x000722000c1e1100 */
[----:B------:R-:W-:-:S02]  /*40e40*/  PRMT R70, RZ, 0x7610, R70 ;  /* 0x00007610ff467816 */ /* 0x000fc40000000046 */
[----:B------:R-:W-:Y:S02]  /*40e50*/  PRMT R69, RZ, 0x7610, R69 ;  /* 0x00007610ff457816 */ /* 0x000fe40000000045 */
[----:B------:R-:W-:Y:S01]  /*40e60*/  PRMT R68, RZ, 0x7610, R68 ;  /* 0x00007610ff447816 */ /* 0x000fe20000000044 */
[----:B---3--:R-:W-:Y:S02]  /*40e70*/  @P3 IMAD.MOV.U32 R17, RZ, RZ, R22 ;  /* 0x000000ffff113224 */ /* 0x008fe400078e0016 */
[----:B------:R-:W-:Y:S01]  /*40e80*/  @P3 IMAD.MOV.U32 R16, RZ, RZ, R6 ;  /* 0x000000ffff103224 */ /* 0x000fe200078e0006 */
[----:B------:R-:W3:Y:S04]  /*40e90*/  LDL R22, [R1+0x1354] ;  /* 0x0013540001167983 */ /* 0x000ee80000100800 */
[----:B------:R-:W3:Y:S04]  /*40ea0*/  LDL R6, [R1+0x1358] ;  /* 0x0013580001067983 */ /* 0x000ee80000100800 */
[----:B------:R2:W3:Y:S01]  /*40eb0*/  @P3 LDG.E.U8 R30, desc[UR18][R16.64] ;  /* 0x00000012101e3981 */ /* 0x0004e2000c1e1100 */
[----:B------:R-:W-:Y:S01]  /*40ec0*/  ISETP.GT.AND P3, PT, R14, 0xd9, PT ;  /* 0x000000d90e00780c */ /* 0x000fe20003f64270 */
[----:B--2---:R-:W-:-:S02]  /*40ed0*/  @P2 IMAD.MOV.U32 R17, RZ, RZ, R25 ;  /* 0x000000ffff112224 */ /* 0x004fc400078e0019 */
[----:B------:R-:W-:Y:S01]  /*40ee0*/  @P2 IMAD.MOV.U32 R16, RZ, RZ, R24 ;  /* 0x000000ffff102224 */ /* 0x000fe200078e0018 */
[----:B------:R-:W2:Y:S04]  /*40ef0*/  LDL R25, [R1+0x135c] ;  /* 0x00135c0001197983 */ /* 0x000ea80000100800 */
[----:B------:R-:W2:Y:S04]  /*40f00*/  LDL R24, [R1+0x1360] ;  /* 0x0013600001187983 */ /* 0x000ea80000100800 */
[----:B------:R4:W2:Y:S02]  /*40f10*/  @P2 LDG.E.U8 R70, desc[UR18][R16.64] ;  /* 0x0000001210462981 */ /* 0x0008a4000c1e1100 */
[----:B----4-:R-:W-:-:S02]  /*40f20*/  @P2 IMAD.MOV.U32 R17, RZ, RZ, R19 ;  /* 0x000000ffff112224 */ /* 0x010fc400078e0013 */
[----:B------:R-:W-:Y:S01]  /*40f30*/  @P2 IMAD.MOV.U32 R16, RZ, RZ, R18 ;  /* 0x000000ffff102224 */ /* 0x000fe200078e0012 */
[----:B------:R-:W4:Y:S04]  /*40f40*/  LDL R19, [R1+0x1364] ;  /* 0x0013640001137983 */ /* 0x000f280000100800 */
[----:B------:R-:W4:Y:S04]  /*40f50*/  LDL R18, [R1+0x1368] ;  /* 0x0013680001127983 */ /* 0x000f280000100800 */
[----:B------:R0:W4:Y:S02]  /*40f60*/  @P2 LDG.E.U8 R69, desc[UR18][R16.64] ;  /* 0x0000001210452981 */ /* 0x000124000c1e1100 */
[----:B0-----:R-:W-:-:S02]  /*40f70*/  @P3 IMAD.MOV.U32 R17, RZ, RZ, R27 ;  /* 0x000000ffff113224 */ /* 0x001fc400078e001b */
[----:B------:R-:W-:Y:S01]  /*40f80*/  @P3 IMAD.MOV.U32 R16, RZ, RZ, R9 ;  /* 0x000000ffff103224 */ /* 0x000fe200078e0009 */
[----:B------:R-:W4:Y:S04]  /*40f90*/  LDL R27, [R1+0x136c] ;  /* 0x00136c00011b7983 */ /* 0x000f280000100800 */
[----:B------:R-:W-:Y:S04]  /*40fa0*/  STL [R1+0x1a8], R35 ;  /* 0x0001a82301007387 */ /* 0x000fe80000100800 */
[----:B------:R-:W4:Y:S04]  /*40fb0*/  LDL R9, [R1+0x1370] ;  /* 0x0013700001097983 */ /* 0x000f280000100800 */
[----:B------:R0:W4:Y:S02]  /*40fc0*/  @P3 LDG.E.U8 R68, desc[UR18][R16.64] ;  /* 0x0000001210443981 */ /* 0x000124000c1e1100 */
[----:B0-----:R-:W-:-:S02]  /*40fd0*/  @P3 IMAD.MOV.U32 R17, RZ, RZ, R26 ;  /* 0x000000ffff113224 */ /* 0x001fc400078e001a */
[----:B------:R-:W-:Y:S01]  /*40fe0*/  @P3 IMAD.MOV.U32 R16, RZ, RZ, R21 ;  /* 0x000000ffff103224 */ /* 0x000fe200078e0015 */
[----:B------:R-:W4:Y:S04]  /*40ff0*/  LDL R26, [R1+0x1374] ;  /* 0x00137400011a7983 */ /* 0x000f280000100800 */
[----:B------:R-:W-:Y:S04]  /*41000*/  STL [R1+0x19c], R33 ;  /* 0x00019c2101007387 */ /* 0x000fe80000100800 */
[----:B------:R-:W4:Y:S01]  /*41010*/  LDL R21, [R1+0x1378] ;  /* 0x0013780001157983 */ /* 0x000f220000100800 */
[----:B------:R-:W-:-:S02]  /*41020*/  ISETP.GT.AND P2, PT, R14, 0xda, PT ;  /* 0x000000da0e00780c */ /* 0x000fc40003f44270 */
[----:B------:R-:W-:Y:S02]  /*41030*/  PRMT R67, RZ, 0x7610, R67 ;  /* 0x00007610ff437816 */ /* 0x000fe40000000043 */
[----:B------:R-:W-:-:S04]  /*41040*/  PRMT R66, RZ, 0x7610, R66 ;  /* 0x00007610ff427816 */ /* 0x000fc80000000042 */
[----:B------:R0:W4:Y:S01]  /*41050*/  @P3 LDG.E.U8 R67, desc[UR18][R16.64] ;  /* 0x0000001210433981 */ /* 0x000122000c1e1100 */
[----:B------:R-:W-:Y:S02]  /*41060*/  ISETP.GT.AND P3, PT, R14, 0xdb, PT ;  /* 0x000000db0e00780c */ /* 0x000fe40003f64270 */
[----:B------:R-:W-:Y:S02]  /*41070*/  PRMT R64, RZ, 0x7610, R64 ;  /* 0x00007610ff407816 */ /* 0x000fe40000000040 */
[----:B0-----:R-:W-:Y:S02]  /*41080*/  @P2 IMAD.MOV.U32 R16, RZ, RZ, R5 ;  /* 0x000000ffff102224 */ /* 0x001fe400078e0005 */
[----:B------:R-:W-:Y:S02]  /*41090*/  @P2 IMAD.MOV.U32 R17, RZ, RZ, R23 ;  /* 0x000000ffff112224 */ /* 0x000fe400078e0017 */
[----:B------:R-:W4:Y:S04]  /*410a0*/  LDL R23, [R1+0x137c] ;  /* 0x00137c0001177983 */ /* 0x000f280000100800 */
[----:B------:R-:W-:Y:S04]  /*410b0*/  STL [R1+0x190], R32 ;  /* 0x0001902001007387 */ /* 0x000fe80000100800 */
        /* <DEDUP_REMOVED lines=8> */
[----:B------:R-:W-:Y:S04]  /*41140*/  STL [R1+0x184], R30 ;  /* 0x0001841e01007387 */ /* 0x000fe80000100800 */
        /* <DEDUP_REMOVED lines=16> */
[----:B------:R-:W4:Y:S04]  /*41250*/  LDL R9, [R1+0x13a0] ;  /* 0x0013a00001097983 */ /* 0x000f280000100800 */
[----:B------:R0:W4:Y:S02]  /*41260*/  @P2 LDG.E.U8 R58, desc[UR18][R16.64] ;  /* 0x00000012103a2981 */ /* 0x000124000c1e1100 */
[----:B0-----:R-:W-:-:S02]  /*41270*/  @P2 IMAD.MOV.U32 R17, RZ, RZ, R26 ;  /* 0x000000ffff112224 */ /* 0x001fc400078e001a */
[----:B------:R-:W-:Y:S01]  /*41280*/  @P2 IMAD.MOV.U32 R16, RZ, RZ, R21 ;  /* 0x000000ffff102224 */ /* 0x000fe200078e0015 */
[----:B------:R-:W4:Y:S04]  /*41290*/  LDL R26, [R1+0x13a4] ;  /* 0x0013a400011a7983 */ /* 0x000f280000100800 */
[----:B------:R-:W4:Y:S01]  /*412a0*/  LDL R21, [R1+0x13a8] ;  /* 0x0013a80001157983 */ /* 0x000f220000100800 */
[----:B------:R-:W-:Y:S02]  /*412b0*/  ISETP.GT.AND P3, PT, R14, 0xdd, PT ;  /* 0x000000dd0e00780c */ /* 0x000fe40003f64270 */
[----:B------:R-:W-:Y:S02]  /*412c0*/  PRMT R56, RZ, 0x7610, R56 ;  /* 0x00007610ff387816 */ /* 0x000fe40000000038 */
[----:B------:R-:W-:-:S04]  /*412d0*/  PRMT R54, RZ, 0x7610, R54 ;  /* 0x00007610ff367816 */ /* 0x000fc80000000036 */
[----:B------:R0:W4:Y:S01]  /*412e0*/  @P2 LDG.E.U8 R56, desc[UR18][R16.64] ;  /* 0x0000001210382981 */ /* 0x000122000c1e1100 */
[----:B------:R-:W-:Y:S02]  /*412f0*/  ISETP.GT.AND P2, PT, R14, 0xde, PT ;  /* 0x000000de0e00780c */ /* 0x000fe40003f44270 */
[----:B------:R-:W-:Y:S02]  /*41300*/  PRMT R52, RZ, 0x7610, R52 ;  /* 0x00007610ff347816 */ /* 0x000fe40000000034 */
[----:B0-----:R-:W-:Y:S02]  /*41310*/  @P3 IMAD.MOV.U32 R17, RZ, RZ, R23 ;  /* 0x000000ffff113224 */ /* 0x001fe400078e0017 */
[----:B------:R-:W-:Y:S01]  /*41320*/  @P3 IMAD.MOV.U32 R16, RZ, RZ, R5 ;  /* 0x000000ffff103224 */ /* 0x000fe200078e0005 */
[----:B------:R-:W-:Y:S02]  /*41330*/  PRMT R29, RZ, 0x7610, R29 ;  /* 0x00007610ff1d7816 */ /* 0x000fe4000000001d */
[----:B------:R-:W-:-:S02]  /*41340*/  PRMT R28, RZ, 0x7610, R28 ;  /* 0x00007610ff1c7816 */ /* 0x000fc4000000001c */
[----:B------:R-:W-:Y:S02]  /*41350*/  PRMT R8, RZ, 0x7610, R8 ;  /* 0x00007610ff087816 */ /* 0x000fe40000000008 */
[----:B------:R-:W-:Y:S01]  /*41360*/  PRMT R20, RZ, 0x7610, R20 ;  /* 0x00007610ff147816 */ /* 0x000fe20000000014 */
[----:B------:R3:W4:Y:S04]  /*41370*/  @P3 LDG.E.U8 R54, desc[UR18][R16.64] ;  /* 0x0000001210363981 */ /* 0x000728000c1e1100 */
[----:B------:R-:W4:Y:S04]  /*41380*/  LDL R23, [R1+0x13ac] ;  /* 0x0013ac0001177983 */ /* 0x000f280000100800 */
[----:B------:R-:W4:Y:S01]  /*41390*/  LDL R5, [R1+0x13b0] ;  /* 0x0013b00001057983 */ /* 0x000f220000100800 */
[----:B---3--:R-:W-:-:S02]  /*413a0*/  @P3 IMAD.MOV.U32 R17, RZ, RZ, R22 ;  /* 0x000000ffff113224 */ /* 0x008fc400078e0016 */
        /* <DEDUP_REMOVED lines=14> */
[----:B------:R0:W2:Y:S02]  /*41490*/  @P2 LDG.E.U8 R28, desc[UR18][R16.64] ;  /* 0x00000012101c2981 */ /* 0x0000a4000c1e1100 */
[----:B0-----:R-:W-:-:S02]  /*414a0*/  @P3 IMAD.MOV.U32 R17, RZ, RZ, R27 ;  /* 0x000000ffff113224 */ /* 0x001fc400078e001b */
[----:B------:R-:W-:Y:S01]  /*414b0*/  @P3 IMAD.MOV.U32 R16, RZ, RZ, R9 ;  /* 0x000000ffff103224 */ /* 0x000fe200078e0009 */
[----:B------:R-:W-:Y:S01]  /*414c0*/  ISETP.GT.AND P2, PT, R14, 0xe0, PT ;  /* 0x000000e00e00780c */ /* 0x000fe20003f44270 */
[----:B------:R-:W2:Y:S04]  /*414d0*/  LDL R9, [R1+0x13cc] ;  /* 0x0013cc0001097983 */ /* 0x000ea80000100800 */
[----:B------:R0:W2:Y:S02]  /*414e0*/  @P3 LDG.E.U8 R8, desc[UR18][R16.64] ;  /* 0x0000001210083981 */ /* 0x0000a4000c1e1100 */
[----:B0-----:R-:W-:Y:S02]  /*414f0*/  @P3 IMAD.MOV.U32 R17, RZ, RZ, R26 ;  /* 0x000000ffff113224 */ /* 0x001fe400078e001a */
[----:B------:R-:W-:-:S05]  /*41500*/  @P3 IMAD.MOV.U32 R16, RZ, RZ, R21 ;  /* 0x000000ffff103224 */ /* 0x000fca00078e0015 */
[----:B------:R0:W4:Y:S01]  /*41510*/  @P3 LDG.E.U8 R20, desc[UR18][R16.64] ;  /* 0x0000001210143981 */ /* 0x000122000c1e1100 */
[----:B------:R-:W-:Y:S01]  /*41520*/  PRMT R50, RZ, 0x7610, R50 ;  /* 0x00007610ff327816 */ /* 0x000fe20000000032 */
[----:B0-----:R-:W-:Y:S02]  /*41530*/  @P2 IMAD.MOV.U32 R17, RZ, RZ, R23 ;  /* 0x000000ffff112224 */ /* 0x001fe400078e0017 */
[----:B------:R-:W-:-:S05]  /*41540*/  @P2 IMAD.MOV.U32 R16, RZ, RZ, R5 ;  /* 0x000000ffff102224 */ /* 0x000fca00078e0005 */
[----:B------:R3:W4:Y:S02]  /*41550*/  @P2 LDG.E.U8 R50, desc[UR18][R16.64] ;  /* 0x0000001210322981 */ /* 0x000724000c1e1100 */
[----:B---3--:R-:W-:Y:S02]  /*41560*/  @P2 IMAD.MOV.U32 R17, RZ, RZ, R22 ;  /* 0x000000ffff112224 */ /* 0x008fe400078e0016 */
[----:B------:R-:W-:Y:S01]  /*41570*/  @P2 IMAD.MOV.U32 R16, RZ, RZ, R6 ;  /* 0x000000ffff102224 */ /* 0x000fe200078e0006 */
[----:B--2---:R0:W-:Y:S04]  /*41580*/  STL [R1+0x140], R8 ;  /* 0x0001400801007387 */ /* 0x0041e80000100800 */
[----:B------:R-:W2:Y:S04]  /*41590*/  LDL R21, [R1+0x13d4] ;  /* 0x0013d40001157983 */ /* 0x000ea80000100800 */
[----:B0-----:R-:W3:Y:S04]  /*415a0*/  LDL R8, [R1+0x13d0] ;  /* 0x0013d00001087983 */ /* 0x001ee80000100800 */
[----:B----4-:R0:W-:Y:S04]  /*415b0*/  STL [R1+0x138], R20 ;  /* 0x0001381401007387 */ /* 0x0101e80000100800 */
[----:B------:R-:W4:Y:S04]  /*415c0*/  LDL R23, [R1+0x13dc] ;  /* 0x0013dc0001177983 */ /* 0x000f280000100800 */
[----:B------:R-:W2:Y:S04]  /*415d0*/  LDL R22, [R1+0x13e4] ;  /* 0x0013e40001167983 */ /* 0x000ea80000100800 */
[----:B------:R-:W2:Y:S04]  /*415e0*/  LDL R5, [R1+0x13e0] ;  /* 0x0013e00001057983 */ /* 0x000ea80000100800 */
[----:B------:R-:W2:Y:S04]  /*415f0*/  LDL R6, [R1+0x13e8] ;  /* 0x0013e80001067983 */ /* 0x000ea80000100800 */
[----:B0-----:R-:W2:Y:S01]  /*41600*/  LDL R20, [R1+0x13d8] ;  /* 0x0013d80001147983 */ /* 0x001ea20000100800 */
[----:B------:R-:W-:-:S02]  /*41610*/  ISETP.GT.AND P3, PT, R14, 0xe1, PT ;  /* 0x000000e10e00780c */ /* 0x000fc40003f64270 */
[----:B------:R-:W-:Y:S01]  /*41620*/  PRMT R48, RZ, 0x7610, R48 ;  /* 0x00007610ff307816 */ /* 0x000fe20000000030 */
[----:B------:R0:W-:Y:S04]  /*41630*/  STL [R1+0x158], R29 ;  /* 0x0001581d01007387 */ /* 0x0001e80000100800 */
[----:B------:R-:W4:Y:S04]  /*41640*/  LDL R32, [R1+0x13ec] ;  /* 0x0013ec0001207983 */ /* 0x000f280000100800 */
[----:B------:R-:W4:Y:S04]  /*41650*/  LDL R30, [R1+0x13f0] ;  /* 0x0013f000011e7983 */ /* 0x000f280000100800 */
[----:B------:R1:W4:Y:S01]  /*41660*/  @P2 LDG.E.U8 R48, desc[UR18][R16.64] ;  /* 0x0000001210302981 */ /* 0x000322000c1e1100 */
[----:B------:R-:W-:-:S02]  /*41670*/  PRMT R15, RZ, 0x7610, R15 ;  /* 0x00007610ff0f7816 */ /* 0x000fc4000000000f */
[----:B------:R-:W-:Y:S01]  /*41680*/  ISETP.GT.AND P2, PT, R14, 0xe2, PT ;  /* 0x000000e20e00780c */ /* 0x000fe20003f44270 */
[----:B------:R0:W-:Y:S04]  /*41690*/  STL [R1+0x14c], R28 ;  /* 0x00014c1c01007387 */ /* 0x0001e80000100800 */
[----:B------:R-:W4:Y:S04]  /*416a0*/  LDL R27, [R1+0x13fc] ;  /* 0x0013fc00011b7983 */ /* 0x000f280000100800 */
[----:B------:R-:W4:Y:S04]  /*416b0*/  LDL R26, [R1+0x1400] ;  /* 0x00140000011a7983 */ /* 0x000f280000100800 */
[----:B0-----:R-:W4:Y:S01]  /*416c0*/  LDL R29, [R1+0x140c] ;  /* 0x00140c00011d7983 */ /* 0x001f220000100800 */
[----:B------:R-:W-:-:S03]  /*416d0*/  PRMT R7, RZ, 0x7610, R7 ;  /* 0x00007610ff077816 */ /* 0x000fc60000000007 */
[----:B------:R-:W4:Y:S04]  /*416e0*/  LDL R36, [R1+0x141c] ;  /* 0x00141c0001247983 */ /* 0x000f280000100800 */
[----:B------:R-:W4:Y:S01]  /*416f0*/  LDL R35, [R1+0x1420] ;  /* 0x0014200001237983 */ /* 0x000f220000100800 */
[----:B-1----:R-:W-:Y:S02]  /*41700*/  @P3 IMAD.MOV.U32 R16, RZ, RZ, R24 ;  /* 0x000000ffff103224 */ /* 0x002fe400078e0018 */
[----:B------:R-:W-:Y:S01]  /*41710*/  @P3 IMAD.MOV.U32 R17, RZ, RZ, R25 ;  /* 0x000000ffff113224 */ /* 0x000fe200078e0019 */
[----:B------:R-:W4:Y:S04]  /*41720*/  LDL R24, [R1+0x13f8] ;  /* 0x0013f80001187983 */ /* 0x000f280000100800 */
[----:B------:R-:W4:Y:S04]  /*41730*/  LDL R25, [R1+0x13f4] ;  /* 0x0013f40001197983 */ /* 0x000f280000100800 */
[----:B------:R0:W4:Y:S04]  /*41740*/  @P3 LDG.E.U8 R15, desc[UR18][R16.64] ;  /* 0x00000012100f3981 */ /* 0x000128000c1e1100 */
[----:B------:R-:W4:Y:S04]  /*41750*/  LDL R28, [R1+0x1410] ;  /* 0x00141000011c7983 */ /* 0x000f280000100800 */
[----:B------:R-:W4:Y:S01]  /*41760*/  LDL R33, [R1+0x1424] ;  /* 0x0014240001217983 */ /* 0x000f220000100800 */
[----:B0-----:R-:W-:-:S02]  /*41770*/  PRMT R16, RZ, 0x7610, R16 ;  /* 0x00007610ff107816 */ /* 0x001fc40000000010 */
[----:B------:R-:W-:-:S04]  /*41780*/  PRMT R17, RZ, 0x7610, R17 ;  /* 0x00007610ff117816 */ /* 0x000fc80000000011 */
[----:B------:R0:W4:Y:S01]  /*41790*/  @P3 LDG.E.U8 R16, desc[UR18][R18.64] ;  /* 0x0000001212103981 */ /* 0x000122000c1e1100 */
[----:B------:R-:W-:Y:S01]  /*417a0*/  ISETP.GT.AND P3, PT, R14, 0xe3, PT ;  /* 0x000000e30e00780c */ /* 0x000fe20003f64270 */
[----:B0-----:R-:W-:Y:S02]  /*417b0*/  @P2 IMAD.MOV.U32 R19, RZ, RZ, R9 ;  /* 0x000000ffff132224 */ /* 0x001fe400078e0009 */
[----:B------:R-:W4:Y:S01]  /*417c0*/  LDL R9, [R1+0x1404] ;  /* 0x0014040001097983 */ /* 0x000f220000100800 */
[----:B---3--:R-:W-:-:S03]  /*417d0*/  @P2 IMAD.MOV.U32 R18, RZ, RZ, R8 ;  /* 0x000000ffff122224 */ /* 0x008fc600078e0008 */
[----:B------:R-:W3:Y:S04]  /*417e0*/  LDL R8, [R1+0x1408] ;  /* 0x0014080001087983 */ /* 0x000ee80000100800 */
[----:B------:R0:W3:Y:S02]  /*417f0*/  @P2 LDG.E.U8 R17, desc[UR18][R18.64] ;  /* 0x0000001212112981 */ /* 0x0000e4000c1e1100 */
[----:B0-----:R-:W-:-:S06]  /*41800*/  PRMT R18, RZ, 0x7610, R18 ;  /* 0x00007610ff127816 */ /* 0x001fcc0000000012 */
[----:B--2---:R4:W2:Y:S02]  /*41810*/  @P2 LDG.E.U8 R18, desc[UR18][R20.64] ;  /* 0x0000001214122981 */ /* 0x0048a4000c1e1100 */
[----:B----4-:R-:W-:Y:S02]  /*41820*/  @P3 IMAD.MOV.U32 R21, RZ, RZ, R23 ;  /* 0x000000ffff153224 */ /* 0x010fe400078e0017 */
[----:B------:R-:W-:Y:S02]  /*41830*/  @P3 IMAD.MOV.U32 R23, RZ, RZ, R22 ;  /* 0x000000ffff173224 */ /* 0x000fe400078e0016 */
[----:B------:R-:W-:Y:S02]  /*41840*/  @P3 IMAD.MOV.U32 R20, RZ, RZ, R5 ;  /* 0x000000ffff143224 */ /* 0x000fe400078e0005 */
[----:B------:R-:W-:Y:S01]  /*41850*/  @P3 IMAD.MOV.U32 R22, RZ, RZ, R6 ;  /* 0x000000ffff163224 */ /* 0x000fe200078e0006 */
[----:B------:R-:W4:Y:S04]  /*41860*/  LDL R5, [R1+0x1418] ;  /* 0x0014180001057983 */ /* 0x000f280000100800 */
[----:B------:R-:W2:Y:S01]  /*41870*/  LDL R6, [R1+0x1414] ;  /* 0x0014140001067983 */ /* 0x000ea20000100800 */
[----:B------:R-:W-:-:S02]  /*41880*/  PRMT R19, RZ, 0x7610, R19 ;  /* 0x00007610ff137816 */ /* 0x000fc40000000013 */
[----:B------:R-:W-:-:S04]  /*41890*/  ISETP.GT.AND P2, PT, R14, 0xe4, PT ;  /* 0x000000e40e00780c */ /* 0x000fc80003f44270 */
[----:B------:R0:W2:Y:S02]  /*418a0*/  @P3 LDG.E.U8 R19, desc[UR18][R20.64] ;  /* 0x0000001214133981 */ /* 0x0000a4000c1e1100 */
[----:B0-----:R-:W-:Y:S02]  /*418b0*/  PRMT R20, RZ, 0x7610, R20 ;  /* 0x00007610ff147816 */ /* 0x001fe40000000014 */
[----:B------:R-:W-:-:S04]  /*418c0*/  PRMT R21, RZ, 0x7610, R21 ;  /* 0x00007610ff157816 */ /* 0x000fc80000000015 */
[----:B------:R0:W2:Y:S01]  /*418d0*/  @P3 LDG.E.U8 R20, desc[UR18][R22.64] ;  /* 0x0000001216143981 */ /* 0x0000a2000c1e1100 */
[----:B------:R-:W-:Y:S01]  /*418e0*/  ISETP.GT.AND P3, PT, R14, 0xe5, PT ;  /* 0x000000e50e00780c */ /* 0x000fe20003f64270 */
[----:B0-----:R-:W-:Y:S02]  /*418f0*/  @P2 IMAD.MOV.U32 R22, RZ, RZ, R30 ;  /* 0x000000ffff162224 */ /* 0x001fe400078e001e */
[----:B------:R-:W-:Y:S02]  /*41900*/  @P2 IMAD.MOV.U32 R23, RZ, RZ, R32 ;  /* 0x000000ffff172224 */ /* 0x000fe400078e0020 */
[----:B------:R-:W2:Y:S04]  /*41910*/  LDL R32, [R1+0x1428] ;  /* 0x0014280001207983 */ /* 0x000ea80000100800 */
[----:B------:R0:W2:Y:S02]  /*41920*/  @P2 LDG.E.U8 R21, desc[UR18][R22.64] ;  /* 0x0000001216152981 */ /* 0x0000a4000c1e1100 */
[----:B0-----:R-:W-:-:S02]  /*41930*/  PRMT R22, RZ, 0x7610, R22 ;  /* 0x00007610ff167816 */ /* 0x001fc40000000016 */
[----:B------:R-:W-:-:S04]  /*41940*/  PRMT R23, RZ, 0x7610, R23 ;  /* 0x00007610ff177816 */ /* 0x000fc80000000017 */
[----:B------:R0:W2:Y:S01]  /*41950*/  @P2 LDG.E.U8 R22, desc[UR18][R24.64] ;  /* 0x0000001218162981 */ /* 0x0000a2000c1e1100 */
[----:B------:R-:W-:Y:S01]  /*41960*/  ISETP.GT.AND P2, PT, R14, 0xe6, PT ;  /* 0x000000e60e00780c */ /* 0x000fe20003f44270 */
[----:B0-----:R-:W-:Y:S02]  /*41970*/  @P3 IMAD.MOV.U32 R24, RZ, RZ, R26 ;  /* 0x000000ffff183224 */ /* 0x001fe400078e001a */
[----:B------:R-:W-:Y:S02]  /*41980*/  @P3 IMAD.MOV.U32 R25, RZ, RZ, R27 ;  /* 0x000000ffff193224 */ /* 0x000fe400078e001b */
[----:B------:R-:W-:Y:S01]  /*41990*/  @P3 IMAD.MOV.U32 R27, RZ, RZ, R9 ;  /* 0x000000ffff1b3224 */ /* 0x000fe200078e0009 */
[----:B------:R-:W-:Y:S01]  /*419a0*/  PRMT R37, RZ, 0x7610, R37 ;  /* 0x00007610ff257816 */ /* 0x000fe20000000025 */
[----:B------:R-:W2:Y:S04]  /*419b0*/  LDL R9, [R1+0x142c] ;  /* 0x00142c0001097983 */ /* 0x000ea80000100800 */
[----:B------:R0:W2:Y:S02]  /*419c0*/  @P3 LDG.E.U8 R23, desc[UR18][R24.64] ;  /* 0x0000001218173981 */ /* 0x0000a4000c1e1100 */
[----:B0-----:R-:W-:Y:S01]  /*419d0*/  PRMT R24, RZ, 0x7610, R24 ;  /* 0x00007610ff187816 */ /* 0x001fe20000000018 */
[----:B---3--:R-:W-:-:S02]  /*419e0*/  @P3 IMAD.MOV.U32 R26, RZ, RZ, R8 ;  /* 0x000000ffff1a3224 */ /* 0x008fc400078e0008 */
[----:B------:R-:W3:Y:S04]  /*419f0*/  LDL R8, [R1+0x1430] ;  /* 0x0014300001087983 */ /* 0x000ee80000100800 */
[----:B------:R0:W3:Y:S02]  /*41a00*/  @P3 LDG.E.U8 R24, desc[UR18][R26.64] ;  /* 0x000000121a183981 */ /* 0x0000e4000c1e1100 */
[----:B0-----:R-:W-:Y:S02]  /*41a10*/  @P2 IMAD.MOV.U32 R26, RZ, RZ, R28 ;  /* 0x000000ffff1a2224 */ /* 0x001fe400078e001c */
[----:B------:R-:W-:Y:S01]  /*41a20*/  @P2 IMAD.MOV.U32 R27, RZ, RZ, R29 ;  /* 0x000000ffff1b2224 */ /* 0x000fe200078e001d */
[----:B------:R-:W-:Y:S02]  /*41a30*/  ISETP.GT.AND P3, PT, R14, 0xe7, PT ;  /* 0x000000e70e00780c */ /* 0x000fe40003f64270 */
[----:B------:R-:W-:Y:S01]  /*41a40*/  PRMT R34, RZ, 0x7610, R34 ;  /* 0x00007610ff227816 */ /* 0x000fe20000000022 */
[----:B------:R-:W3:Y:S04]  /*41a50*/  LDL R29, [R1+0x1434] ;  /* 0x00143400011d7983 */ /* 0x000ee80000100800 */
[----:B------:R4:W3:Y:S04]  /*41a60*/  @P2 LDG.E.U8 R7, desc[UR18][R26.64] ;  /* 0x000000121a072981 */ /* 0x0008e8000c1e1100 */
[----:B------:R-:W3:Y:S01]  /*41a70*/  LDL R28, [R1+0x1438] ;  /* 0x00143800011c7983 */ /* 0x000ee20000100800 */
[----:B----4-:R-:W-:-:S02]  /*41a80*/  @P2 IMAD.MOV.U32 R26, RZ, RZ, R5 ;  /* 0x000000ffff1a2224 */ /* 0x010fc400078e0005 */
[----:B--2---:R-:W-:-:S05]  /*41a90*/  @P2 IMAD.MOV.U32 R27, RZ, RZ, R6 ;  /* 0x000000ffff1b2224 */ /* 0x004fca00078e0006 */
[----:B------:R0:W2:Y:S01]  /*41aa0*/  @P2 LDG.E.U8 R37, desc[UR18][R26.64] ;  /* 0x000000121a252981 */ /* 0x0000a2000c1e1100 */
[----:B------:R-:W-:Y:S01]  /*41ab0*/  PRMT R31, RZ, 0x7610, R31 ;  /* 0x00007610ff1f7816 */ /* 0x000fe2000000001f */
[----:B0-----:R-:W-:Y:S02]  /*41ac0*/  @P3 IMAD.MOV.U32 R26, RZ, RZ, R35 ;  /* 0x000000ffff1a3224 */ /* 0x001fe400078e0023 */
[----:B------:R-:W-:-:S05]  /*41ad0*/  @P3 IMAD.MOV.U32 R27, RZ, RZ, R36 ;  /* 0x000000ffff1b3224 */ /* 0x000fca00078e0024 */
[----:B------:R0:W4:Y:S02]  /*41ae0*/  @P3 LDG.E.U8 R34, desc[UR18][R26.64] ;  /* 0x000000121a223981 */ /* 0x000124000c1e1100 */
[----:B0-----:R-:W-:Y:S02]  /*41af0*/  @P3 IMAD.MOV.U32 R27, RZ, RZ, R33 ;  /* 0x000000ffff1b3224 */ /* 0x001fe400078e0021 */
[----:B------:R-:W-:-:S05]  /*41b00*/  @P3 IMAD.MOV.U32 R26, RZ, RZ, R32 ;  /* 0x000000ffff1a3224 */ /* 0x000fca00078e0020 */
[----:B------:R0:W4:Y:S01]  /*41b10*/  @P3 LDG.E.U8 R31, desc[UR18][R26.64] ;  /* 0x000000121a1f3981 */ /* 0x000122000c1e1100 */
[----:B------:R-:W-:-:S13]  /*41b20*/  ISETP.GT.AND P2, PT, R14, 0xe8, PT ;  /* 0x000000e80e00780c */ /* 0x000fda0003f44270 */
[----:B0-----:R-:W-:Y:S01]  /*41b30*/  @P2 IMAD.MOV.U32 R27, RZ, RZ, R9 ;  /* 0x000000ffff1b2224 */ /* 0x001fe200078e0009 */
[----:B---3--:R0:W-:Y:S04]  /*41b40*/  STL [R1+0x104], R7 ;  /* 0x0001040701007387 */ /* 0x0081e80000100800 */
[----:B------:R-:W3:Y:S04]  /*41b50*/  LDL R6, [R1+0x1440] ;  /* 0x0014400001067983 */ /* 0x000ee80000100800 */
[----:B------:R-:W3:Y:S04]  /*41b60*/  LDL R30, [R1+0x1444] ;  /* 0x00144400011e7983 */ /* 0x000ee80000100800 */
[----:B------:R-:W3:Y:S04]  /*41b70*/  LDL R5, [R1+0x1448] ;  /* 0x0014480001057983 */ /* 0x000ee80000100800 */
[----:B------:R-:W3:Y:S04]  /*41b80*/  LDL R38, [R1+0x144c] ;  /* 0x00144c0001267983 */ /* 0x000ee80000100800 */
[----:B0-----:R-:W3:Y:S04]  /*41b90*/  LDL R7, [R1+0x143c] ;  /* 0x00143c0001077983 */ /* 0x001ee80000100800 */
[----:B--2---:R0:W-:Y:S04]  /*41ba0*/  STL [R1+0x100], R37 ;  /* 0x0001002501007387 */ /* 0x0041e80000100800 */
[----:B------:R-:W2:Y:S04]  /*41bb0*/  LDL R33, [R1+0x1454] ;  /* 0x0014540001217983 */ /* 0x000ea80000100800 */
[----:B------:R-:W2:Y:S01]  /*41bc0*/  LDL R32, [R1+0x1458] ;  /* 0x0014580001207983 */ /* 0x000ea20000100800 */
[----:B------:R-:W-:-:S03]  /*41bd0*/  @P2 IMAD.MOV.U32 R26, RZ, RZ, R8 ;  /* 0x000000ffff1a2224 */ /* 0x000fc600078e0008 */
[----:B------:R-:W2:Y:S04]  /*41be0*/  LDL R9, [R1+0x145c] ;  /* 0x00145c0001097983 */ /* 0x000ea80000100800 */
[----:B------:R-:W2:Y:S01]  /*41bf0*/  LDL R8, [R1+0x1460] ;  /* 0x0014600001087983 */ /* 0x000ea20000100800 */
[----:B------:R-:W-:Y:S02]  /*41c00*/  PRMT R25, RZ, 0x7610, R25 ;  /* 0x00007610ff197816 */ /* 0x000fe40000000019 */
[----:B------:R-:W-:Y:S01]  /*41c10*/  ISETP.GT.AND P3, PT, R14, 0xe9, PT ;  /* 0x000000e90e00780c */ /* 0x000fe20003f64270 */
[----:B------:R-:W2:Y:S04]  /*41c20*/  LDL R35, [R1+0x1464] ;  /* 0x0014640001237983 */ /* 0x000ea80000100800 */
[----:B0-----:R-:W2:Y:S04]  /*41c30*/  LDL R37, [R1+0x1450] ;  /* 0x0014500001257983 */ /* 0x001ea80000100800 */
[----:B------:R0:W2:Y:S02]  /*41c40*/  @P2 LDG.E.U8 R25, desc[UR18][R26.64] ;  /* 0x000000121a192981 */ /* 0x0000a4000c1e1100 */
[----:B0-----:R-:W-:-:S02]  /*41c50*/  PRMT R26, RZ, 0x7610, R26 ;  /* 0x00007610ff1a7816 */ /* 0x001fc4000000001a */
[----:B------:R-:W-:Y:S01]  /*41c60*/  PRMT R27, RZ, 0x7610, R27 ;  /* 0x00007610ff1b7816 */ /* 0x000fe2000000001b */
[----:B----4-:R0:W-:Y:S04]  /*41c70*/  STL [R1+0xfc], R34 ;  /* 0x0000fc2201007387 */ /* 0x0101e80000100800 */
[----:B------:R3:W4:Y:S01]  /*41c80*/  @P2 LDG.E.U8 R26, desc[UR18][R28.64] ;  /* 0x000000121c1a2981 */ /* 0x000722000c1e1100 */
[----:B------:R-:W-:-:S03]  /*41c90*/  ISETP.GT.AND P2, PT, R14, 0xea, PT ;  /* 0x000000ea0e00780c */ /* 0x000fc60003f44270 */
[----:B0-----:R-:W2:Y:S01]  /*41ca0*/  LDL R34, [R1+0x1468] ;  /* 0x0014680001227983 */ /* 0x001ea20000100800 */
[----:B---3--:R-:W-:-:S03]  /*41cb0*/  @P3 IMAD.MOV.U32 R28, RZ, RZ, R6 ;  /* 0x000000ffff1c3224 */ /* 0x008fc600078e0006 */
[----:B------:R-:W3:Y:S01]  /*41cc0*/  LDL R6, [R1+0x1470] ;  /* 0x0014700001067983 */ /* 0x000ee20000100800 */
[----:B------:R-:W-:-:S03]  /*41cd0*/  @P3 IMAD.MOV.U32 R29, RZ, RZ, R7 ;  /* 0x000000ffff1d3224 */ /* 0x000fc600078e0007 */
[----:B------:R-:W4:Y:S04]  /*41ce0*/  LDL R7, [R1+0x146c] ;  /* 0x00146c0001077983 */ /* 0x000f280000100800 */
[----:B------:R0:W4:Y:S04]  /*41cf0*/  @P3 LDG.E.U8 R27, desc[UR18][R28.64] ;  /* 0x000000121c1b3981 */ /* 0x000128000c1e1100 */
[----:B------:R1:W-:Y:S04]  /*41d00*/  STL [R1+0xf0], R31 ;  /* 0x0000f01f01007387 */ /* 0x0003e80000100800 */
[----:B------:R-:W4:Y:S04]  /*41d10*/  LDL R36, [R1+0x1474] ;  /* 0x0014740001247983 */ /* 0x000f280000100800 */
[----:B------:R-:W4:Y:S04]  /*41d20*/  LDL R39, [R1+0x147c] ;  /* 0x00147c0001277983 */ /* 0x000f280000100800 */
[----:B------:R-:W4:Y:S04]  /*41d30*/  LDL R41, [R1+0x14ac] ;  /* 0x0014ac0001297983 */ /* 0x000f280000100800 */
[----:B------:R-:W4:Y:S04]  /*41d40*/  LDL R40, [R1+0x14b0] ;  /* 0x0014b00001287983 */ /* 0x000f280000100800 */
[----:B------:R-:W4:Y:S04]  /*41d50*/  LDL R45, [R1+0x152c] ;  /* 0x00152c00012d7983 */ /* 0x000f280000100800 */
[----:B------:R-:W4:Y:S04]  /*41d60*/  LDL R43, [R1+0x1534] ;  /* 0x00153400012b7983 */ /* 0x000f280000100800 */
[----:B------:R-:W4:Y:S04]  /*41d70*/  LDL R42, [R1+0x1538] ;  /* 0x00153800012a7983 */ /* 0x000f280000100800 */
[----:B------:R-:W4:Y:S01]  /*41d80*/  LDL R46, [R1+0x149c] ;  /* 0x00149c00012e7983 */ /* 0x000f220000100800 */
[----:B0-----:R-:W-:Y:S01]  /*41d90*/  PRMT R28, RZ, 0x7610, R28 ;  /* 0x00007610ff1c7816 */ /* 0x001fe2000000001c */
[----:B-1----:R-:W-:-:S02]  /*41da0*/  @P3 IMAD.MOV.U32 R31, RZ, RZ, R30 ;  /* 0x000000ffff1f3224 */ /* 0x002fc400078e001e */
[----:B------:R-:W-:Y:S01]  /*41db0*/  @P3 IMAD.MOV.U32 R30, RZ, RZ, R5 ;  /* 0x000000ffff1e3224 */ /* 0x000fe200078e0005 */
[----:B------:R-:W-:Y:S01]  /*41dc0*/  PRMT R29, RZ, 0x7610, R29 ;  /* 0x00007610ff1d7816 */ /* 0x000fe2000000001d */
[----:B------:R-:W4:Y:S04]  /*41dd0*/  LDL R5, [R1+0x1478] ;  /* 0x0014780001057983 */ /* 0x000f280000100800 */
[----:B------:R2:W4:Y:S01]  /*41de0*/  @P3 LDG.E.U8 R28, desc[UR18][R30.64] ;  /* 0x000000121e1c3981 */ /* 0x000522000c1e1100 */
[----:B------:R-:W-:-:S03]  /*41df0*/  ISETP.GT.AND P3, PT, R14, 0xeb, PT ;  /* 0x000000eb0e00780c */ /* 0x000fc60003f64270 */
[----:B------:R-:W4:Y:S01]  /*41e00*/  LDL R72, [R1+0x14a4] ;  /* 0x0014a40001487983 */ /* 0x000f220000100800 */
[----:B--2---:R-:W-:Y:S02]  /*41e10*/  @P2 IMAD.MOV.U32 R30, RZ, RZ, R37 ;  /* 0x000000ffff1e2224 */ /* 0x004fe400078e0025 */
[----:B------:R-:W-:Y:S02]  /*41e20*/  @P2 IMAD.MOV.U32 R31, RZ, RZ, R38 ;  /* 0x000000ffff1f2224 */ /* 0x000fe400078e0026 */
[----:B------:R-:W2:Y:S04]  /*41e30*/  LDL R38, [R1+0x1480] ;  /* 0x0014800001267983 */ /* 0x000ea80000100800 */
[----:B------:R0:W2:Y:S02]  /*41e40*/  @P2 LDG.E.U8 R29, desc[UR18][R30.64] ;  /* 0x000000121e1d2981 */ /* 0x0000a4000c1e1100 */
[----:B0-----:R-:W-:-:S06]  /*41e50*/  PRMT R30, RZ, 0x7610, R30 ;  /* 0x00007610ff1e7816 */ /* 0x001fcc000000001e */
[----:B------:R0:W2:Y:S02]  /*41e60*/  @P2 LDG.E.U8 R30, desc[UR18][R32.64] ;  /* 0x00000012201e2981 */ /* 0x0000a4000c1e1100 */
[----:B0-----:R-:W-:Y:S02]  /*41e70*/  @P3 IMAD.MOV.U32 R32, RZ, RZ, R8 ;  /* 0x000000ffff203224 */ /* 0x001fe400078e0008 */
[----:B------:R-:W-:Y:S01]  /*41e80*/  @P3 IMAD.MOV.U32 R33, RZ, RZ, R9 ;  /* 0x000000ffff213224 */ /* 0x000fe200078e0009 */
[----:B------:R-:W2:Y:S04]  /*41e90*/  LDL R8, [R1+0x1488] ;  /* 0x0014880001087983 */ /* 0x000ea80000100800 */
[----:B------:R-:W2:Y:S01]  /*41ea0*/  LDL R9, [R1+0x1484] ;  /* 0x0014840001097983 */ /* 0x000ea20000100800 */
[----:B------:R-:W-:-:S02]  /*41eb0*/  PRMT R31, RZ, 0x7610, R31 ;  /* 0x00007610ff1f7816 */ /* 0x000fc4000000001f */
[----:B------:R-:W-:-:S04]  /*41ec0*/  ISETP.GT.AND P2, PT, R14, 0xec, PT ;  /* 0x000000ec0e00780c */ /* 0x000fc80003f44270 */
[----:B------:R0:W2:Y:S02]  /*41ed0*/  @P3 LDG.E.U8 R31, desc[UR18][R32.64] ;  /* 0x00000012201f3981 */ /* 0x0000a4000c1e1100 */
[----:B0-----:R-:W-:-:S06]  /*41ee0*/  PRMT R32, RZ, 0x7610, R32 ;  /* 0x00007610ff207816 */ /* 0x001fcc0000000020 */
[----:B------:R3:W2:Y:S01]  /*41ef0*/  @P3 LDG.E.U8 R32, desc[UR18][R34.64] ;  /* 0x0000001222203981 */ /* 0x0006a2000c1e1100 */
[----:B------:R-:W-:Y:S02]  /*41f00*/  PRMT R33, RZ, 0x7610, R33 ;  /* 0x00007610ff217816 */ /* 0x000fe40000000021 */
[----:B------:R-:W-:Y:S01]  /*41f10*/  ISETP.GT.AND P3, PT, R14, 0xed, PT ;  /* 0x000000ed0e00780c */ /* 0x000fe20003f64270 */
[----:B---3--:R-:W-:Y:S02]  /*41f20*/  @P2 IMAD.MOV.U32 R34, RZ, RZ, R6 ;  /* 0x000000ffff222224 */ /* 0x008fe400078e0006 */
[----:B------:R-:W3:Y:S01]  /*41f30*/  LDL R6, [R1+0x14b8] ;  /* 0x0014b80001067983 */ /* 0x000ee20000100800 */
[----:B----4-:R-:W-:-:S03]  /*41f40*/  @P2 IMAD.MOV.U32 R35, RZ, RZ, R7 ;  /* 0x000000ffff232224 */ /* 0x010fc600078e0007 */
[----:B------:R-:W4:Y:S01]  /*41f50*/  LDL R7, [R1+0x14b4] ;  /* 0x0014b40001077983 */ /* 0x000f220000100800 */
[----:B------:R-:W-:-:S03]  /*41f60*/  @P2 IMAD.MOV.U32 R37, RZ, RZ, R36 ;  /* 0x000000ffff252224 */ /* 0x000fc600078e0024 */
[----:B------:R0:W4:Y:S01]  /*41f70*/  @P2 LDG.E.U8 R33, desc[UR18][R34.64] ;  /* 0x0000001222212981 */ /* 0x000122000c1e1100 */
[----:B------:R-:W-:-:S03]  /*41f80*/  @P2 IMAD.MOV.U32 R36, RZ, RZ, R5 ;  /* 0x000000ffff242224 */ /* 0x000fc600078e0005 */
[----:B------:R-:W4:Y:S01]  /*41f90*/  LDL R5, [R1+0x1530] ;  /* 0x0015300001057983 */ /* 0x000f220000100800 */
[----:B0-----:R-:W-:-:S06]  /*41fa0*/  PRMT R34, RZ, 0x7610, R34 ;  /* 0x00007610ff227816 */ /* 0x001fcc0000000022 */
[----:B------:R2:W4:Y:S02]  /*41fb0*/  @P2 LDG.E.U8 R34, desc[UR18][R36.64] ;  /* 0x0000001224222981 */ /* 0x000524000c1e1100 */
[----:B--2---:R-:W-:Y:S02]  /*41fc0*/  @P3 IMAD.MOV.U32 R36, RZ, RZ, R38 ;  /* 0x000000ffff243224 */ /* 0x004fe400078e0026 */
[----:B------:R-:W-:Y:S02]  /*41fd0*/  @P3 IMAD.MOV.U32 R37, RZ, RZ, R39 ;  /* 0x000000ffff253224 */ /* 0x000fe400078e0027 */
[----:B------:R-:W-:Y:S02]  /*41fe0*/  @P3 IMAD.MOV.U32 R38, RZ, RZ, R8 ;  /* 0x000000ffff263224 */ /* 0x000fe400078e0008 */
[----:B------:R-:W-:Y:S01]  /*41ff0*/  @P3 IMAD.MOV.U32 R39, RZ, RZ, R9 ;  /* 0x000000ffff273224 */ /* 0x000fe200078e0009 */
[----:B------:R-:W2:Y:S04]  /*42000*/  LDL R8, [R1+0x1490] ;  /* 0x0014900001087983 */ /* 0x000ea80000100800 */
        /* <DEDUP_REMOVED lines=9> */
[----:B------:R-:W-:-:S05]  /*420a0*/  @P2 IMAD.MOV.U32 R39, RZ, RZ, R41 ;  /* 0x000000ffff272224 */ /* 0x000fca00078e0029 */
[----:B------:R0:W2:Y:S02]  /*420b0*/  @P2 LDG.E.U8 R37, desc[UR18][R38.64] ;  /* 0x0000001226252981 */ /* 0x0000a4000c1e1100 */
[----:B0-----:R-:W-:Y:S02]  /*420c0*/  PRMT R38, RZ, 0x7610, R38 ;  /* 0x00007610ff267816 */ /* 0x001fe40000000026 */
[----:B------:R-:W-:Y:S02]  /*420d0*/  PRMT R39, RZ, 0x7610, R39 ;  /* 0x00007610ff277816 */ /* 0x000fe40000000027 */
[----:B------:R-:W-:Y:S01]  /*420e0*/  PRMT R44, RZ, 0x7610, R44 ;  /* 0x00007610ff2c7816 */ /* 0x000fe2000000002c */
[----:B---3--:R-:W-:Y:S02]  /*420f0*/  @P2 IMAD.MOV.U32 R40, RZ, RZ, R6 ;  /* 0x000000ffff282224 */ /* 0x008fe400078e0006 */
[----:B------:R-:W3:Y:S01]  /*42100*/  LDL R6, [R1+0x1498] ;  /* 0x0014980001067983 */ /* 0x000ee20000100800 */
[----:B----4-:R-:W-:-:S03]  /*42110*/  @P2 IMAD.MOV.U32 R41, RZ, RZ, R7 ;  /* 0x000000ffff292224 */ /* 0x010fc600078e0007 */
[----:B------:R-:W4:Y:S04]  /*42120*/  LDL R7, [R1+0x1494] ;  /* 0x0014940001077983 */ /* 0x000f280000100800 */
[----:B------:R0:W4:Y:S01]  /*42130*/  @P2 LDG.E.U8 R38, desc[UR18][R40.64] ;  /* 0x0000001228262981 */ /* 0x000122000c1e1100 */
[----:B------:R-:W-:Y:S01]  /*42140*/  ISETP.GT.AND P2, PT, R14, 0xee, PT ;  /* 0x000000ee0e00780c */ /* 0x000fe20003f44270 */
[----:B0-----:R-:W-:Y:S02]  /*42150*/  @P3 IMAD.MOV.U32 R40, RZ, RZ, R5 ;  /* 0x000000ffff283224 */ /* 0x001fe400078e0005 */
[----:B------:R-:W4:Y:S01]  /*42160*/  LDL R5, [R1+0x14a0] ;  /* 0x0014a00001057983 */ /* 0x000f220000100800 */
[----:B------:R-:W-:-:S03]  /*42170*/  @P3 IMAD.MOV.U32 R41, RZ, RZ, R45 ;  /* 0x000000ffff293224 */ /* 0x000fc600078e002d */
[----:B------:R-:W4:Y:S04]  /*42180*/  LDL R45, [R1+0x14a8] ;  /* 0x0014a800012d7983 */ /* 0x000f280000100800 */
[----:B------:R0:W4:Y:S02]  /*42190*/  @P3 LDG.E.U8 R39, desc[UR18][R40.64] ;  /* 0x0000001228273981 */ /* 0x000124000c1e1100 */
[----:B0-----:R-:W-:-:S06]  /*421a0*/  PRMT R40, RZ, 0x7610, R40 ;  /* 0x00007610ff287816 */ /* 0x001fcc0000000028 */
[----:B------:R2:W4:Y:S02]  /*421b0*/  @P3 LDG.E.U8 R40, desc[UR18][R42.64] ;  /* 0x000000122a283981 */ /* 0x000524000c1e1100 */
[----:B--2---:R-:W-:Y:S02]  /*421c0*/  @P2 IMAD.MOV.U32 R42, RZ, RZ, R8 ;  /* 0x000000ffff2a2224 */ /* 0x004fe400078e0008 */
[----:B------:R-:W-:Y:S01]  /*421d0*/  @P2 IMAD.MOV.U32 R43, RZ, RZ, R9 ;  /* 0x000000ffff2b2224 */ /* 0x000fe200078e0009 */
[----:B------:R-:W-:Y:S02]  /*421e0*/  ISETP.GT.AND P3, PT, R14, 0xef, PT ;  /* 0x000000ef0e00780c */ /* 0x000fe40003f64270 */
[----:B------:R-:W-:Y:S02]  /*421f0*/  PRMT R47, RZ, 0x7610, R47 ;  /* 0x00007610ff2f7816 */ /* 0x000fe4000000002f */
[----:B------:R-:W-:Y:S02]  /*42200*/  PRMT R2, RZ, 0x7610, R2 ;  /* 0x00007610ff027816 */ /* 0x000fe40000000002 */
[----:B------:R-:W-:Y:S01]  /*42210*/  PRMT R4, RZ, 0x7610, R4 ;  /* 0x00007610ff047816 */ /* 0x000fe20000000004 */
[----:B------:R3:W2:Y:S04]  /*42220*/  @P2 LDG.E.U8 R44, desc[UR18][R42.64] ;  /* 0x000000122a2c2981 */ /* 0x0006a8000c1e1100 */
[----:B------:R-:W2:Y:S04]  /*42230*/  LDL R9, [R1+0x14bc] ;  /* 0x0014bc0001097983 */ /* 0x000ea80000100800 */
[----:B------:R-:W2:Y:S01]  /*42240*/  LDL R8, [R1+0x14c0] ;  /* 0x0014c00001087983 */ /* 0x000ea20000100800 */
[----:B---3--:R-:W-:-:S02]  /*42250*/  @P2 IMAD.MOV.U32 R42, RZ, RZ, R6 ;  /* 0x000000ffff2a2224 */ /* 0x008fc400078e0006 */
[----:B----4-:R-:W-:-:S05]  /*42260*/  @P2 IMAD.MOV.U32 R43, RZ, RZ, R7 ;  /* 0x000000ffff2b2224 */ /* 0x010fca00078e0007 */
[----:B------:R0:W3:Y:S02]  /*42270*/  @P2 LDG.E.U8 R47, desc[UR18][R42.64] ;  /* 0x000000122a2f2981 */ /* 0x0000e4000c1e1100 */
[----:B0-----:R-:W-:Y:S02]  /*42280*/  @P3 IMAD.MOV.U32 R42, RZ, RZ, R5 ;  /* 0x000000ffff2a3224 */ /* 0x001fe400078e0005 */
[----:B------:R-:W-:-:S05]  /*42290*/  @P3 IMAD.MOV.U32 R43, RZ, RZ, R46 ;  /* 0x000000ffff2b3224 */ /* 0x000fca00078e002e */
[----:B------:R0:W4:Y:S02]  /*422a0*/  @P3 LDG.E.U8 R2, desc[UR18][R42.64] ;  /* 0x000000122a023981 */ /* 0x000124000c1e1100 */
[----:B0-----:R-:W-:Y:S02]  /*422b0*/  @P3 IMAD.MOV.U32 R42, RZ, RZ, R45 ;  /* 0x000000ffff2a3224 */ /* 0x001fe400078e002d */
[----:B------:R-:W-:-:S05]  /*422c0*/  @P3 IMAD.MOV.U32 R43, RZ, RZ, R72 ;  /* 0x000000ffff2b3224 */ /* 0x000fca00078e0048 */
[----:B------:R0:W4:Y:S04]  /*422d0*/  @P3 LDG.E.U8 R4, desc[UR18][R42.64] ;  /* 0x000000122a043981 */ /* 0x000128000c1e1100 */
[----:B--2---:R1:W-:Y:S04]  /*422e0*/  STL [R1+0xb4], R44 ;  /* 0x0000b42c01007387 */ /* 0x0043e80000100800 */
[----:B------:R-:W2:Y:S04]  /*422f0*/  LDL R6, [R1+0x14c8] ;  /* 0x0014c80001067983 */ /* 0x000ea80000100800 */
[----:B------:R-:W2:Y:S04]  /*42300*/  LDL R7, [R1+0x14d0] ;  /* 0x0014d00001077983 */ /* 0x000ea80000100800 */
[----:B-1----:R-:W2:Y:S01]  /*42310*/  LDL R44, [R1+0x14c4] ;  /* 0x0014c400012c7983 */ /* 0x002ea20000100800 */
[----:B------:R-:W-:-:S02]  /*42320*/  ISETP.GT.AND P2, PT, R14, 0xf1, PT ;  /* 0x000000f10e00780c */ /* 0x000fc40003f44270 */
[----:B------:R-:W-:Y:S02]  /*42330*/  PRMT R41, RZ, 0x7610, R41 ;  /* 0x00007610ff297816 */ /* 0x000fe40000000029 */
[----:B------:R-:W-:-:S09]  /*42340*/  ISETP.GT.AND P3, PT, R14, 0xf2, PT ;  /* 0x000000f20e00780c */ /* 0x000fd20003f64270 */
[----:B0-----:R-:W-:Y:S02]  /*42350*/  @P2 IMAD.MOV.U32 R42, RZ, RZ, R8 ;  /* 0x000000ffff2a2224 */ /* 0x001fe400078e0008 */
[----:B------:R-:W-:-:S05]  /*42360*/  @P2 IMAD.MOV.U32 R43, RZ, RZ, R9 ;  /* 0x000000ffff2b2224 */ /* 0x000fca00078e0009 */
[----:B------:R0:W2:Y:S02]  /*42370*/  @P2 LDG.E.U8 R41, desc[UR18][R42.64] ;  /* 0x000000122a292981 */ /* 0x0000a4000c1e1100 */
[----:B0-----:R-:W-:Y:S02]  /*42380*/  PRMT R42, RZ, 0x7610, R42 ;  /* 0x00007610ff2a7816 */ /* 0x001fe4000000002a */
[----:B---3--:R0:W-:Y:S04]  /*42390*/  STL [R1+0xa8], R47 ;  /* 0x0000a82f01007387 */ /* 0x0081e80000100800 */
[----:B------:R-:W3:Y:S04]  /*423a0*/  LDL R46, [R1+0x153c] ;  /* 0x00153c00012e7983 */ /* 0x000ee80000100800 */
[----:B------:R-:W3:Y:S04]  /*423b0*/  LDL R5, [R1+0x1540] ;  /* 0x0015400001057983 */ /* 0x000ee80000100800 */
[----:B0-----:R-:W3:Y:S04]  /*423c0*/  LDL R47, [R1+0x14cc] ;  /* 0x0014cc00012f7983 */ /* 0x001ee80000100800 */
[----:B----4-:R-:W-:Y:S04]  /*423d0*/  STL [R1+0x18f0], R2 ;  /* 0x0018f00201007387 */ /* 0x010fe80000100800 */
[----:B------:R0:W-:Y:S04]  /*423e0*/  STL [R1+0x18f4], R4 ;  /* 0x0018f40401007387 */ /* 0x0001e80000100800 */
[----:B------:R-:W4:Y:S04]  /*423f0*/  LDL R9, [R1+0x1544] ;  /* 0x0015440001097983 */ /* 0x000f280000100800 */
[----:B------:R-:W4:Y:S01]  /*42400*/  LDL R8, [R1+0x1548] ;  /* 0x0015480001087983 */ /* 0x000f220000100800 */
[----:B--2---:R-:W-:-:S02]  /*42410*/  @P2 IMAD.MOV.U32 R45, RZ, RZ, R44 ;  /* 0x000000ffff2d2224 */ /* 0x004fc400078e002c */
[----:B------:R-:W-:Y:S01]  /*42420*/  @P2 IMAD.MOV.U32 R44, RZ, RZ, R6 ;  /* 0x000000ffff2c2224 */ /* 0x000fe200078e0006 */
[----:B0-----:R-:W2:Y:S04]  /*42430*/  LDL R4, [R1+0x14d8] ;  /* 0x0014d80001047983 */ /* 0x001ea80000100800 */
[----:B------:R-:W2:Y:S04]  /*42440*/  LDL R6, [R1+0x14d4] ;  /* 0x0014d40001067983 */ /* 0x000ea80000100800 */
[----:B------:R0:W2:Y:S01]  /*42450*/  @P2 LDG.E.U8 R42, desc[UR18][R44.64] ;  /* 0x000000122c2a2981 */ /* 0x0000a2000c1e1100 */
[----:B------:R-:W-:-:S03]  /*42460*/  PRMT R43, RZ, 0x7610, R43 ;  /* 0x00007610ff2b7816 */ /* 0x000fc6000000002b */
[----:B------:R-:W2:Y:S04]  /*42470*/  LDL R72, [R1+0x14dc] ;  /* 0x0014dc0001487983 */ /* 0x000ea80000100800 */
[----:B------:R-:W2:Y:S01]  /*42480*/  LDL R2, [R1+0x14e8] ;  /* 0x0014e80001027983 */ /* 0x000ea20000100800 */
[----:B------:R-:W-:Y:S02]  /*42490*/  PRMT R49, RZ, 0x7610, R49 ;  /* 0x00007610ff317816 */ /* 0x000fe40000000031 */
[----:B------:R-:W-:Y:S01]  /*424a0*/  PRMT R51, RZ, 0x7610, R51 ;  /* 0x00007610ff337816 */ /* 0x000fe20000000033 */
[----:B------:R-:W2:Y:S01]  /*424b0*/  LDL R73, [R1+0x14fc] ;  /* 0x0014fc0001497983 */ /* 0x000ea20000100800 */
[----:B------:R-:W-:Y:S02]  /*424c0*/  PRMT R53, RZ, 0x7610, R53 ;  /* 0x00007610ff357816 */ /* 0x000fe40000000035 */
[----:B------:R-:W-:-:S02]  /*424d0*/  PRMT R55, RZ, 0x7610, R55 ;  /* 0x00007610ff377816 */ /* 0x000fc40000000037 */
[----:B------:R-:W-:Y:S01]  /*424e0*/  PRMT R57, RZ, 0x7610, R57 ;  /* 0x00007610ff397816 */ /* 0x000fe20000000039 */
[----:B0-----:R-:W-:Y:S01]  /*424f0*/  @P3 IMAD.MOV.U32 R44, RZ, RZ, R7 ;  /* 0x000000ffff2c3224 */ /* 0x001fe200078e0007 */
[----:B------:R-:W-:Y:S01]  /*42500*/  PRMT R59, RZ, 0x7610, R59 ;  /* 0x00007610ff3b7816 */ /* 0x000fe2000000003b */
[----:B------:R-:W2:Y:S01]  /*42510*/  LDL R7, [R1+0x14e0] ;  /* 0x0014e00001077983 */ /* 0x000ea20000100800 */
[----:B------:R-:W-:Y:S02]  /*42520*/  ISETP.GT.AND P2, PT, R14, 0xf9, PT ;  /* 0x000000f90e00780c */ /* 0x000fe40003f44270 */
[----:B------:R-:W-:Y:S02]  /*42530*/  PRMT R61, RZ, 0x7610, R61 ;  /* 0x00007610ff3d7816 */ /* 0x000fe4000000003d */
[----:B------:R-:W-:Y:S02]  /*42540*/  PRMT R63, RZ, 0x7610, R63 ;  /* 0x00007610ff3f7816 */ /* 0x000fe4000000003f */
[----:B------:R-:W-:-:S02]  /*42550*/  PRMT R65, RZ, 0x7610, R65 ;  /* 0x00007610ff417816 */ /* 0x000fc40000000041 */
[----:B------:R-:W-:Y:S02]  /*42560*/  PRMT R71, RZ, 0x7610, R71 ;  /* 0x00007610ff477816 */ /* 0x000fe40000000047 */
[----:B------:R-:W-:Y:S02]  /*42570*/  PRMT R10, RZ, 0x7610, R10 ;  /* 0x00007610ff0a7816 */ /* 0x000fe4000000000a */
[----:B------:R-:W-:Y:S02]  /*42580*/  PRMT R0, RZ, 0x7610, R0 ;  /* 0x00007610ff007816 */ /* 0x000fe40000000000 */
[----:B------:R-:W-:Y:S01]  /*42590*/  PRMT R3, RZ, 0x7610, R3 ;  /* 0x00007610ff037816 */ /* 0x000fe20000000003 */
[----:B------:R-:W2:Y:S01]  /*425a0*/  LDL R76, [R1+0x1564] ;  /* 0x00156400014c7983 */ /* 0x000ea20000100800 */
[----:B---3--:R-:W-:Y:S02]  /*425b0*/  @P3 IMAD.MOV.U32 R45, RZ, RZ, R47 ;  /* 0x000000ffff2d3224 */ /* 0x008fe400078e002f */
[----:B------:R-:W-:-:S02]  /*425c0*/  @P2 IMAD.MOV.U32 R47, RZ, RZ, R46 ;  /* 0x000000ffff2f2224 */ /* 0x000fc400078e002e */
[----:B------:R-:W-:Y:S02]  /*425d0*/  @P2 IMAD.MOV.U32 R46, RZ, RZ, R5 ;  /* 0x000000ffff2e2224 */ /* 0x000fe400078e0005 */
[----:B------:R-:W3:Y:S04]  /*425e0*/  LDL R5, [R1+0x14e4] ;  /* 0x0014e40001057983 */ /* 0x000ee80000100800 */
[----:B------:R0:W3:Y:S02]  /*425f0*/  @P3 LDG.E.U8 R43, desc[UR18][R44.64] ;  /* 0x000000122c2b3981 */ /* 0x0000e4000c1e1100 */
[----:B0-----:R-:W-:Y:S02]  /*42600*/  PRMT R44, RZ, 0x7610, R44 ;  /* 0x00007610ff2c7816 */ /* 0x001fe4000000002c */
[----:B------:R-:W-:-:S04]  /*42610*/  PRMT R45, RZ, 0x7610, R45 ;  /* 0x00007610ff2d7816 */ /* 0x000fc8000000002d */
[----:B------:R4:W3:Y:S02]  /*42620*/  @P2 LDG.E.U8 R44, desc[UR18][R46.64] ;  /* 0x000000122e2c2981 */ /* 0x0008e4000c1e1100 */
[----:B----4-:R-:W-:Y:S02]  /*42630*/  @P2 IMAD.MOV.U32 R46, RZ, RZ, R8 ;  /* 0x000000ffff2e2224 */ /* 0x010fe400078e0008 */
[----:B------:R-:W-:Y:S01]  /*42640*/  @P2 IMAD.MOV.U32 R47, RZ, RZ, R9 ;  /* 0x000000ffff2f2224 */ /* 0x000fe200078e0009 */
[----:B------:R-:W4:Y:S04]  /*42650*/  LDL R8, [R1+0x14f0] ;  /* 0x0014f00001087983 */ /* 0x000f280000100800 */
[----:B------:R-:W4:Y:S04]  /*42660*/  LDL R9, [R1+0x14ec] ;  /* 0x0014ec0001097983 */ /* 0x000f280000100800 */
[----:B------:R2:W4:Y:S01]  /*42670*/  @P2 LDG.E.U8 R45, desc[UR18][R46.64] ;  /* 0x000000122e2d2981 */ /* 0x000522000c1e1100 */
[----:B------:R-:W-:Y:S01]  /*42680*/  ISETP.GT.AND P2, PT, R14, 0xf3, PT ;  /* 0x000000f30e00780c */ /* 0x000fe20003f44270 */
[----:B--2---:R-:W-:-:S02]  /*42690*/  @P3 IMAD.MOV.U32 R46, RZ, RZ, R4 ;  /* 0x000000ffff2e3224 */ /* 0x004fc400078e0004 */
[----:B------:R-:W-:Y:S01]  /*426a0*/  @P3 IMAD.MOV.U32 R47, RZ, RZ, R6 ;  /* 0x000000ffff2f3224 */ /* 0x000fe200078e0006 */
[----:B------:R-:W2:Y:S04]  /*426b0*/  LDL R4, [R1+0x14f8] ;  /* 0x0014f80001047983 */ /* 0x000ea80000100800 */
[----:B------:R-:W2:Y:S04]  /*426c0*/  LDL R6, [R1+0x14f4] ;  /* 0x0014f40001067983 */ /* 0x000ea80000100800 */
[----:B------:R0:W2:Y:S02]  /*426d0*/  @P3 LDG.E.U8 R49, desc[UR18][R46.64] ;  /* 0x000000122e313981 */ /* 0x0000a4000c1e1100 */
[----:B0-----:R-:W-:-:S02]  /*426e0*/  @P2 IMAD.MOV.U32 R46, RZ, RZ, R7 ;  /* 0x000000ffff2e2224 */ /* 0x001fc400078e0007 */
[----:B------:R-:W2:Y:S01]  /*426f0*/  LDL R7, [R1+0x1500] ;  /* 0x0015000001077983 */ /* 0x000ea20000100800 */
[----:B------:R-:W-:Y:S01]  /*42700*/  ISETP.GT.AND P3, PT, R14, 0xf4, PT ;  /* 0x000000f40e00780c */ /* 0x000fe20003f64270 */
[----:B------:R-:W-:Y:S02]  /*42710*/  @P2 IMAD.MOV.U32 R47, RZ, RZ, R72 ;  /* 0x000000ffff2f2224 */ /* 0x000fe400078e0048 */
[----:B------:R-:W2:Y:S04]  /*42720*/  LDL R72, [R1+0x1504] ;  /* 0x0015040001487983 */ /* 0x000ea80000100800 */
[----:B------:R0:W2:Y:S02]  /*42730*/  @P2 LDG.E.U8 R51, desc[UR18][R46.64] ;  /* 0x000000122e332981 */ /* 0x0000a4000c1e1100 */
[----:B0-----:R-:W-:-:S02]  /*42740*/  @P2 IMAD.MOV.U32 R46, RZ, RZ, R2 ;  /* 0x000000ffff2e2224 */ /* 0x001fc400078e0002 */
[----:B------:R-:W2:Y:S01]  /*42750*/  LDL R2, [R1+0x1550] ;  /* 0x0015500001027983 */ /* 0x000ea20000100800 */
[----:B---3--:R-:W-:-:S03]  /*42760*/  @P2 IMAD.MOV.U32 R47, RZ, RZ, R5 ;  /* 0x000000ffff2f2224 */ /* 0x008fc600078e0005 */
[----:B------:R-:W3:Y:S04]  /*42770*/  LDL R5, [R1+0x154c] ;  /* 0x00154c0001057983 */ /* 0x000ee80000100800 */
[----:B------:R4:W3:Y:S01]  /*42780*/  @P2 LDG.E.U8 R53, desc[UR18][R46.64] ;  /* 0x000000122e352981 */ /* 0x0008e2000c1e1100 */
[----:B------:R-:W-:Y:S01]  /*42790*/  ISETP.GT.AND P2, PT, R14, 0xf5, PT ;  /* 0x000000f50e00780c */ /* 0x000fe20003f44270 */
[----:B----4-:R-:W-:Y:S02]  /*427a0*/  @P3 IMAD.MOV.U32 R46, RZ, RZ, R8 ;  /* 0x000000ffff2e3224 */ /* 0x010fe400078e0008 */
[----:B------:R-:W-:Y:S01]  /*427b0*/  @P3 IMAD.MOV.U32 R47, RZ, RZ, R9 ;  /* 0x000000ffff2f3224 */ /* 0x000fe200078e0009 */
[----:B------:R-:W4:Y:S04]  /*427c0*/  LDL R8, [R1+0x1558] ;  /* 0x0015580001087983 */ /* 0x000f280000100800 */
[----:B------:R-:W4:Y:S04]  /*427d0*/  LDL R9, [R1+0x1554] ;  /* 0x0015540001097983 */ /* 0x000f280000100800 */
[----:B------:R2:W4:Y:S02]  /*427e0*/  @P3 LDG.E.U8 R55, desc[UR18][R46.64] ;  /* 0x000000122e373981 */ /* 0x000524000c1e1100 */
        /* <DEDUP_REMOVED lines=10> */
[----:B------:R0:W2:Y:S06]  /*42890*/  @P2 LDG.E.U8 R59, desc[UR18][R46.64] ;  /* 0x000000122e3b2981 */ /* 0x0000ac000c1e1100 */
[----:B0-----:R-:W-:-:S02]  /*428a0*/  @P3 IMAD.MOV.U32 R46, RZ, RZ, R2 ;  /* 0x000000ffff2e3224 */ /* 0x001fc400078e0002 */
[----:B------:R-:W2:Y:S01]  /*428b0*/  LDL R2, [R1+0x1518] ;  /* 0x0015180001027983 */ /* 0x000ea20000100800 */
[----:B---3--:R-:W-:-:S03]  /*428c0*/  @P3 IMAD.MOV.U32 R47, RZ, RZ, R5 ;  /* 0x000000ffff2f3224 */ /* 0x008fc600078e0005 */
[----:B------:R-:W3:Y:S04]  /*428d0*/  LDL R5, [R1+0x1514] ;  /* 0x0015140001057983 */ /* 0x000ee80000100800 */
[----:B------:R4:W3:Y:S02]  /*428e0*/  @P3 LDG.E.U8 R61, desc[UR18][R46.64] ;  /* 0x000000122e3d3981 */ /* 0x0008e4000c1e1100 */
[----:B----4-:R-:W-:Y:S02]  /*428f0*/  @P3 IMAD.MOV.U32 R46, RZ, RZ, R8 ;  /* 0x000000ffff2e3224 */ /* 0x010fe400078e0008 */
[----:B------:R-:W-:Y:S01]  /*42900*/  @P3 IMAD.MOV.U32 R47, RZ, RZ, R9 ;  /* 0x000000ffff2f3224 */ /* 0x000fe200078e0009 */
[----:B------:R-:W4:Y:S04]  /*42910*/  LDL R8, [R1+0x1520] ;  /* 0x0015200001087983 */ /* 0x000f280000100800 */
[----:B------:R-:W4:Y:S04]  /*42920*/  LDL R9, [R1+0x151c] ;  /* 0x00151c0001097983 */ /* 0x000f280000100800 */
[----:B------:R0:W4:Y:S01]  /*42930*/  @P3 LDG.E.U8 R63, desc[UR18][R46.64] ;  /* 0x000000122e3f3981 */ /* 0x000122000c1e1100 */
[----:B------:R-:W-:Y:S01]  /*42940*/  ISETP.GT.AND P3, PT, R14, 0xf6, PT ;  /* 0x000000f60e00780c */ /* 0x000fe20003f64270 */
[----:B0-----:R-:W-:-:S02]  /*42950*/  @P2 IMAD.MOV.U32 R47, RZ, RZ, R72 ;  /* 0x000000ffff2f2224 */ /* 0x001fc400078e0048 */
[----:B------:R-:W4:Y:S01]  /*42960*/  LDL R72, [R1+0x1570] ;  /* 0x0015700001487983 */ /* 0x000f220000100800 */
[----:B--2---:R-:W-:-:S03]  /*42970*/  @P2 IMAD.MOV.U32 R46, RZ, RZ, R6 ;  /* 0x000000ffff2e2224 */ /* 0x004fc600078e0006 */
[----:B------:R-:W2:Y:S04]  /*42980*/  LDL R6, [R1+0x1528] ;  /* 0x0015280001067983 */ /* 0x000ea80000100800 */
[----:B------:R0:W2:Y:S02]  /*42990*/  @P2 LDG.E.U8 R65, desc[UR18][R46.64] ;  /* 0x000000122e412981 */ /* 0x0000a4000c1e1100 */
[----:B0-----:R-:W-:Y:S02]  /*429a0*/  @P3 IMAD.MOV.U32 R47, RZ, RZ, R7 ;  /* 0x000000ffff2f3224 */ /* 0x001fe400078e0007 */
[----:B------:R-:W2:Y:S01]  /*429b0*/  LDL R7, [R1+0x1524] ;  /* 0x0015240001077983 */ /* 0x000ea20000100800 */
[----:B------:R-:W-:Y:S01]  /*429c0*/  ISETP.GT.AND P2, PT, R14, 0xf7, PT ;  /* 0x000000f70e00780c */ /* 0x000fe20003f44270 */
[----:B------:R-:W-:-:S02]  /*429d0*/  @P3 IMAD.MOV.U32 R46, RZ, RZ, R4 ;  /* 0x000000ffff2e3224 */ /* 0x000fc400078e0004 */
[----:B------:R-:W2:Y:S04]  /*429e0*/  LDL R4, [R1+0x1560] ;  /* 0x0015600001047983 */ /* 0x000ea80000100800 */
[----:B------:R0:W2:Y:S02]  /*429f0*/  @P3 LDG.E.U8 R71, desc[UR18][R46.64] ;  /* 0x000000122e473981 */ /* 0x0000a4000c1e1100 */
[----:B0-----:R-:W-:Y:S02]  /*42a00*/  @P3 IMAD.MOV.U32 R46, RZ, RZ, R2 ;  /* 0x000000ffff2e3224 */ /* 0x001fe400078e0002 */
[----:B------:R-:W2:Y:S01]  /*42a10*/  LDL R2, [R1+0x1568] ;  /* 0x0015680001027983 */ /* 0x000ea20000100800 */
[----:B---3--:R-:W-:-:S03]  /*42a20*/  @P3 IMAD.MOV.U32 R47, RZ, RZ, R5 ;  /* 0x000000ffff2f3224 */ /* 0x008fc600078e0005 */
[----:B------:R-:W3:Y:S04]  /*42a30*/  LDL R5, [R1+0x155c] ;  /* 0x00155c0001057983 */ /* 0x000ee80000100800 */
[----:B------:R4:W3:Y:S02]  /*42a40*/  @P3 LDG.E.U8 R10, desc[UR18][R46.64] ;  /* 0x000000122e0a3981 */ /* 0x0008e4000c1e1100 */
[----:B----4-:R-:W-:Y:S02]  /*42a50*/  @P2 IMAD.MOV.U32 R46, RZ, RZ, R8 ;  /* 0x000000ffff2e2224 */ /* 0x010fe400078e0008 */
[----:B------:R-:W-:-:S05]  /*42a60*/  @P2 IMAD.MOV.U32 R47, RZ, RZ, R9 ;  /* 0x000000ffff2f2224 */ /* 0x000fca00078e0009 */
[----:B------:R2:W4:Y:S02]  /*42a70*/  @P2 LDG.E.U8 R0, desc[UR18][R46.64] ;  /* 0x000000122e002981 */ /* 0x000524000c1e1100 */
[----:B--2---:R-:W-:Y:S02]  /*42a80*/  @P2 IMAD.MOV.U32 R46, RZ, RZ, R6 ;  /* 0x000000ffff2e2224 */ /* 0x004fe400078e0006 */
[----:B------:R-:W-:-:S05]  /*42a90*/  @P2 IMAD.MOV.U32 R47, RZ, RZ, R7 ;  /* 0x000000ffff2f2224 */ /* 0x000fca00078e0007 */
[----:B------:R0:W2:Y:S01]  /*42aa0*/  @P2 LDG.E.U8 R3, desc[UR18][R46.64] ;  /* 0x000000122e032981 */ /* 0x0000a2000c1e1100 */
[----:B------:R-:W-:-:S13]  /*42ab0*/  ISETP.GT.AND P3, PT, R14, 0xfb, PT ;  /* 0x000000fb0e00780c */ /* 0x000fda0003f64270 */
[----:B0-----:R-:W-:Y:S01]  /*42ac0*/  @P3 IMAD.MOV.U32 R46, RZ, RZ, R4 ;  /* 0x000000ffff2e3224 */ /* 0x001fe200078e0004 */
[----:B---3--:R0:W-:Y:S04]  /*42ad0*/  STL [R1+0x50], R10 ;  /* 0x0000500a01007387 */ /* 0x0081e80000100800 */
[----:B0-----:R-:W3:Y:S01]  /*42ae0*/  LDL R10, [R1+0x1578] ;  /* 0x00157800010a7983 */ /* 0x001ee20000100800 */
[----:B------:R-:W-:-:S03]  /*42af0*/  @P3 IMAD.MOV.U32 R47, RZ, RZ, R5 ;  /* 0x000000ffff2f3224 */ /* 0x000fc600078e0005 */
[----:B----4-:R-:W-:Y:S04]  /*42b00*/  STL [R1+0x18f8], R0 ;  /* 0x0018f80001007387 */ /* 0x010fe80000100800 */
[----:B------:R0:W-:Y:S04]  /*42b10*/  STL [R1+0x58], R71 ;  /* 0x0000584701007387 */ /* 0x0001e80000100800 */
[----:B------:R-:W4:Y:S04]  /*42b20*/  LDL R9, [R1+0x157c] ;  /* 0x00157c0001097983 */ /* 0x000f280000100800 */
[----:B------:R-:W4:Y:S04]  /*42b30*/  LDL R8, [R1+0x1580] ;  /* 0x0015800001087983 */ /* 0x000f280000100800 */
[----:B------:R-:W4:Y:S04]  /*42b40*/  LDL R6, [R1+0x1588] ;  /* 0x0015880001067983 */ /* 0x000f280000100800 */
[----:B0-----:R-:W4:Y:S04]  /*42b50*/  LDL R71, [R1+0x1574] ;  /* 0x0015740001477983 */ /* 0x001f280000100800 */
[----:B--2---:R0:W-:Y:S04]  /*42b60*/  STL [R1+0x18fc], R3 ;  /* 0x0018fc0301007387 */ /* 0x0041e80000100800 */
[----:B------:R-:W2:Y:S04]  /*42b70*/  LDL R7, [R1+0x1584] ;  /* 0x0015840001077983 */ /* 0x000ea80000100800 */
[----:B------:R-:W2:Y:S04]  /*42b80*/  LDL R5, [R1+0x158c] ;  /* 0x00158c0001057983 */ /* 0x000ea80000100800 */
[----:B------:R-:W2:Y:S01]  /*42b90*/  LDL R4, [R1+0x1590] ;  /* 0x0015900001047983 */ /* 0x000ea20000100800 */
[----:B------:R-:W-:-:S02]  /*42ba0*/  PRMT R75, RZ, 0x7610, R75 ;  /* 0x00007610ff4b7816 */ /* 0x000fc4000000004b */
[----:B------:R-:W-:Y:S02]  /*42bb0*/  ISETP.GT.AND P2, PT, R14, 0xfc, PT ;  /* 0x000000fc0e00780c */ /* 0x000fe40003f44270 */
[----:B------:R-:W-:Y:S02]  /*42bc0*/  PRMT R77, RZ, 0x7610, R77 ;  /* 0x00007610ff4d7816 */ /* 0x000fe4000000004d */
[----:B------:R-:W-:Y:S02]  /*42bd0*/  PRMT R79, RZ, 0x7610, R79 ;  /* 0x00007610ff4f7816 */ /* 0x000fe4000000004f */
[----:B------:R-:W-:Y:S02]  /*42be0*/  PRMT R81, RZ, 0x7610, R81 ;  /* 0x00007610ff517816 */ /* 0x000fe40000000051 */
[----:B------:R-:W-:Y:S01]  /*42bf0*/  PRMT R83, RZ, 0x7610, R83 ;  /* 0x00007610ff537816 */ /* 0x000fe20000000053 */
[----:B------:R1:W2:Y:S01]  /*42c00*/  @P3 LDG.E.U8 R75, desc[UR18][R46.64] ;  /* 0x000000122e4b3981 */ /* 0x0002a2000c1e1100 */
[----:B------:R-:W-:-:S02]  /*42c10*/  PRMT R85, RZ, 0x7610, R85 ;  /* 0x00007610ff557816 */ /* 0x000fc40000000055 */
[----:B0-----:R-:W-:Y:S01]  /*42c20*/  PRMT R3, RZ, 0x7610, R3 ;  /* 0x00007610ff037816 */ /* 0x001fe20000000003 */
[----:B------:R-:W2:Y:S01]  /*42c30*/  LDL R0, [R1+0x1598] ;  /* 0x0015980001007983 */ /* 0x000ea20000100800 */
[----:B-1----:R-:W-:Y:S02]  /*42c40*/  @P3 IMAD.MOV.U32 R46, RZ, RZ, R2 ;  /* 0x000000ffff2e3224 */ /* 0x002fe400078e0002 */
[----:B------:R-:W-:Y:S01]  /*42c50*/  @P3 IMAD.MOV.U32 R47, RZ, RZ, R76 ;  /* 0x000000ffff2f3224 */ /* 0x000fe200078e004c */
[----:B------:R-:W2:Y:S04]  /*42c60*/  LDL R2, [R1+0x1594] ;  /* 0x0015940001027983 */ /* 0x000ea80000100800 */
[----:B------:R0:W2:Y:S01]  /*42c70*/  @P3 LDG.E.U8 R77, desc[UR18][R46.64] ;  /* 0x000000122e4d3981 */ /* 0x0000a2000c1e1100 */
[----:B------:R-:W-:Y:S01]  /*42c80*/  ISETP.GT.AND P3, PT, R14, 0xfd, PT ;  /* 0x000000fd0e00780c */ /* 0x000fe20003f64270 */
[----:B0-----:R-:W-:-:S02]  /*42c90*/  @P2 IMAD.MOV.U32 R46, RZ, RZ, R72 ;  /* 0x000000ffff2e2224 */ /* 0x001fc400078e0048 */
[----:B------:R-:W-:-:S05]  /*42ca0*/  @P2 IMAD.MOV.U32 R47, RZ, RZ, R73 ;  /* 0x000000ffff2f2224 */ /* 0x000fca00078e0049 */
[----:B------:R3:W2:Y:S02]  /*42cb0*/  @P2 LDG.E.U8 R79, desc[UR18][R46.64] ;  /* 0x000000122e4f2981 */ /* 0x0006a4000c1e1100 */
[----:B---3--:R-:W-:Y:S02]  /*42cc0*/  @P2 IMAD.MOV.U32 R46, RZ, RZ, R10 ;  /* 0x000000ffff2e2224 */ /* 0x008fe400078e000a */
[----:B----4-:R-:W-:-:S05]  /*42cd0*/  @P2 IMAD.MOV.U32 R47, RZ, RZ, R71 ;  /* 0x000000ffff2f2224 */ /* 0x010fca00078e0047 */
[----:B------:R0:W3:Y:S01]  /*42ce0*/  @P2 LDG.E.U8 R81, desc[UR18][R46.64] ;  /* 0x000000122e512981 */ /* 0x0000e2000c1e1100 */
[----:B------:R-:W-:Y:S01]  /*42cf0*/  ISETP.GT.AND P2, PT, R14, 0xfe, PT ;  /* 0x000000fe0e00780c */ /* 0x000fe20003f44270 */
[----:B0-----:R-:W-:Y:S02]  /*42d00*/  @P3 IMAD.MOV.U32 R46, RZ, RZ, R8 ;  /* 0x000000ffff2e3224 */ /* 0x001fe400078e0008 */
[----:B------:R-:W-:-:S05]  /*42d10*/  @P3 IMAD.MOV.U32 R47, RZ, RZ, R9 ;  /* 0x000000ffff2f3224 */ /* 0x000fca00078e0009 */
[----:B------:R0:W4:Y:S02]  /*42d20*/  @P3 LDG.E.U8 R83, desc[UR18][R46.64] ;  /* 0x000000122e533981 */ /* 0x000124000c1e1100 */
[----:B0-----:R-:W-:Y:S02]  /*42d30*/  @P3 IMAD.MOV.U32 R46, RZ, RZ, R6 ;  /* 0x000000ffff2e3224 */ /* 0x001fe400078e0006 */
[----:B--2---:R-:W-:-:S05]  /*42d40*/  @P3 IMAD.MOV.U32 R47, RZ, RZ, R7 ;  /* 0x000000ffff2f3224 */ /* 0x004fca00078e0007 */
[----:B------:R0:W2:Y:S02]  /*42d50*/  @P3 LDG.E.U8 R85, desc[UR18][R46.64] ;  /* 0x000000122e553981 */ /* 0x0000a4000c1e1100 */
[----:B0-----:R-:W-:Y:S02]  /*42d60*/  @P2 IMAD.MOV.U32 R46, RZ, RZ, R4 ;  /* 0x000000ffff2e2224 */ /* 0x001fe400078e0004 */
[----:B------:R-:W-:Y:S01]  /*42d70*/  @P2 IMAD.MOV.U32 R47, RZ, RZ, R5 ;  /* 0x000000ffff2f2224 */ /* 0x000fe200078e0005 */
[----:B------:R-:W2:Y:S04]  /*42d80*/  LDL R4, [R1+0x159c] ;  /* 0x00159c0001047983 */ /* 0x000ea80000100800 */
[----:B------:R0:W2:Y:S02]  /*42d90*/  @P2 LDG.E.U8 R3, desc[UR18][R46.64] ;  /* 0x000000122e032981 */ /* 0x0000a4000c1e1100 */
[----:B0-----:R-:W-:-:S02]  /*42da0*/  @P2 IMAD.MOV.U32 R46, RZ, RZ, R0 ;  /* 0x000000ffff2e2224 */ /* 0x001fc400078e0000 */
[----:B------:R-:W-:Y:S01]  /*42db0*/  @P2 IMAD.MOV.U32 R47, RZ, RZ, R2 ;  /* 0x000000ffff2f2224 */ /* 0x000fe200078e0002 */
[----:B------:R-:W-:Y:S01]  /*42dc0*/  ISETP.GT.AND P3, PT, R14, 0xff, PT ;  /* 0x000000ff0e00780c */ /* 0x000fe20003f64270 */
[----:B--2---:R0:W-:Y:S04]  /*42dd0*/  STL [R1+0x18], R3 ;  /* 0x0000180301007387 */ /* 0x0041e80000100800 */
[----:B------:R-:W2:Y:S04]  /*42de0*/  LDL R2, [R1+0x15a4] ;  /* 0x0015a40001027983 */ /* 0x000ea80000100800 */
[----:B------:R-:W2:Y:S04]  /*42df0*/  LDL R0, [R1+0x15a8] ;  /* 0x0015a80001007983 */ /* 0x000ea80000100800 */
[----:B0-----:R-:W2:Y:S01]  /*42e00*/  LDL R3, [R1+0x15a0] ;  /* 0x0015a00001037983 */ /* 0x001ea20000100800 */
[----:B------:R-:W-:-:S03]  /*42e10*/  PRMT R11, RZ, 0x7610, R11 ;  /* 0x00007610ff0b7816 */ /* 0x000fc6000000000b */
[----:B------:R-:W3:Y:S04]  /*42e20*/  LDL.LU R73, [R1+0x690] ;  /* 0x0006900001497983 */ /* 0x000ee80000300800 */
[----:B------:R-:W3:Y:S04]  /*42e30*/  LDL.LU R76, [R1+0x68c] ;  /* 0x00068c00014c7983 */ /* 0x000ee80000300800 */
[----:B------:R-:W3:Y:S04]  /*42e40*/  LDL.LU R78, [R1+0x64c] ;  /* 0x00064c00014e7983 */ /* 0x000ee80000300800 */
[----:B------:R0:W3:Y:S01]  /*42e50*/  @P2 LDG.E.U8 R11, desc[UR18][R46.64] ;  /* 0x000000122e0b2981 */ /* 0x0000e2000c1e1100 */
[----:B------:R-:W-:-:S03]  /*42e60*/  PRMT R13, RZ, 0x7610, R13 ;  /* 0x00007610ff0d7816 */ /* 0x000fc6000000000d */
[----:B------:R-:W3:Y:S04]  /*42e70*/  LDL.LU R80, [R1+0x648] ;  /* 0x0006480001507983 */ /* 0x000ee80000300800 */
[----:B------:R-:W3:Y:S04]  /*42e80*/  LDL.LU R82, [R1+0x604] ;  /* 0x0006040001527983 */ /* 0x000ee80000300800 */
[----:B------:R-:W3:Y:S04]  /*42e90*/  LDL.LU R84, [R1+0x600] ;  /* 0x0006000001547983 */ /* 0x000ee80000300800 */
[----:B------:R-:W3:Y:S04]  /*42ea0*/  LDL.LU R86, [R1+0x5bc] ;  /* 0x0005bc0001567983 */ /* 0x000ee80000300800 */
[----:B------:R-:W3:Y:S04]  /*42eb0*/  LDL.LU R87, [R1+0x5b8] ;  /* 0x0005b80001577983 */ /* 0x000ee80000300800 */
[----:B------:R-:W3:Y:S01]  /*42ec0*/  LDL.LU R88, [R1+0x574] ;  /* 0x0005740001587983 */ /* 0x000ee20000300800 */
[----:B0-----:R-:W-:Y:S01]  /*42ed0*/  @P3 IMAD.MOV.U32 R47, RZ, RZ, R4 ;  /* 0x000000ffff2f3224 */ /* 0x001fe200078e0004 */
[----:B------:R-:W-:-:S02]  /*42ee0*/  PRMT R12, RZ, 0x7610, R12 ;  /* 0x00007610ff0c7816 */ /* 0x000fc4000000000c */
        /* <DEDUP_REMOVED lines=10> */
[----:B------:R-:W4:Y:S01]  /*42f90*/  LDL.LU R5, [R1+0x40c] ;  /* 0x00040c0001057983 */ /* 0x000f220000300800 */
[----:B--2---:R-:W-:-:S05]  /*42fa0*/  @P3 IMAD.MOV.U32 R46, RZ, RZ, R3 ;  /* 0x000000ffff2e3224 */ /* 0x004fca00078e0003 */
[----:B------:R0:W2:Y:S02]  /*42fb0*/  @P3 LDG.E.U8 R13, desc[UR18][R46.64] ;  /* 0x000000122e0d3981 */ /* 0x0000a4000c1e1100 */
[----:B0-----:R-:W-:Y:S02]  /*42fc0*/  @P3 IMAD.MOV.U32 R46, RZ, RZ, R0 ;  /* 0x000000ffff2e3224 */ /* 0x001fe400078e0000 */
[----:B------:R-:W-:-:S05]  /*42fd0*/  @P3 IMAD.MOV.U32 R47, RZ, RZ, R2 ;  /* 0x000000ffff2f3224 */ /* 0x000fca00078e0002 */
[----:B------:R-:W2:Y:S01]  /*42fe0*/  @P3 LDG.E.U8 R12, desc[UR18][R46.64] ;  /* 0x000000122e0c3981 */ /* 0x000ea2000c1e1100 */
[----:B------:R-:W0:Y:S01]  /*42ff0*/  S2R R74, SR_TID.X ;  /* 0x00000000004a7919 */ /* 0x000e220000002100 */
[----:B------:R-:W-:Y:S01]  /*43000*/  BAR.SYNC.DEFER_BLOCKING 0x0 ;  /* 0x0000000000007b1d */ /* 0x000fe20000010000 */
[----:B0-----:R-:W-:-:S04]  /*43010*/  LOP3.LUT R74, R74, 0x7f, RZ, 0xc0, !PT ;  /* 0x0000007f4a4a7812 */ /* 0x001fc800078ec0ff */
[C---:B------:R-:W-:Y:S01]  /*43020*/  LOP3.LUT R0, R74.reuse, 0x80, RZ, 0xfc, !PT ;  /* 0x000000804a007812 */ /* 0x040fe200078efcff */
[----:B---3--:R0:W-:Y:S04]  /*43030*/  STS.U8 [R74+UR5+0x10000], R73 ;  /* 0x010000494a007988 */ /* 0x0081e80008000005 */
[----:B------:R1:W-:Y:S04]  /*43040*/  STS.U8 [R74+UR5+0x11000], R88 ;  /* 0x011000584a007988 */ /* 0x0003e80008000005 */
[----:B------:R3:W-:Y:S04]  /*43050*/  STS.U8 [R74+UR5+0x19000], R89 ;  /* 0x019000594a007988 */ /* 0x0007e80008000005 */
[----:B----4-:R4:W-:Y:S01]  /*43060*/  STS.U8 [R74+UR5+0x1a400], R5 ;  /* 0x01a400054a007988 */ /* 0x0109e20008000005 */
[----:B------:R-:W-:-:S02]  /*43070*/  ISETP.GE.AND P2, PT, R74, R14, PT ;  /* 0x0000000e4a00720c */ /* 0x000fc40003f46270 */
[----:B------:R-:W-:Y:S01]  /*43080*/  ISETP.GE.AND P3, PT, R0, R14, PT ;  /* 0x0000000e0000720c */ /* 0x000fe20003f66270 */
        /* <DEDUP_REMOVED lines=16> */
[----:B--2---:R-:W-:Y:S04]  /*43190*/  STL [R1+0x1900], R13 ;  /* 0x0019000d01007387 */ /* 0x004fe80000100800 */
[----:B------:R2:W-:Y:S04]  /*431a0*/  STL [R1+0x1904], R12 ;  /* 0x0019040c01007387 */ /* 0x0005e80000100800 */
[----:B------:R-:W2:Y:S04]  /*431b0*/  LDL.LU R71, [R1+0x3d0] ;  /* 0x0003d00001477983 */ /* 0x000ea80000300800 */
[----:B------:R-:W2:Y:S04]  /*431c0*/  LDL.LU R72, [R1+0x3cc] ;  /* 0x0003cc0001487983 */ /* 0x000ea80000300800 */
[----:B0-----:R-:W2:Y:S04]  /*431d0*/  LDL.LU R73, [R1+0x390] ;  /* 0x0003900001497983 */ /* 0x001ea80000300800 */
[----:B-1----:R-:W2:Y:S04]  /*431e0*/  LDL.LU R88, [R1+0x38c] ;  /* 0x00038c0001587983 */ /* 0x002ea80000300800 */
[----:B---3--:R-:W3:Y:S04]  /*431f0*/  LDL.LU R89, [R1+0x350] ;  /* 0x0003500001597983 */ /* 0x008ee80000300800 */
[----:B----4-:R-:W4:Y:S04]  /*43200*/  LDL.LU R5, [R1+0x34c] ;  /* 0x00034c0001057983 */ /* 0x010f280000300800 */
[----:B------:R-:W4:Y:S04]  /*43210*/  LDL.LU R14, [R1+0x310] ;  /* 0x00031000010e7983 */ /* 0x000f280000300800 */
[----:B--2---:R-:W2:Y:S04]  /*43220*/  LDL.LU R12, [R1+0x30c] ;  /* 0x00030c00010c7983 */ /* 0x004ea80000300800 */
        /* <DEDUP_REMOVED lines=23> */
[----:B------:R0:W-:Y:S04]  /*433a0*/  STS.U8 [R74+UR5+0x12800], R71 ;  /* 0x012800474a007988 */ /* 0x0001e80008000005 */
[----:B------:R1:W-:Y:S04]  /*433b0*/  STS.U8 [R74+UR5+0x1a800], R72 ;  /* 0x01a800484a007988 */ /* 0x0003e80008000005 */
[----:B------:R0:W-:Y:S04]  /*433c0*/  STS.U8 [R74+UR5+0x12c00], R73 ;  /* 0x012c00494a007988 */ /* 0x0001e80008000005 */
[----:B------:R0:W-:Y:S04]  /*433d0*/  STS.U8 [R74+UR5+0x1ac00], R88 ;  /* 0x01ac00584a007988 */ /* 0x0001e80008000005 */
[----:B---3--:R3:W-:Y:S04]  /*433e0*/  STS.U8 [R74+UR5+0x13000], R89 ;  /* 0x013000594a007988 */ /* 0x0087e80008000005 */
[----:B----4-:R4:W-:Y:S04]  /*433f0*/  STS.U8 [R74+UR5+0x1b000], R5 ;  /* 0x01b000054a007988 */ /* 0x0109e80008000005 */
[----:B0-----:R-:W2:Y:S04]  /*43400*/  LDL.LU R71, [R1+0x1970] ;  /* 0x0019700001477983 */ /* 0x001ea80000300800 */
[----:B-1----:R-:W2:Y:S04]  /*43410*/  LDL.LU R72, [R1+0x196c] ;  /* 0x00196c0001487983 */ /* 0x002ea80000300800 */
[----:B------:R-:W2:Y:S04]  /*43420*/  LDL.LU R73, [R1+0x1968] ;  /* 0x0019680001497983 */ /* 0x000ea80000300800 */
[----:B------:R-:W2:Y:S04]  /*43430*/  LDL.LU R88, [R1+0x1964] ;  /* 0x0019640001587983 */ /* 0x000ea80000300800 */
[----:B---3--:R-:W3:Y:S04]  /*43440*/  LDL.LU R89, [R1+0x1960] ;  /* 0x0019600001597983 */ /* 0x008ee80000300800 */
[----:B----4-:R-:W4:Y:S04]  /*43450*/  LDL.LU R5, [R1+0x195c] ;  /* 0x00195c0001057983 */ /* 0x010f280000300800 */
[----:B--2---:R0:W-:Y:S04]  /*43460*/  STS.U8 [R74+UR5+0x1bc00], R3 ;  /* 0x01bc00034a007988 */ /* 0x0041e80008000005 */
[----:B------:R1:W-:Y:S04]  /*43470*/  STS.U8 [R74+UR5+0x14000], R0 ;  /* 0x014000004a007988 */ /* 0x0003e80008000005 */
[----:B------:R2:W-:Y:S04]  /*43480*/  STS.U8 [R74+UR5+0x1c000], R4 ;  /* 0x01c000044a007988 */ /* 0x0005e80008000005 */
[----:B------:R0:W-:Y:S04]  /*43490*/  STS.U8 [R74+UR5+0x14400], R2 ;  /* 0x014400024a007988 */ /* 0x0001e80008000005 */
[----:B------:R1:W-:Y:S04]  /*434a0*/  STS.U8 [R74+UR5+0x1c400], R76 ;  /* 0x01c4004c4a007988 */ /* 0x0003e80008000005 */
[----:B------:R2:W-:Y:S04]  /*434b0*/  STS.U8 [R74+UR5+0x14800], R78 ;  /* 0x0148004e4a007988 */ /* 0x0005e80008000005 */
[----:B0-----:R-:W3:Y:S04]  /*434c0*/  LDL.LU R3, [R1+0x688] ;  /* 0x0006880001037983 */ /* 0x001ee80000300800 */
[----:B-1----:R-:W3:Y:S04]  /*434d0*/  LDL.LU R0, [R1+0x684] ;  /* 0x0006840001007983 */ /* 0x002ee80000300800 */
[----:B--2---:R-:W2:Y:S04]  /*434e0*/  LDL.LU R4, [R1+0x644] ;  /* 0x0006440001047983 */ /* 0x004ea80000300800 */
[----:B------:R-:W2:Y:S04]  /*434f0*/  LDL.LU R2, [R1+0x640] ;  /* 0x0006400001027983 */ /* 0x000ea80000300800 */
[----:B------:R-:W2:Y:S04]  /*43500*/  LDL.LU R76, [R1+0x5fc] ;  /* 0x0005fc00014c7983 */ /* 0x000ea80000300800 */
[----:B------:R0:W-:Y:S04]  /*43510*/  STS.U8 [R74+UR5+0x1c800], R80 ;  /* 0x01c800504a007988 */ /* 0x0001e80008000005 */
[----:B------:R-:W2:Y:S04]  /*43520*/  LDL.LU R78, [R1+0x5f8] ;  /* 0x0005f800014e7983 */ /* 0x000ea80000300800 */
[----:B------:R1:W-:Y:S04]  /*43530*/  STS.U8 [R74+UR5+0x14c00], R82 ;  /* 0x014c00524a007988 */ /* 0x0003e80008000005 */
[----:B------:R0:W-:Y:S04]  /*43540*/  STS.U8 [R74+UR5+0x1cc00], R84 ;  /* 0x01cc00544a007988 */ /* 0x0001e80008000005 */
[----:B------:R0:W-:Y:S04]  /*43550*/  STS.U8 [R74+UR5+0x15000], R86 ;  /* 0x015000564a007988 */ /* 0x0001e80008000005 */
[----:B------:R1:W-:Y:S04]  /*43560*/  STS.U8 [R74+UR5+0x1d000], R87 ;  /* 0x01d000574a007988 */ /* 0x0003e80008000005 */
[----:B------:R1:W-:Y:S04]  /*43570*/  STS.U8 [R74+UR5+0x15400], R90 ;  /* 0x0154005a4a007988 */ /* 0x0003e80008000005 */
[----:B0-----:R-:W2:Y:S04]  /*43580*/  LDL.LU R80, [R1+0x5b4] ;  /* 0x0005b40001507983 */ /* 0x001ea80000300800 */
[----:B-1----:R-:W2:Y:S04]  /*43590*/  LDL.LU R82, [R1+0x5b0] ;  /* 0x0005b00001527983 */ /* 0x002ea80000300800 */
[----:B------:R-:W2:Y:S04]  /*435a0*/  LDL.LU R84, [R1+0x56c] ;  /* 0x00056c0001547983 */ /* 0x000ea80000300800 */
        /* <DEDUP_REMOVED lines=17> */
[----:B0-----:R-:W2:Y:S04]  /*436c0*/  LDL.LU R7, [R1+0x408] ;  /* 0x0004080001077983 */ /* 0x001ea80000300800 */
[----:B-1----:R-:W2:Y:S04]  /*436d0*/  LDL.LU R6, [R1+0x404] ;  /* 0x0004040001067983 */ /* 0x002ea80000300800 */
        /* <DEDUP_REMOVED lines=15> */
[----:B----4-:R0:W-:Y:S04]  /*437d0*/  STS.U8 [R74+UR5+0x1e400], R5 ;  /* 0x01e400054a007988 */ /* 0x0101e80008000005 */
[----:B---3--:R-:W-:Y:S04]  /*437e0*/  STS.U8 [R74+UR5+0x16800], R89 ;  /* 0x016800594a007988 */ /* 0x008fe80008000005 */
[----:B------:R-:W-:Y:S01]  /*437f0*/  STS.U8 [R74+UR5+0x1e800], R88 ;  /* 0x01e800584a007988 */ /* 0x000fe20008000005 */
[----:B0-----:R-:W-:-:S05]  /*43800*/  LOP3.LUT R5, R74, 0x10, RZ, 0x3c, !PT ;  /* 0x000000104a057812 */ /* 0x001fca00078e3cff */
[----:B--2---:R0:W-:Y:S04]  /*43810*/  STS.U8 [R5+UR5+0x10880], R76 ;  /* 0x0108804c05007988 */ /* 0x0041e80008000005 */
[----:B------:R1:W-:Y:S04]  /*43820*/  STS.U8 [R5+UR5+0x18880], R78 ;  /* 0x0188804e05007988 */ /* 0x0003e80008000005 */
[----:B0-----:R-:W2:Y:S04]  /*43830*/  LDL.LU R76, [R1+0x3c8] ;  /* 0x0003c800014c7983 */ /* 0x001ea80000300800 */
[----:B------:R0:W-:Y:S04]  /*43840*/  STS.U8 [R5+UR5+0x10c80], R80 ;  /* 0x010c805005007988 */ /* 0x0001e80008000005 */
[----:B-1----:R-:W3:Y:S04]  /*43850*/  LDL.LU R78, [R1+0x3c4] ;  /* 0x0003c400014e7983 */ /* 0x002ee80000300800 */
[----:B------:R1:W-:Y:S04]  /*43860*/  STS.U8 [R5+UR5+0x18c80], R82 ;  /* 0x018c805205007988 */ /* 0x0003e80008000005 */
[----:B------:R4:W-:Y:S04]  /*43870*/  STS.U8 [R5+UR5+0x11080], R84 ;  /* 0x0110805405007988 */ /* 0x0009e80008000005 */
[----:B------:R1:W-:Y:S04]  /*43880*/  STS.U8 [R5+UR5+0x19080], R86 ;  /* 0x0190805605007988 */ /* 0x0003e80008000005 */
[----:B------:R4:W-:Y:S04]  /*43890*/  STS.U8 [R5+UR5+0x11480], R87 ;  /* 0x0114805705007988 */ /* 0x0009e80008000005 */
[----:B0-----:R-:W3:Y:S04]  /*438a0*/  LDL.LU R80, [R1+0x388] ;  /* 0x0003880001507983 */ /* 0x001ee80000300800 */
[----:B-1----:R-:W3:Y:S04]  /*438b0*/  LDL.LU R82, [R1+0x384] ;  /* 0x0003840001527983 */ /* 0x002ee80000300800 */
[----:B----4-:R-:W4:Y:S04]  /*438c0*/  LDL.LU R84, [R1+0x348] ;  /* 0x0003480001547983 */ /* 0x010f280000300800 */
[----:B------:R-:W4:Y:S04]  /*438d0*/  LDL.LU R86, [R1+0x344] ;  /* 0x0003440001567983 */ /* 0x000f280000300800 */
[----:B------:R-:W4:Y:S04]  /*438e0*/  LDL.LU R87, [R1+0x308] ;  /* 0x0003080001577983 */ /* 0x000f280000300800 */
[----:B------:R0:W-:Y:S04]  /*438f0*/  STS.U8 [R5+UR5+0x1a480], R6 ;  /* 0x01a4800605007988 */ /* 0x0001e80008000005 */
        /* <DEDUP_REMOVED lines=14> */
[----:B------:R0:W-:Y:S04]  /*439e0*/  STS.U8 [R5+UR5+0x10480], R4 ;  /* 0x0104800405007988 */ /* 0x0001e80008000005 */
[----:B------:R0:W-:Y:S04]  /*439f0*/  STS.U8 [R5+UR5+0x18480], R2 ;  /* 0x0184800205007988 */ /* 0x0001e80008000005 */
[----:B------:R1:W-:Y:S04]  /*43a00*/  STS.U8 [R5+UR5+0x19480], R90 ;  /* 0x0194805a05007988 */ /* 0x0003e80008000005 */
[----:B------:R1:W-:Y:S04]  /*43a10*/  STS.U8 [R5+UR5+0x11880], R91 ;  /* 0x0118805b05007988 */ /* 0x0003e80008000005 */
[----:B0-----:R-:W4:Y:S04]  /*43a20*/  LDL.LU R3, [R1+0x188] ;  /* 0x0001880001037983 */ /* 0x001f280000300800 */
[----:B-1----:R-:W4:Y:S04]  /*43a30*/  LDL.LU R0, [R1+0x154] ;  /* 0x0001540001007983 */ /* 0x002f280000300800 */
        /* <DEDUP_REMOVED lines=15> */
[----:B------:R-:W4:Y:S04]  /*43b30*/  LDL.LU R7, [R1+0x24] ;  /* 0x0000240001077983 */ /* 0x000f280000300800 */
[----:B--2---:R0:W-:Y:S04]  /*43b40*/  STS.U8 [R5+UR5+0x12880], R76 ;  /* 0x0128804c05007988 */ /* 0x0041e80008000005 */
[----:B---3--:R1:W-:Y:S04]  /*43b50*/  STS.U8 [R5+UR5+0x1a880], R78 ;  /* 0x01a8804e05007988 */ /* 0x0083e80008000005 */
[----:B0-----:R-:W2:Y:S04]  /*43b60*/  LDL.LU R76, [R1+0x1958] ;  /* 0x00195800014c7983 */ /* 0x001ea80000300800 */
[----:B-1----:R-:W3:Y:S04]  /*43b70*/  LDL.LU R78, [R1+0x1954] ;  /* 0x00195400014e7983 */ /* 0x002ee80000300800 */
[----:B------:R0:W-:Y:S04]  /*43b80*/  STS.U8 [R5+UR5+0x12c80], R80 ;  /* 0x012c805005007988 */ /* 0x0001e80008000005 */
[----:B------:R1:W-:Y:S04]  /*43b90*/  STS.U8 [R5+UR5+0x1ac80], R82 ;  /* 0x01ac805205007988 */ /* 0x0003e80008000005 */
[----:B----4-:R4:W-:Y:S04]  /*43ba0*/  STS.U8 [R5+UR5+0x13080], R84 ;  /* 0x0130805405007988 */ /* 0x0109e80008000005 */
[----:B------:R1:W-:Y:S04]  /*43bb0*/  STS.U8 [R5+UR5+0x1b080], R86 ;  /* 0x01b0805605007988 */ /* 0x0003e80008000005 */
[----:B------:R4:W-:Y:S04]  /*43bc0*/  STS.U8 [R5+UR5+0x13480], R87 ;  /* 0x0134805705007988 */ /* 0x0009e80008000005 */
[----:B0-----:R-:W2:Y:S04]  /*43bd0*/  LDL.LU R80, [R1+0x1950] ;  /* 0x0019500001507983 */ /* 0x001ea80000300800 */
[----:B-1----:R-:W2:Y:S04]  /*43be0*/  LDL.LU R82, [R1+0x194c] ;  /* 0x00194c0001527983 */ /* 0x002ea80000300800 */
[----:B----4-:R-:W4:Y:S04]  /*43bf0*/  LDL.LU R84, [R1+0x1948] ;  /* 0x0019480001547983 */ /* 0x010f280000300800 */
[----:B------:R-:W2:Y:S04]  /*43c00*/  LDL.LU R86, [R1+0x1944] ;  /* 0x0019440001567983 */ /* 0x000ea80000300800 */
[----:B------:R-:W2:Y:S04]  /*43c10*/  LDL.LU R87, [R1+0x1940] ;  /* 0x0019400001577983 */ /* 0x000ea80000300800 */
[----:B------:R0:W-:Y:S04]  /*43c20*/  STS.U8 [R5+UR5+0x1b480], R6 ;  /* 0x01b4800605007988 */ /* 0x0001e80008000005 */
[----:B0-----:R-:W2:Y:S04]  /*43c30*/  LDL.LU R6, [R1+0x193c] ;  /* 0x00193c0001067983 */ /* 0x001ea80000300800 */
[----:B------:R0:W-:Y:S04]  /*43c40*/  STS.U8 [R5+UR5+0x14080], R88 ;  /* 0x0140805805007988 */ /* 0x0001e80008000005 */
[----:B------:R1:W-:Y:S04]  /*43c50*/  STS.U8 [R5+UR5+0x1c080], R89 ;  /* 0x01c0805905007988 */ /* 0x0003e80008000005 */
[----:B------:R0:W-:Y:S04]  /*43c60*/  STS.U8 [R5+UR5+0x14480], R14 ;  /* 0x0144800e05007988 */ /* 0x0001e80008000005 */
[----:B------:R0:W-:Y:S04]  /*43c70*/  STS.U8 [R5+UR5+0x1c480], R12 ;  /* 0x01c4800c05007988 */ /* 0x0001e80008000005 */
[----:B------:R1:W-:Y:S04]  /*43c80*/  STS.U8 [R5+UR5+0x14880], R46 ;  /* 0x0148802e05007988 */ /* 0x0003e80008000005 */
[----:B------:R1:W-:Y:S04]  /*43c90*/  STS.U8 [R5+UR5+0x1c880], R47 ;  /* 0x01c8802f05007988 */ /* 0x0003e80008000005 */
[----:B0-----:R-:W3:Y:S04]  /*43ca0*/  LDL.LU R88, [R1+0x680] ;  /* 0x0006800001587983 */ /* 0x001ee80000300800 */
[----:B-1----:R-:W3:Y:S04]  /*43cb0*/  LDL.LU R89, [R1+0x67c] ;  /* 0x00067c0001597983 */ /* 0x002ee80000300800 */
[----:B------:R-:W3:Y:S04]  /*43cc0*/  LDL.LU R14, [R1+0x63c] ;  /* 0x00063c00010e7983 */ /* 0x000ee80000300800 */
[----:B------:R-:W3:Y:S04]  /*43cd0*/  LDL.LU R12, [R1+0x638] ;  /* 0x00063800010c7983 */ /* 0x000ee80000300800 */
[----:B------:R-:W3:Y:S04]  /*43ce0*/  LDL.LU R46, [R1+0x5f4] ;  /* 0x0005f400012e7983 */ /* 0x000ee80000300800 */
[----:B------:R0:W-:Y:S04]  /*43cf0*/  STS.U8 [R5+UR5+0x14c80], R13 ;  /* 0x014c800d05007988 */ /* 0x0001e80008000005 */
[----:B------:R-:W3:Y:S04]  /*43d00*/  LDL.LU R47, [R1+0x5f0] ;  /* 0x0005f000012f7983 */ /* 0x000ee80000300800 */
        /* <DEDUP_REMOVED lines=39> */
[----:B--2---:R0:W-:Y:S02]  /*43f80*/  STS.U8 [R5+UR5+0x1e480], R6 ;  /* 0x01e4800605007988 */ /* 0x0041e40008000005 */
[----:B0-----:R-:W0:Y:S02]  /*43f90*/  S2R R6, SR_TID.X ;  /* 0x0000000000067919 */ /* 0x001e240000002100 */
[----:B------:R-:W-:Y:S04]  /*43fa0*/  STS.U8 [R5+UR5+0x16880], R87 ;  /* 0x0168805705007988 */ /* 0x000fe80008000005 */
[----:B------:R-:W-:Y:S01]  /*43fb0*/  STS.U8 [R5+UR5+0x1e880], R86 ;  /* 0x01e8805605007988 */ /* 0x000fe20008000005 */
[----:B0-----:R-:W-:-:S04]  /*43fc0*/  LOP3.LUT R6, R6, 0x7f, RZ, 0xc0, !PT ;  /* 0x0000007f06067812 */ /* 0x001fc800078ec0ff */
[----:B------:R-:W-:-:S05]  /*43fd0*/  LOP3.LUT R6, R6, 0x20, RZ, 0x3c, !PT ;  /* 0x0000002006067812 */ /* 0x000fca00078e3cff */
[----:B---3--:R0:W-:Y:S04]  /*43fe0*/  STS.U8 [R6+UR5+0x19500], R90 ;  /* 0x0195005a06007988 */ /* 0x0081e80008000005 */
[----:B----4-:R1:W-:Y:S04]  /*43ff0*/  STS.U8 [R6+UR5+0x11900], R91 ;  /* 0x0119005b06007988 */ /* 0x0103e80008000005 */
[----:B------:R2:W-:Y:S04]  /*44000*/  STS.U8 [R6+UR5+0x19900], R92 ;  /* 0x0199005c06007988 */ /* 0x0005e80008000005 */
[----:B------:R3:W-:Y:S04]  /*44010*/  STS.U8 [R6+UR5+0x1a100], R10 ;  /* 0x01a1000a06007988 */ /* 0x0007e80008000005 */
[----:B------:R4:W-:Y:S04]  /*44020*/  STS.U8 [R6+UR5+0x12500], R7 ;  /* 0x0125000706007988 */ /* 0x0009e80008000005 */
[----:B0-----:R-:W4:Y:S04]  /*44030*/  LDL.LU R90, [R1+0x3fc] ;  /* 0x0003fc00015a7983 */ /* 0x001f280000300800 */
[----:B-1----:R-:W4:Y:S04]  /*44040*/  LDL.LU R91, [R1+0x3c0] ;  /* 0x0003c000015b7983 */ /* 0x002f280000300800 */
[----:B--2---:R-:W2:Y:S04]  /*44050*/  LDL.LU R92, [R1+0x3bc] ;  /* 0x0003bc00015c7983 */ /* 0x004ea80000300800 */
[----:B---3--:R-:W3:Y:S04]  /*44060*/  LDL.LU R10, [R1+0x380] ;  /* 0x00038000010a7983 */ /* 0x008ee80000300800 */
[----:B----4-:R-:W4:Y:S04]  /*44070*/  LDL.LU R7, [R1+0x37c] ;  /* 0x00037c0001077983 */ /* 0x010f280000300800 */
        /* <DEDUP_REMOVED lines=38> */
[----:B0-----:R-:W4:Y:S04]  /*442e0*/  LDL.LU R8, [R1+0x5c] ;  /* 0x00005c0001087983 */ /* 0x001f280000300800 */
[----:B-1----:R-:W4:Y:S04]  /*442f0*/  LDL.LU R9, [R1+0x54] ;  /* 0x0000540001097983 */ /* 0x002f280000300800 */
[----:B------:R0:W-:Y:S04]  /*44300*/  STS.U8 [R6+UR5+0x1a500], R90 ;  /* 0x01a5005a06007988 */ /* 0x0001e80008000005 */
[----:B------:R1:W-:Y:S04]  /*44310*/  STS.U8 [R6+UR5+0x12900], R91 ;  /* 0x0129005b06007988 */ /* 0x0003e80008000005 */
[----:B--2---:R2:W-:Y:S04]  /*44320*/  STS.U8 [R6+UR5+0x1a900], R92 ;  /* 0x01a9005c06007988 */ /* 0x0045e80008000005 */
[----:B---3--:R3:W-:Y:S04]  /*44330*/  STS.U8 [R6+UR5+0x12d00], R10 ;  /* 0x012d000a06007988 */ /* 0x0087e80008000005 */
[----:B0-----:R-:W4:Y:S04]  /*44340*/  LDL.LU R90, [R1+0x1938] ;  /* 0x00193800015a7983 */ /* 0x001f280000300800 */
[----:B-1----:R-:W4:Y:S04]  /*44350*/  LDL.LU R91, [R1+0x1934] ;  /* 0x00193400015b7983 */ /* 0x002f280000300800 */
[----:B--2---:R-:W2:Y:S04]  /*44360*/  LDL.LU R92, [R1+0x1930] ;  /* 0x00193000015c7983 */ /* 0x004ea80000300800 */
[----:B---3--:R-:W3:Y:S04]  /*44370*/  LDL.LU R10, [R1+0x192c] ;  /* 0x00192c00010a7983 */ /* 0x008ee80000300800 */
[----:B----4-:R0:W-:Y:S04]  /*44380*/  STS.U8 [R6+UR5+0x1ad00], R7 ;  /* 0x01ad000706007988 */ /* 0x0101e80008000005 */
[----:B0-----:R-:W4:Y:S04]  /*44390*/  LDL.LU R7, [R1+0x1928] ;  /* 0x0019280001077983 */ /* 0x001f280000300800 */
[----:B------:R0:W-:Y:S04]  /*443a0*/  STS.U8 [R6+UR5+0x14100], R40 ;  /* 0x0141002806007988 */ /* 0x0001e80008000005 */
        /* <DEDUP_REMOVED lines=34> */
[----:B------:R-:W2:Y:S04]  /*445d0*/  LDL.LU R9, [R1+0x424] ;  /* 0x0004240001097983 */ /* 0x000ea80000300800 */
        /* <DEDUP_REMOVED lines=20> */
[----:B----4-:R0:W-:Y:S02]  /*44720*/  STS.U8 [R6+UR5+0x16500], R7 ;  /* 0x0165000706007988 */ /* 0x0101e40008000005 */
[----:B0-----:R-:W0:Y:S02]  /*44730*/  S2R R7, SR_TID.X ;  /* 0x0000000000077919 */ /* 0x001e240000002100 */
[----:B---3--:R1:W-:Y:S04]  /*44740*/  STS.U8 [R6+UR5+0x1e500], R10 ;  /* 0x01e5000a06007988 */ /* 0x0083e80008000005 */
[----:B-1----:R-:W3:Y:S01]  /*44750*/  LDL.LU R10, [R1+0x3f8] ;  /* 0x0003f800010a7983 */ /* 0x002ee20000300800 */
[----:B0-----:R-:W-:-:S04]  /*44760*/  LOP3.LUT R7, R7, 0x7f, RZ, 0xc0, !PT ;  /* 0x0000007f07077812 */ /* 0x001fc800078ec0ff */
[----:B------:R-:W-:-:S05]  /*44770*/  LOP3.LUT R7, R7, 0x30, RZ, 0x3c, !PT ;  /* 0x0000003007077812 */ /* 0x000fca00078e3cff */
[----:B--2---:R-:W-:Y:S04]  /*44780*/  STS.U8 [R7+UR5+0x10180], R40 ;  /* 0x0101802807007988 */ /* 0x004fe80008000005 */
        /* <DEDUP_REMOVED lines=9> */
[----:B0-----:R-:W2:Y:S04]  /*44820*/  LDL.LU R8, [R1+0x3e4] ;  /* 0x0003e40001087983 */ /* 0x001ea80000300800 */
[----:B-1----:R-:W4:Y:S04]  /*44830*/  LDL.LU R9, [R1+0x3b8] ;  /* 0x0003b80001097983 */ /* 0x002f280000300800 */
        /* <DEDUP_REMOVED lines=36> */
[----:B---3--:R0:W-:Y:S04]  /*44a80*/  STS.U8 [R7+UR5+0x12580], R10 ;  /* 0x0125800a07007988 */ /* 0x0081e80008000005 */
[----:B0-----:R-:W3:Y:S04]  /*44a90*/  LDL.LU R10, [R1+0x44] ;  /* 0x00004400010a7983 */ /* 0x001ee80000300800 */
[----:B--2---:R0:W-:Y:S04]  /*44aa0*/  STS.U8 [R7+UR5+0x1a580], R8 ;  /* 0x01a5800807007988 */ /* 0x0041e80008000005 */
[----:B----4-:R1:W-:Y:S04]  /*44ab0*/  STS.U8 [R7+UR5+0x12980], R9 ;  /* 0x0129800907007988 */ /* 0x0103e80008000005 */
[----:B0-----:R-:W2:Y:S04]  /*44ac0*/  LDL.LU R8, [R1+0x1924] ;  /* 0x0019240001087983 */ /* 0x001ea80000300800 */
[----:B-1----:R-:W4:Y:S04]  /*44ad0*/  LDL.LU R9, [R1+0x1920] ;  /* 0x0019200001097983 */ /* 0x002f280000300800 */
        /* <DEDUP_REMOVED lines=28> */
[----:B0-----:R-:W2:Y:S04]  /*44ca0*/  LDL.LU R0, [R1+0x4c0] ;  /* 0x0004c00001007983 */ /* 0x001ea80000300800 */
[----:B-1----:R-:W2:Y:S04]  /*44cb0*/  LDL.LU R4, [R1+0x4bc] ;  /* 0x0004bc0001047983 */ /* 0x002ea80000300800 */
[----:B------:R-:W2:Y:S04]  /*44cc0*/  LDL.LU R2, [R1+0x464] ;  /* 0x0004640001027983 */ /* 0x000ea80000300800 */
[----:B---3--:R-:W3:Y:S04]  /*44cd0*/  LDL.LU R93, [R1+0x460] ;  /* 0x00046000015d7983 */ /* 0x008ee80000300800 */
[----:B------:R0:W-:Y:S04]  /*44ce0*/  STS.U8 [R7+UR5+0x1e180], R10 ;  /* 0x01e1800a07007988 */ /* 0x0001e80008000005 */
[----:B0-----:R-:W3:Y:S04]  /*44cf0*/  LDL.LU R10, [R1+0x420] ;  /* 0x00042000010a7983 */ /* 0x001ee80000300800 */
[----:B----4-:R0:W-:Y:S04]  /*44d00*/  STS.U8 [R7+UR5+0x16580], R9 ;  /* 0x0165800907007988 */ /* 0x0101e80008000005 */
[----:B0-----:R-:W4:Y:S04]  /*44d10*/  LDL.LU R9, [R1+0x41c] ;  /* 0x00041c0001097983 */ /* 0x001f280000300800 */
[----:B--2---:R0:W-:Y:S02]  /*44d20*/  STS.U8 [R7+UR5+0x1e580], R8 ;  /* 0x01e5800807007988 */ /* 0x0041e40008000005 */
[----:B0-----:R-:W0:Y:S02]  /*44d30*/  S2R R8, SR_TID.X ;  /* 0x0000000000087919 */ /* 0x001e240000002100 */
        /* <DEDUP_REMOVED lines=24> */
[----:B0-----:R-:W-:-:S04]  /*44ec0*/  LOP3.LUT R8, R8, 0x7f, RZ, 0xc0, !PT ;  /* 0x0000007f08087812 */ /* 0x001fc800078ec0ff */
[----:B------:R-:W-:-:S05]  /*44ed0*/  LOP3.LUT R8, R8, 0x40, RZ, 0x3c, !PT ;  /* 0x0000004008087812 */ /* 0x000fca00078e3cff */
[----:B---3--:R0:W-:Y:S04]  /*44ee0*/  STS.U8 [R8+UR5+0x19e00], R93 ;  /* 0x019e005d08007988 */ /* 0x0081e80008000005 */
[----:B0-----:R-:W2:Y:S04]  /*44ef0*/  LDL.LU R93, [R1+0x3e0] ;  /* 0x0003e000015d7983 */ /* 0x001ea80000300800 */
        /* <DEDUP_REMOVED lines=9> */
[----:B0-----:R-:W3:Y:S04]  /*44f90*/  LDL.LU R10, [R1+0x3dc] ;  /* 0x0003dc00010a7983 */ /* 0x001ee80000300800 */
[----:B----4-:R0:W-:Y:S04]  /*44fa0*/  STS.U8 [R8+UR5+0x1a200], R9 ;  /* 0x01a2000908007988 */ /* 0x0101e80008000005 */
        /* <DEDUP_REMOVED lines=36> */
[----:B--2---:R0:W-:Y:S04]  /*451f0*/  STS.U8 [R8+UR5+0x12600], R93 ;  /* 0x0126005d08007988 */ /* 0x0041e80008000005 */
[----:B0-----:R-:W2:Y:S04]  /*45200*/  LDL.LU R93, [R1+0x191c] ;  /* 0x00191c00015d7983 */ /* 0x001ea80000300800 */
[----:B---3--:R0:W-:Y:S04]  /*45210*/  STS.U8 [R8+UR5+0x1a600], R10 ;  /* 0x01a6000a08007988 */ /* 0x0081e80008000005 */
[----:B0-----:R-:W3:Y:S04]  /*45220*/  LDL.LU R10, [R1+0x1918] ;  /* 0x00191800010a7983 */ /* 0x001ee80000300800 */
        /* <DEDUP_REMOVED lines=36> */
[----:B--2---:R-:W2:Y:S04]  /*45470*/  LDL.LU R4, [R1+0x418] ;  /* 0x0004180001047983 */ /* 0x004ea80000300800 */
        /* <DEDUP_REMOVED lines=39> */
[----:B------:R-:W4:Y:S01]  /*456f0*/  LDL.LU R41, [R1+0x258] ;  /* 0x0002580001297983 */ /* 0x000f220000300800 */
[----:B0-----:R-:W-:-:S04]  /*45700*/  LOP3.LUT R9, R9, 0x7f, RZ, 0xc0, !PT ;  /* 0x0000007f09097812 */ /* 0x001fc800078ec0ff */
[----:B------:R-:W-:-:S05]  /*45710*/  LOP3.LUT R9, R9, 0x50, RZ, 0x3c, !PT ;  /* 0x0000005009097812 */ /* 0x000fca00078e3cff */
[----:B---3--:R0:W-:Y:S04]  /*45720*/  STS.U8 [R9+UR5+0x10280], R15 ;  /* 0x0102800f09007988 */ /* 0x0081e80008000005 */
[----:B------:R1:W-:Y:S04]  /*45730*/  STS.U8 [R9+UR5+0x18280], R86 ;  /* 0x0182805609007988 */ /* 0x0003e80008000005 */
[----:B------:R3:W-:Y:S04]  /*45740*/  STS.U8 [R9+UR5+0x10680], R87 ;  /* 0x0106805709007988 */ /* 0x0007e80008000005 */
[----:B------:R0:W-:Y:S04]  /*45750*/  STS.U8 [R9+UR5+0x18680], R40 ;  /* 0x0186802809007988 */ /* 0x0001e80008000005 */
[----:B------:R1:W-:Y:S04]  /*45760*/  STS.U8 [R9+UR5+0x10a80], R74 ;  /* 0x010a804a09007988 */ /* 0x0003e80008000005 */
[----:B------:R3:W-:Y:S04]  /*45770*/  STS.U8 [R9+UR5+0x18a80], R39 ;  /* 0x018a802709007988 */ /* 0x0007e80008000005 */
[----:B0-----:R-:W4:Y:S04]  /*45780*/  LDL.LU R15, [R1+0x254] ;  /* 0x00025400010f7983 */ /* 0x001f280000300800 */
[----:B-1----:R-:W4:Y:S04]  /*45790*/  LDL.LU R86, [R1+0x218] ;  /* 0x0002180001567983 */ /* 0x002f280000300800 */
[----:B---3--:R-:W3:Y:S04]  /*457a0*/  LDL.LU R87, [R1+0x214] ;  /* 0x0002140001577983 */ /* 0x008ee80000300800 */
        /* <DEDUP_REMOVED lines=18> */
[----:B--2---:R2:W-:Y:S04]  /*458d0*/  STS.U8 [R9+UR5+0x12280], R4 ;  /* 0x0122800409007988 */ /* 0x0045e80008000005 */
[----:B0-----:R-:W3:Y:S04]  /*458e0*/  LDL.LU R46, [R1+0xe4] ;  /* 0x0000e400012e7983 */ /* 0x001ee80000300800 */
[----:B-1----:R-:W3:Y:S04]  /*458f0*/  LDL.LU R47, [R1+0xe0] ;  /* 0x0000e000012f7983 */ /* 0x002ee80000300800 */
[----:B------:R-:W3:Y:S04]  /*45900*/  LDL.LU R13, [R1+0xb0] ;  /* 0x0000b000010d7983 */ /* 0x000ee80000300800 */
[----:B------:R-:W3:Y:S04]  /*45910*/  LDL.LU R3, [R1+0xac] ;  /* 0x0000ac0001037983 */ /* 0x000ee80000300800 */
[----:B------:R-:W3:Y:S04]  /*45920*/  LDL.LU R0, [R1+0x74] ;  /* 0x0000740001007983 */ /* 0x000ee80000300800 */
[----:B--2---:R-:W2:Y:S04]  /*45930*/  LDL.LU R4, [R1+0x70] ;  /* 0x0000700001047983 */ /* 0x004ea80000300800 */
[----:B------:R0:W-:Y:S04]  /*45940*/  STS.U8 [R9+UR5+0x1a280], R2 ;  /* 0x01a2800209007988 */ /* 0x0001e80008000005 */
[----:B0-----:R-:W2:Y:S04]  /*45950*/  LDL.LU R2, [R1+0x34] ;  /* 0x0000340001027983 */ /* 0x001ea80000300800 */
[----:B----4-:R0:W-:Y:S04]  /*45960*/  STS.U8 [R9+UR5+0x13e80], R41 ;  /* 0x013e802909007988 */ /* 0x0101e80008000005 */
[----:B0-----:R-:W4:Y:S04]  /*45970*/  LDL.LU R41, [R1+0x660] ;  /* 0x0006600001297983 */ /* 0x001f280000300800 */
[----:B------:R0:W-:Y:S04]  /*45980*/  STS.U8 [R9+UR5+0x1be80], R15 ;  /* 0x01be800f09007988 */ /* 0x0001e80008000005 */
[----:B------:R1:W-:Y:S04]  /*45990*/  STS.U8 [R9+UR5+0x14280], R86 ;  /* 0x0142805609007988 */ /* 0x0003e80008000005 */
[----:B---3--:R3:W-:Y:S04]  /*459a0*/  STS.U8 [R9+UR5+0x1c280], R87 ;  /* 0x01c2805709007988 */ /* 0x0087e80008000005 */
        /* <DEDUP_REMOVED lines=8> */
[----:B0-----:R-:W3:Y:S04]  /*45a30*/  LDL.LU R12, [R1+0x588] ;  /* 0x00058800010c7983 */ /* 0x001ee80000300800 */
[----:B------:R0:W-:Y:S02]  /*45a40*/  STS.U8 [R9+UR5+0x1e280], R10 ;  /* 0x01e2800a09007988 */ /* 0x0001e40008000005 */
[----:B0-----:R-:W0:Y:S02]  /*45a50*/  S2R R10, SR_TID.X ;  /* 0x00000000000a7919 */ /* 0x001e240000002100 */
[----:B------:R1:W-:Y:S04]  /*45a60*/  STS.U8 [R9+UR5+0x14a80], R39 ;  /* 0x014a802709007988 */ /* 0x0003e80008000005 */
[----:B------:R1:W-:Y:S04]  /*45a70*/  STS.U8 [R9+UR5+0x1ca80], R38 ;  /* 0x01ca802609007988 */ /* 0x0003e80008000005 */
[----:B------:R0:W-:Y:S04]  /*45a80*/  STS.U8 [R9+UR5+0x14e80], R88 ;  /* 0x014e805809007988 */ /* 0x0001e80008000005 */
[----:B------:R0:W-:Y:S04]  /*45a90*/  STS.U8 [R9+UR5+0x1ce80], R89 ;  /* 0x01ce805909007988 */ /* 0x0001e80008000005 */
[----:B------:R0:W-:Y:S04]  /*45aa0*/  STS.U8 [R9+UR5+0x15680], R46 ;  /* 0x0156802e09007988 */ /* 0x0001e80008000005 */
[----:B------:R0:W-:Y:S04]  /*45ab0*/  STS.U8 [R9+UR5+0x1d680], R47 ;  /* 0x01d6802f09007988 */ /* 0x0001e80008000005 */
[----:B-1----:R-:W4:Y:S04]  /*45ac0*/  LDL.LU R39, [R1+0x578] ;  /* 0x0005780001277983 */ /* 0x002f280000300800 */
[----:B------:R-:W4:Y:S04]  /*45ad0*/  LDL.LU R38, [R1+0x540] ;  /* 0x0005400001267983 */ /* 0x000f280000300800 */
[----:B0-----:R-:W4:Y:S04]  /*45ae0*/  LDL.LU R88, [R1+0x530] ;  /* 0x0005300001587983 */ /* 0x001f280000300800 */
[----:B------:R-:W4:Y:S04]  /*45af0*/  LDL.LU R89, [R1+0x4e8] ;  /* 0x0004e80001597983 */ /* 0x000f280000300800 */
[----:B------:R-:W4:Y:S04]  /*45b00*/  LDL.LU R46, [R1+0x4e4] ;  /* 0x0004e400012e7983 */ /* 0x000f280000300800 */
[----:B------:R0:W-:Y:S04]  /*45b10*/  STS.U8 [R9+UR5+0x1da80], R3 ;  /* 0x01da800309007988 */ /* 0x0001e80008000005 */
[----:B------:R-:W4:Y:S04]  /*45b20*/  LDL.LU R47, [R1+0x49c] ;  /* 0x00049c00012f7983 */ /* 0x000f280000300800 */
[----:B--2---:R1:W-:Y:S04]  /*45b30*/  STS.U8 [R9+UR5+0x1de80], R4 ;  /* 0x01de800409007988 */ /* 0x0043e80008000005 */
[----:B------:R2:W-:Y:S04]  /*45b40*/  STS.U8 [R9+UR5+0x15e80], R0 ;  /* 0x015e800009007988 */ /* 0x0005e80008000005 */
[----:B------:R0:W-:Y:S04]  /*45b50*/  STS.U8 [R9+UR5+0x16280], R2 ;  /* 0x0162800209007988 */ /* 0x0001e80008000005 */
[----:B------:R1:W-:Y:S04]  /*45b60*/  STS.U8 [R9+UR5+0x15280], R14 ;  /* 0x0152800e09007988 */ /* 0x0003e80008000005 */
[----:B------:R2:W-:Y:S04]  /*45b70*/  STS.U8 [R9+UR5+0x15a80], R13 ;  /* 0x015a800d09007988 */ /* 0x0005e80008000005 */
[----:B0-----:R-:W4:Y:S04]  /*45b80*/  LDL.LU R3, [R1+0x498] ;  /* 0x0004980001037983 */ /* 0x001f280000300800 */
[----:B-1----:R-:W4:Y:S04]  /*45b90*/  LDL.LU R4, [R1+0x454] ;  /* 0x0004540001047983 */ /* 0x002f280000300800 */
[----:B--2---:R-:W2:Y:S04]  /*45ba0*/  LDL.LU R0, [R1+0x4f8] ;  /* 0x0004f80001007983 */ /* 0x004ea80000300800 */
[----:B------:R-:W2:Y:S04]  /*45bb0*/  LDL.LU R2, [R1+0x4b8] ;  /* 0x0004b80001027983 */ /* 0x000ea80000300800 */
[----:B------:R-:W2:Y:S04]  /*45bc0*/  LDL R14, [R1+0x15ac] ;  /* 0x0015ac00010e7983 */ /* 0x000ea80000100800 */
[----:B------:R-:W2:Y:S04]  /*45bd0*/  LDL R13, [R1+0x15b0] ;  /* 0x0015b000010d7983 */ /* 0x000ea80000100800 */
[----:B------:R0:W-:Y:S04]  /*45be0*/  STS.U8 [R9+UR5+0x12680], R8 ;  /* 0x0126800809007988 */ /* 0x0001e80008000005 */
[----:B------:R1:W-:Y:S01]  /*45bf0*/  STS.U8 [R9+UR5+0x1aa80], R7 ;  /* 0x01aa800709007988 */ /* 0x0003e20008000005 */
[----:B------:R-:W-:-:S03]  /*45c00*/  LOP3.LUT R10, R10, 0x7f, RZ, 0xc0, !PT ;  /* 0x0000007f0a0a7812 */ /* 0x000fc600078ec0ff */
[----:B0-----:R-:W2:Y:S04]  /*45c10*/  LDL R8, [R1+0x15b4] ;  /* 0x0015b40001087983 */ /* 0x001ea80000100800 */
[----:B-1----:R-:W2:Y:S01]  /*45c20*/  LDL R7, [R1+0x15b8] ;  /* 0x0015b80001077983 */ /* 0x002ea20000100800 */
[----:B------:R-:W-:-:S03]  /*45c30*/  LOP3.LUT R10, R10, 0x60, RZ, 0x3c, !PT ;  /* 0x000000600a0a7812 */ /* 0x000fc600078e3cff */
[----:B------:R-:W-:Y:S04]  /*45c40*/  STS.U8 [R9+UR5+0x1a680], R92 ;  /* 0x01a6805c09007988 */ /* 0x000fe80008000005 */
[----:B------:R-:W-:Y:S04]  /*45c50*/  STS.U8 [R9+UR5+0x12a80], R93 ;  /* 0x012a805d09007988 */ /* 0x000fe80008000005 */
[----:B------:R0:W-:Y:S04]  /*45c60*/  STS.U8 [R9+UR5+0x12e80], R6 ;  /* 0x012e800609007988 */ /* 0x0001e80008000005 */
        /* <DEDUP_REMOVED lines=20> */
[----:B------:R1:W-:Y:S01]  /*45db0*/  STS.U8 [R9+UR5+0x1fe80], R85 ;  /* 0x01fe805509007988 */ /* 0x0003e20008000005 */
[----:B------:R-:W-:-:S02]  /*45dc0*/  PRMT R66, RZ, 0x7610, R66 ;  /* 0x00007610ff427816 */ /* 0x000fc40000000042 */
[----:B------:R-:W-:Y:S02]  /*45dd0*/  PRMT R64, RZ, 0x7610, R64 ;  /* 0x00007610ff407816 */ /* 0x000fe40000000040 */
[----:B------:R-:W-:Y:S01]  /*45de0*/  PRMT R37, RZ, 0x7610, R37 ;  /* 0x00007610ff257816 */ /* 0x000fe20000000025 */
[----:B0-----:R-:W2:Y:S04]  /*45df0*/  LDL R6, [R1+0x1634] ;  /* 0x0016340001067983 */ /* 0x001ea80000100800 */
[----:B-1----:R-:W2:Y:S04]  /*45e00*/  LDL R5, [R1+0x1638] ;  /* 0x0016380001057983 */ /* 0x002ea80000100800 */
[----:B------:R-:W2:Y:S04]  /*45e10*/  LDL R9, [R1+0x1630] ;  /* 0x0016300001097983 */ /* 0x000ea80000100800 */
[----:B---3--:R0:W-:Y:S04]  /*45e20*/  STS.U8 [R10+UR5+0x10f00], R12 ;  /* 0x010f000c0a007988 */ /* 0x0081e80008000005 */
[----:B0-----:R-:W3:Y:S04]  /*45e30*/  LDL R12, [R1+0x162c] ;  /* 0x00162c00010c7983 */ /* 0x001ee80000100800 */
[----:B----4-:R-:W-:Y:S04]  /*45e40*/  STS.U8 [R10+UR5+0x18300], R15 ;  /* 0x0183000f0a007988 */ /* 0x010fe80008000005 */
        /* <DEDUP_REMOVED lines=11> */
[----:B0-----:R-:W4:Y:S04]  /*45f00*/  LDL R40, [R1+0x172c] ;  /* 0x00172c0001287983 */ /* 0x001f280000100800 */
[----:B------:R0:W-:Y:S04]  /*45f10*/  STS.U8 [R10+UR5+0x19b00], R3 ;  /* 0x019b00030a007988 */ /* 0x0001e80008000005 */
[----:B------:R1:W-:Y:S01]  /*45f20*/  STS.U8 [R10+UR5+0x11f00], R4 ;  /* 0x011f00040a007988 */ /* 0x0003e20008000005 */
[----:B--2---:R-:W-:-:S02]  /*45f30*/  @!P2 IMAD.MOV.U32 R15, RZ, RZ, R14 ;  /* 0x000000ffff0fa224 */ /* 0x004fc400078e000e */
[----:B------:R-:W-:Y:S01]  /*45f40*/  @!P2 IMAD.MOV.U32 R14, RZ, RZ, R13 ;  /* 0x000000ffff0ea224 */ /* 0x000fe200078e000d */
[----:B------:R2:W-:Y:S04]  /*45f50*/  STS.U8 [R10+UR5+0x19f00], R0 ;  /* 0x019f00000a007988 */ /* 0x0005e80008000005 */
[----:B------:R1:W-:Y:S04]  /*45f60*/  STS.U8 [R10+UR5+0x12300], R2 ;  /* 0x012300020a007988 */ /* 0x0003e80008000005 */
[----:B0-----:R-:W4:Y:S04]  /*45f70*/  LDL R3, [R1+0x16b0] ;  /* 0x0016b00001037983 */ /* 0x001f280000100800 */
[----:B------:R0:W4:Y:S04]  /*45f80*/  @!P2 LDG.E.U8 R66, desc[UR18][R14.64] ;  /* 0x000000120e42a981 */ /* 0x000128000c1e1100 */
[----:B-1----:R-:W4:Y:S04]  /*45f90*/  LDL R4, [R1+0x16ac] ;  /* 0x0016ac0001047983 */ /* 0x002f280000100800 */
[----:B------:R-:W4:Y:S04]  /*45fa0*/  LDL R13, [R1+0x1730] ;  /* 0x00173000010d7983 */ /* 0x000f280000100800 */
[----:B--2---:R-:W2:Y:S04]  /*45fb0*/  LDL R0, [R1+0x16b8] ;  /* 0x0016b80001007983 */ /* 0x004ea80000100800 */
[----:B------:R-:W2:Y:S01]  /*45fc0*/  LDL R2, [R1+0x16b4] ;  /* 0x0016b40001027983 */ /* 0x000ea20000100800 */
[----:B0-----:R-:W-:-:S02]  /*45fd0*/  @!P3 IMAD.MOV.U32 R14, RZ, RZ, R7 ;  /* 0x000000ffff0eb224 */ /* 0x001fc400078e0007 */
[----:B------:R-:W-:-:S05]  /*45fe0*/  @!P3 IMAD.MOV.U32 R15, RZ, RZ, R8 ;  /* 0x000000ffff0fb224 */ /* 0x000fca00078e0008 */
[----:B------:R0:W2:Y:S02]  /*45ff0*/  @!P3 LDG.E.U8 R64, desc[UR18][R14.64] ;  /* 0x000000120e40b981 */ /* 0x0000a4000c1e1100 */
[----:B0-----:R-:W-:Y:S02]  /*46000*/  @!P2 IMAD.MOV.U32 R14, RZ, RZ, R9 ;  /* 0x000000ffff0ea224 */ /* 0x001fe400078e0009 */
[----:B---3--:R-:W-:-:S05]  /*46010*/  @!P2 IMAD.MOV.U32 R15, RZ, RZ, R12 ;  /* 0x000000ffff0fa224 */ /* 0x008fca00078e000c */
[----:B------:R0:W3:Y:S02]  /*46020*/  @!P2 LDG.E.U8 R37, desc[UR18][R14.64] ;  /* 0x000000120e25a981 */ /* 0x0000e4000c1e1100 */
[----:B0-----:R-:W-:Y:S02]  /*46030*/  @!P3 IMAD.MOV.U32 R15, RZ, RZ, R6 ;  /* 0x000000ffff0fb224 */ /* 0x001fe400078e0006 */
[----:B----4-:R-:W-:Y:S04]  /*46040*/  STL [R1+0x1908], R66 ;  /* 0x0019084201007387 */ /* 0x010fe80000100800 */
[----:B------:R-:W4:Y:S04]  /*46050*/  LDL R8, [R1+0x1734] ;  /* 0x0017340001087983 */ /* 0x000f280000100800 */
[----:B------:R-:W4:Y:S04]  /*46060*/  LDL R7, [R1+0x1738] ;  /* 0x0017380001077983 */ /* 0x000f280000100800 */
[----:B--2---:R-:W-:Y:S04]  /*46070*/  STL [R1+0x190c], R64 ;  /* 0x00190c4001007387 */ /* 0x004fe80000100800 */
[----:B------:R-:W2:Y:S04]  /*46080*/  LDL R39, [R1+0x15bc] ;  /* 0x0015bc0001277983 */ /* 0x000ea80000100800 */
[----:B------:R-:W2:Y:S04]  /*46090*/  LDL R38, [R1+0x15c0] ;  /* 0x0015c00001267983 */ /* 0x000ea80000100800 */
[----:B------:R-:W2:Y:S04]  /*460a0*/  LDL R12, [R1+0x15c4] ;  /* 0x0015c400010c7983 */ /* 0x000ea80000100800 */
[----:B------:R-:W2:Y:S04]  /*460b0*/  LDL R9, [R1+0x15c8] ;  /* 0x0015c80001097983 */ /* 0x000ea80000100800 */
[----:B---3--:R0:W-:Y:S04]  /*460c0*/  STL [R1+0x1910], R37 ;  /* 0x0019102501007387 */ /* 0x0081e80000100800 */
[----:B------:R-:W3:Y:S01]  /*460d0*/  LDL R6, [R1+0x163c] ;  /* 0x00163c0001067983 */ /* 0x000ee20000100800 */
[----:B------:R-:W-:Y:S01]  /*460e0*/  PRMT R36, RZ, 0x7610, R36 ;  /* 0x00007610ff247816 */ /* 0x000fe20000000024 */
[----:B------:R-:W-:Y:S01]  /*460f0*/  @!P3 IMAD.MOV.U32 R14, RZ, RZ, R5 ;  /* 0x000000ffff0eb224 */ /* 0x000fe200078e0005 */
[----:B------:R-:W-:Y:S01]  /*46100*/  PRMT R35, RZ, 0x7610, R35 ;  /* 0x00007610ff237816 */ /* 0x000fe20000000023 */
[----:B------:R-:W3:Y:S04]  /*46110*/  LDL R5, [R1+0x1640] ;  /* 0x0016400001057983 */ /* 0x000ee80000100800 */
[----:B------:R1:W3:Y:S01]  /*46120*/  @!P3 LDG.E.U8 R36, desc[UR18][R14.64] ;  /* 0x000000120e24b981 */ /* 0x0002e2000c1e1100 */
[----:B------:R-:W-:-:S02]  /*46130*/  PRMT R34, RZ, 0x7610, R34 ;  /* 0x00007610ff227816 */ /* 0x000fc40000000022 */
[----:B------:R-:W-:Y:S02]  /*46140*/  PRMT R33, RZ, 0x7610, R33 ;  /* 0x00007610ff217816 */ /* 0x000fe40000000021 */
[----:B------:R-:W-:Y:S01]  /*46150*/  PRMT R32, RZ, 0x7610, R32 ;  /* 0x00007610ff207816 */ /* 0x000fe20000000020 */
[----:B0-----:R-:W3:Y:S01]  /*46160*/  LDL R37, [R1+0x16c4] ;  /* 0x0016c40001257983 */ /* 0x001ee20000100800 */
[----:B------:R-:W-:Y:S02]  /*46170*/  PRMT R62, RZ, 0x7610, R62 ;  /* 0x00007610ff3e7816 */ /* 0x000fe4000000003e */
[----:B------:R-:W-:Y:S02]  /*46180*/  PRMT R60, RZ, 0x7610, R60 ;  /* 0x00007610ff3c7816 */ /* 0x000fe4000000003c */
[----:B------:R-:W-:Y:S02]  /*46190*/  PRMT R31, RZ, 0x7610, R31 ;  /* 0x00007610ff1f7816 */ /* 0x000fe4000000001f */
[----:B------:R-:W-:-:S02]  /*461a0*/  PRMT R30, RZ, 0x7610, R30 ;  /* 0x00007610ff1e7816 */ /* 0x000fc4000000001e */
[----:B------:R-:W-:Y:S01]  /*461b0*/  PRMT R29, RZ, 0x7610, R29 ;  /* 0x00007610ff1d7816 */ /* 0x000fe2000000001d */
[----:B-1----:R-:W-:Y:S02]  /*461c0*/  @!P2 IMAD.MOV.U32 R14, RZ, RZ, R3 ;  /* 0x000000ffff0ea224 */ /* 0x002fe400078e0003 */
[----:B------:R-:W-:Y:S01]  /*461d0*/  @!P2 IMAD.MOV.U32 R15, RZ, RZ, R4 ;  /* 0x000000ffff0fa224 */ /* 0x000fe200078e0004 */
[----:B------:R-:W3:Y:S04]  /*461e0*/  LDL R3, [R1+0x1648] ;  /* 0x0016480001037983 */ /* 0x000ee80000100800 */
[----:B------:R-:W3:Y:S04]  /*461f0*/  LDL R4, [R1+0x1644] ;  /* 0x0016440001047983 */ /* 0x000ee80000100800 */
[----:B------:R0:W3:Y:S01]  /*46200*/  @!P2 LDG.E.U8 R35, desc[UR18][R14.64] ;  /* 0x000000120e23a981 */ /* 0x0000e2000c1e1100 */
[----:B------:R-:W-:-:S02]  /*46210*/  PRMT R28, RZ, 0x7610, R28 ;  /* 0x00007610ff1c7816 */ /* 0x000fc4000000001c */
[----:B------:R-:W-:Y:S02]  /*46220*/  PRMT R27, RZ, 0x7610, R27 ;  /* 0x00007610ff1b7816 */ /* 0x000fe4000000001b */
[----:B------:R-:W-:Y:S02]  /*46230*/  PRMT R26, RZ, 0x7610, R26 ;  /* 0x00007610ff1a7816 */ /* 0x000fe4000000001a */
[----:B------:R-:W-:Y:S02]  /*46240*/  PRMT R58, RZ, 0x7610, R58 ;  /* 0x00007610ff3a7816 */ /* 0x000fe4000000003a */
[----:B------:R-:W-:Y:S02]  /*46250*/  PRMT R56, RZ, 0x7610, R56 ;  /* 0x00007610ff387816 */ /* 0x000fe40000000038 */
[----:B------:R-:W-:Y:S02]  /*46260*/  PRMT R25, RZ, 0x7610, R25 ;  /* 0x00007610ff197816 */ /* 0x000fe40000000019 */
[----:B------:R-:W-:-:S02]  /*46270*/  PRMT R24, RZ, 0x7610, R24 ;  /* 0x00007610ff187816 */ /* 0x000fc40000000018 */
[----:B------:R-:W-:Y:S02]  /*46280*/  PRMT R23, RZ, 0x7610, R23 ;  /* 0x00007610ff177816 */ /* 0x000fe40000000017 */
[----:B------:R-:W-:Y:S01]  /*46290*/  PRMT R22, RZ, 0x7610, R22 ;  /* 0x00007610ff167816 */ /* 0x000fe20000000016 */
[----:B0-----:R-:W-:Y:S02]  /*462a0*/  @!P3 IMAD.MOV.U32 R14, RZ, RZ, R0 ;  /* 0x000000ffff0eb224 */ /* 0x001fe400078e0000 */
        /* <DEDUP_REMOVED lines=15> */
[----:B------:R-:W3:Y:S01]  /*463a0*/  LDL R13, [R1+0x16c8] ;  /* 0x0016c800010d7983 */ /* 0x000ee20000100800 */
[----:B------:R-:W-:Y:S02]  /*463b0*/  PRMT R50, RZ, 0x7610, R50 ;  /* 0x00007610ff327816 */ /* 0x000fe40000000032 */
[----:B------:R-:W-:Y:S02]  /*463c0*/  PRMT R49, RZ, 0x7610, R49 ;  /* 0x00007610ff317816 */ /* 0x000fe40000000031 */
[----:B------:R-:W-:Y:S01]  /*463d0*/  PRMT R51, RZ, 0x7610, R51 ;  /* 0x00007610ff337816 */ /* 0x000fe20000000033 */
[----:B------:R4:W3:Y:S04]  /*463e0*/  @!P2 LDG.E.U8 R33, desc[UR18][R14.64] ;  /* 0x000000120e21a981 */ /* 0x0008e8000c1e1100 */
[----:B------:R-:W3:Y:S04]  /*463f0*/  LDL R66, [R1+0x168c] ;  /* 0x00168c0001427983 */ /* 0x000ee80000100800 */
[----:B------:R-:W3:Y:S01]  /*46400*/  LDL R64, [R1+0x1690] ;  /* 0x0016900001407983 */ /* 0x000ee20000100800 */
[----:B------:R-:W-:-:S02]  /*46410*/  PRMT R53, RZ, 0x7610, R53 ;  /* 0x00007610ff357816 */ /* 0x000fc40000000035 */
[----:B------:R-:W-:Y:S02]  /*46420*/  PRMT R55, RZ, 0x7610, R55 ;  /* 0x00007610ff377816 */ /* 0x000fe40000000037 */
[----:B------:R-:W-:Y:S02]  /*46430*/  PRMT R57, RZ, 0x7610, R57 ;  /* 0x00007610ff397816 */ /* 0x000fe40000000039 */
[----:B------:R-:W-:Y:S02]  /*46440*/  PRMT R59, RZ, 0x7610, R59 ;  /* 0x00007610ff3b7816 */ /* 0x000fe4000000003b */
[----:B------:R-:W-:Y:S02]  /*46450*/  PRMT R61, RZ, 0x7610, R61 ;  /* 0x00007610ff3d7816 */ /* 0x000fe4000000003d */
[----:B------:R-:W-:Y:S02]  /*46460*/  PRMT R63, RZ, 0x7610, R63 ;  /* 0x00007610ff3f7816 */ /* 0x000fe4000000003f */
[----:B------:R-:W-:Y:S01]  /*46470*/  PRMT R65, RZ, 0x7610, R65 ;  /* 0x00007610ff417816 */ /* 0x000fe20000000041 */
[----:B----4-:R-:W-:-:S02]  /*46480*/  @!P3 IMAD.MOV.U32 R14, RZ, RZ, R7 ;  /* 0x000000ffff0eb224 */ /* 0x010fc400078e0007 */
[----:B------:R-:W-:Y:S01]  /*46490*/  @!P3 IMAD.MOV.U32 R15, RZ, RZ, R8 ;  /* 0x000000ffff0fb224 */ /* 0x000fe200078e0008 */
[----:B------:R-:W4:Y:S04]  /*464a0*/  LDL R7, [R1+0x1740] ;  /* 0x0017400001077983 */ /* 0x000f280000100800 */
[----:B------:R-:W4:Y:S04]  /*464b0*/  LDL R8, [R1+0x173c] ;  /* 0x00173c0001087983 */ /* 0x000f280000100800 */
[----:B------:R2:W4:Y:S01]  /*464c0*/  @!P3 LDG.E.U8 R32, desc[UR18][R14.64] ;  /* 0x000000120e20b981 */ /* 0x000522000c1e1100 */
[----:B------:R-:W-:-:S02]  /*464d0*/  PRMT R67, RZ, 0x7610, R67 ;  /* 0x00007610ff437816 */ /* 0x000fc40000000043 */
[----:B------:R-:W-:Y:S02]  /*464e0*/  PRMT R68, RZ, 0x7610, R68 ;  /* 0x00007610ff447816 */ /* 0x000fe40000000044 */
[----:B------:R-:W-:Y:S02]  /*464f0*/  PRMT R69, RZ, 0x7610, R69 ;  /* 0x00007610ff457816 */ /* 0x000fe40000000045 */
[----:B------:R-:W-:Y:S01]  /*46500*/  PRMT R70, RZ, 0x7610, R70 ;  /* 0x00007610ff467816 */ /* 0x000fe20000000046 */
[----:B------:R-:W4:Y:S04]  /*46510*/  LDL R85, [R1+0x169c] ;  /* 0x00169c0001557983 */ /* 0x000f280000100800 */
[----:B------:R-:W4:Y:S04]  /*46520*/  LDL R84, [R1+0x16a0] ;  /* 0x0016a00001547983 */ /* 0x000f280000100800 */
[----:B------:R-:W4:Y:S04]  /*46530*/  LDL R83, [R1+0x16a4] ;  /* 0x0016a40001537983 */ /* 0x000f280000100800 */
[----:B------:R-:W4:Y:S04]  /*46540*/  LDL R82, [R1+0x16a8] ;  /* 0x0016a80001527983 */ /* 0x000f280000100800 */
[----:B------:R-:W4:Y:S01]  /*46550*/  LDL R81, [R1+0x171c] ;  /* 0x00171c0001517983 */ /* 0x000f220000100800 */
[----:B--2---:R-:W-:-:S02]  /*46560*/  @!P2 IMAD.MOV.U32 R14, RZ, RZ, R38 ;  /* 0x000000ffff0ea224 */ /* 0x004fc400078e0026 */
[----:B------:R-:W-:Y:S01]  /*46570*/  @!P2 IMAD.MOV.U32 R15, RZ, RZ, R39 ;  /* 0x000000ffff0fa224 */ /* 0x000fe200078e0027 */
[----:B------:R-:W2:Y:S04]  /*46580*/  LDL R38, [R1+0x1748] ;  /* 0x0017480001267983 */ /* 0x000ea80000100800 */
[----:B------:R-:W2:Y:S04]  /*46590*/  LDL R39, [R1+0x1744] ;  /* 0x0017440001277983 */ /* 0x000ea80000100800 */
[----:B------:R0:W2:Y:S02]  /*465a0*/  @!P2 LDG.E.U8 R62, desc[UR18][R14.64] ;  /* 0x000000120e3ea981 */ /* 0x0000a4000c1e1100 */
[----:B0-----:R-:W-:-:S02]  /*465b0*/  @!P3 IMAD.MOV.U32 R14, RZ, RZ, R9 ;  /* 0x000000ffff0eb224 */ /* 0x001fc400078e0009 */
[----:B------:R-:W-:Y:S01]  /*465c0*/  @!P3 IMAD.MOV.U32 R15, RZ, RZ, R12 ;  /* 0x000000ffff0fb224 */ /* 0x000fe200078e000c */
[----:B------:R-:W2:Y:S04]  /*465d0*/  LDL R9, [R1+0x15d0] ;  /* 0x0015d00001097983 */ /* 0x000ea80000100800 */
[----:B------:R-:W2:Y:S04]  /*465e0*/  LDL R12, [R1+0x15cc] ;  /* 0x0015cc00010c7983 */ /* 0x000ea80000100800 */
[----:B------:R3:W2:Y:S02]  /*465f0*/  @!P3 LDG.E.U8 R60, desc[UR18][R14.64] ;  /* 0x000000120e3cb981 */ /* 0x0006a4000c1e1100 */
[----:B---3--:R-:W-:-:S02]  /*46600*/  @!P2 IMAD.MOV.U32 R15, RZ, RZ, R6 ;  /* 0x000000ffff0fa224 */ /* 0x008fc400078e0006 */
[----:B------:R-:W3:Y:S01]  /*46610*/  LDL R6, [R1+0x15d4] ;  /* 0x0015d40001067983 */ /* 0x000ee20000100800 */
[----:B------:R-:W-:-:S03]  /*46620*/  @!P2 IMAD.MOV.U32 R14, RZ, RZ, R5 ;  /* 0x000000ffff0ea224 */ /* 0x000fc600078e0005 */
[----:B------:R-:W3:Y:S04]  /*46630*/  LDL R5, [R1+0x15d8] ;  /* 0x0015d80001057983 */ /* 0x000ee80000100800 */
[----:B------:R0:W3:Y:S02]  /*46640*/  @!P2 LDG.E.U8 R31, desc[UR18][R14.64] ;  /* 0x000000120e1fa981 */ /* 0x0000e4000c1e1100 */
[----:B0-----:R-:W-:Y:S02]  /*46650*/  @!P3 IMAD.MOV.U32 R14, RZ, RZ, R3 ;  /* 0x000000ffff0eb224 */ /* 0x001fe400078e0003 */
[----:B------:R-:W-:Y:S01]  /*46660*/  @!P3 IMAD.MOV.U32 R15, RZ, RZ, R4 ;  /* 0x000000ffff0fb224 */ /* 0x000fe200078e0004 */
[----:B------:R-:W3:Y:S04]  /*46670*/  LDL R3, [R1+0x1650] ;  /* 0x0016500001037983 */ /* 0x000ee80000100800 */
[----:B------:R-:W3:Y:S04]  /*46680*/  LDL R4, [R1+0x164c] ;  /* 0x00164c0001047983 */ /* 0x000ee80000100800 */
[----:B------:R0:W3:Y:S02]  /*46690*/  @!P3 LDG.E.U8 R30, desc[UR18][R14.64] ;  /* 0x000000120e1eb981 */ /* 0x0000e4000c1e1100 */
[----:B0-----:R-:W-:-:S02]  /*466a0*/  @!P2 IMAD.MOV.U32 R14, RZ, RZ, R0 ;  /* 0x000000ffff0ea224 */ /* 0x001fc400078e0000 */
        /* <DEDUP_REMOVED lines=9> */
[----:B----4-:R-:W-:-:S02]  /*46740*/  @!P2 IMAD.MOV.U32 R14, RZ, RZ, R7 ;  /* 0x000000ffff0ea224 */ /* 0x010fc400078e0007 */
[----:B------:R-:W-:Y:S01]  /*46750*/  @!P2 IMAD.MOV.U32 R15, RZ, RZ, R8 ;  /* 0x000000ffff0fa224 */ /* 0x000fe200078e0008 */
[----:B------:R-:W4:Y:S04]  /*46760*/  LDL R7, [R1+0x16d8] ;  /* 0x0016d80001077983 */ /* 0x000f280000100800 */
[----:B------:R-:W4:Y:S04]  /*46770*/  LDL R8, [R1+0x16d4] ;  /* 0x0016d40001087983 */ /* 0x000f280000100800 */
[----:B------:R2:W4:Y:S02]  /*46780*/  @!P2 LDG.E.U8 R27, desc[UR18][R14.64] ;  /* 0x000000120e1ba981 */ /* 0x000524000c1e1100 */
        /* <DEDUP_REMOVED lines=70> */
[----:B0-----:R-:W-:-:S02]  /*46bf0*/  PRMT R15, RZ, 0x7610, R15 ;  /* 0x00007610ff0f7816 */ /* 0x001fc4000000000f */
[----:B--2---:R0:W2:Y:S02]  /*46c00*/  @!P3 LDG.E.U8 R16, desc[UR18][R38.64] ;  /* 0x000000122610b981 */ /* 0x0040a4000c1e1100 */
[----:B0-----:R-:W-:Y:S02]  /*46c10*/  @!P2 IMAD.MOV.U32 R38, RZ, RZ, R9 ;  /* 0x000000ffff26a224 */ /* 0x001fe400078e0009 */
[----:B------:R-:W-:Y:S01]  /*46c20*/  @!P2 IMAD.MOV.U32 R39, RZ, RZ, R12 ;  /* 0x000000ffff27a224 */ /* 0x000fe200078e000c */
[----:B------:R-:W-:Y:S01]  /*46c30*/  PRMT R14, RZ, 0x7610, R14 ;  /* 0x00007610ff0e7816 */ /* 0x000fe2000000000e */
[----:B------:R-:W2:Y:S04]  /*46c40*/  LDL R12, [R1+0x16ec] ;  /* 0x0016ec00010c7983 */ /* 0x000ea80000100800 */
[----:B------:R3:W2:Y:S04]  /*46c50*/  @!P2 LDG.E.U8 R15, desc[UR18][R38.64] ;  /* 0x00000012260fa981 */ /* 0x0006a8000c1e1100 */
[----:B------:R-:W2:Y:S01]  /*46c60*/  LDL R9, [R1+0x16f0] ;  /* 0x0016f00001097983 */ /* 0x000ea20000100800 */
[----:B---3--:R-:W-:-:S03]  /*46c70*/  @!P3 IMAD.MOV.U32 R39, RZ, RZ, R6 ;  /* 0x000000ffff27b224 */ /* 0x008fc600078e0006 */
[----:B------:R-:W3:Y:S01]  /*46c80*/  LDL R6, [R1+0x16f4] ;  /* 0x0016f40001067983 */ /* 0x000ee20000100800 */
[----:B------:R-:W-:-:S03]  /*46c90*/  @!P3 IMAD.MOV.U32 R38, RZ, RZ, R5 ;  /* 0x000000ffff26b224 */ /* 0x000fc600078e0005 */
[----:B------:R-:W2:Y:S04]  /*46ca0*/  LDL R5, [R1+0x16f8] ;  /* 0x0016f80001057983 */ /* 0x000ea80000100800 */
[----:B------:R0:W2:Y:S02]  /*46cb0*/  @!P3 LDG.E.U8 R14, desc[UR18][R38.64] ;  /* 0x00000012260eb981 */ /* 0x0000a4000c1e1100 */
[----:B0-----:R-:W-:Y:S02]  /*46cc0*/  @!P2 IMAD.MOV.U32 R38, RZ, RZ, R3 ;  /* 0x000000ffff26a224 */ /* 0x001fe400078e0003 */
[----:B------:R-:W-:Y:S01]  /*46cd0*/  @!P2 IMAD.MOV.U32 R39, RZ, RZ, R4 ;  /* 0x000000ffff27a224 */ /* 0x000fe200078e0004 */
[----:B------:R-:W2:Y:S04]  /*46ce0*/  LDL R3, [R1+0x1770] ;  /* 0x0017700001037983 */ /* 0x000ea80000100800 */
[----:B------:R-:W2:Y:S04]  /*46cf0*/  LDL R4, [R1+0x176c] ;  /* 0x00176c0001047983 */ /* 0x000ea80000100800 */
[----:B------:R-:W2:Y:S01]  /*46d00*/  @!P2 LDG.E.U8 R50, desc[UR18][R38.64] ;  /* 0x000000122632a981 */ /* 0x000ea2000c1e1100 */
[----:B------:R-:W-:-:S02]  /*46d10*/  @!P3 IMAD.MOV.U32 R40, RZ, RZ, R0 ;  /* 0x000000ffff28b224 */ /* 0x000fc400078e0000 */
[----:B------:R-:W-:Y:S01]  /*46d20*/  @!P3 IMAD.MOV.U32 R41, RZ, RZ, R2 ;  /* 0x000000ffff29b224 */ /* 0x000fe200078e0002 */
[----:B------:R-:W2:Y:S04]  /*46d30*/  LDL R0, [R1+0x1778] ;  /* 0x0017780001007983 */ /* 0x000ea80000100800 */
[----:B------:R-:W2:Y:S04]  /*46d40*/  LDL R2, [R1+0x1774] ;  /* 0x0017740001027983 */ /* 0x000ea80000100800 */
[----:B------:R0:W2:Y:S02]  /*46d50*/  @!P3 LDG.E.U8 R48, desc[UR18][R40.64] ;  /* 0x000000122830b981 */ /* 0x0000a4000c1e1100 */
[----:B0-----:R-:W-:-:S02]  /*46d60*/  @!P2 IMAD.MOV.U32 R40, RZ, RZ, R13 ;  /* 0x000000ffff28a224 */ /* 0x001fc400078e000d */
[----:B------:R-:W-:Y:S01]  /*46d70*/  @!P2 IMAD.MOV.U32 R41, RZ, RZ, R37 ;  /* 0x000000ffff29a224 */ /* 0x000fe200078e0025 */
[----:B------:R-:W2:Y:S04]  /*46d80*/  LDL R13, [R1+0x1608] ;  /* 0x00160800010d7983 */ /* 0x000ea80000100800 */
[----:B------:R-:W2:Y:S01]  /*46d90*/  LDL R37, [R1+0x1604] ;  /* 0x0016040001257983 */ /* 0x000ea20000100800 */
[----:B----4-:R-:W-:Y:S02]  /*46da0*/  @!P3 IMAD.MOV.U32 R42, RZ, RZ, R7 ;  /* 0x000000ffff2ab224 */ /* 0x010fe400078e0007 */
[----:B------:R-:W-:Y:S01]  /*46db0*/  @!P3 IMAD.MOV.U32 R43, RZ, RZ, R8 ;  /* 0x000000ffff2bb224 */ /* 0x000fe200078e0008 */
[----:B------:R-:W4:Y:S04]  /*46dc0*/  LDL R7, [R1+0x1600] ;  /* 0x0016000001077983 */ /* 0x000f280000100800 */
[----:B------:R-:W4:Y:S01]  /*46dd0*/  LDL R8, [R1+0x15fc] ;  /* 0x0015fc0001087983 */ /* 0x000f220000100800 */
[----:B---3--:R-:W-:-:S03]  /*46de0*/  @!P3 IMAD.MOV.U32 R45, RZ, RZ, R6 ;  /* 0x000000ffff2db224 */ /* 0x008fc600078e0006 */
[----:B------:R-:W3:Y:S01]  /*46df0*/  LDL R6, [R1+0x167c] ;  /* 0x00167c0001067983 */ /* 0x000ee20000100800 */
[----:B------:R-:W-:Y:S01]  /*46e00*/  PRMT R38, RZ, 0x7610, R38 ;  /* 0x00007610ff267816 */ /* 0x000fe20000000026 */
[----:B--2---:R-:W-:Y:S02]  /*46e10*/  @!P3 IMAD.MOV.U32 R44, RZ, RZ, R5 ;  /* 0x000000ffff2cb224 */ /* 0x004fe400078e0005 */
[----:B------:R-:W2:Y:S04]  /*46e20*/  LDL R5, [R1+0x1680] ;  /* 0x0016800001057983 */ /* 0x000ea80000100800 */
[----:B------:R0:W2:Y:S02]  /*46e30*/  @!P2 LDG.E.U8 R38, desc[UR18][R40.64] ;  /* 0x000000122826a981 */ /* 0x0000a4000c1e1100 */
[----:B0-----:R-:W-:-:S02]  /*46e40*/  PRMT R41, RZ, 0x7610, R41 ;  /* 0x00007610ff297816 */ /* 0x001fc40000000029 */
[----:B------:R-:W-:-:S04]  /*46e50*/  PRMT R39, RZ, 0x7610, R39 ;  /* 0x00007610ff277816 */ /* 0x000fc80000000027 */
[----:B------:R0:W2:Y:S01]  /*46e60*/  @!P3 LDG.E.U8 R41, desc[UR18][R44.64] ;  /* 0x000000122c29b981 */ /* 0x0000a2000c1e1100 */
[----:B------:R-:W-:-:S03]  /*46e70*/  PRMT R40, RZ, 0x7610, R40 ;  /* 0x00007610ff287816 */ /* 0x000fc60000000028 */
[----:B------:R1:W2:Y:S01]  /*46e80*/  @!P3 LDG.E.U8 R39, desc[UR18][R42.64] ;  /* 0x000000122a27b981 */ /* 0x0002a2000c1e1100 */
[----:B0-----:R-:W-:Y:S02]  /*46e90*/  @!P2 IMAD.MOV.U32 R44, RZ, RZ, R3 ;  /* 0x000000ffff2ca224 */ /* 0x001fe400078e0003 */
[----:B------:R-:W-:Y:S01]  /*46ea0*/  @!P2 IMAD.MOV.U32 R45, RZ, RZ, R4 ;  /* 0x000000ffff2da224 */ /* 0x000fe200078e0004 */
[----:B------:R-:W2:Y:S04]  /*46eb0*/  LDL R3, [R1+0x1688] ;  /* 0x0016880001037983 */ /* 0x000ea80000100800 */
[----:B------:R-:W2:Y:S01]  /*46ec0*/  LDL R4, [R1+0x1684] ;  /* 0x0016840001047983 */ /* 0x000ea20000100800 */
[----:B------:R-:W-:Y:S02]  /*46ed0*/  @!P3 IMAD.MOV.U32 R46, RZ, RZ, R0 ;  /* 0x000000ffff2eb224 */ /* 0x000fe400078e0000 */
[----:B------:R-:W-:Y:S01]  /*46ee0*/  @!P3 IMAD.MOV.U32 R47, RZ, RZ, R2 ;  /* 0x000000ffff2fb224 */ /* 0x000fe200078e0002 */
[----:B------:R-:W2:Y:S04]  /*46ef0*/  LDL R0, [R1+0x1700] ;  /* 0x0017000001007983 */ /* 0x000ea80000100800 */
[----:B------:R-:W2:Y:S01]  /*46f00*/  LDL R2, [R1+0x16fc] ;  /* 0x0016fc0001027983 */ /* 0x000ea20000100800 */
[----:B-1----:R-:W-:-:S02]  /*46f10*/  @!P2 IMAD.MOV.U32 R42, RZ, RZ, R9 ;  /* 0x000000ffff2aa224 */ /* 0x002fc400078e0009 */
[----:B------:R-:W-:Y:S01]  /*46f20*/  @!P2 IMAD.MOV.U32 R43, RZ, RZ, R12 ;  /* 0x000000ffff2ba224 */ /* 0x000fe200078e000c */
[----:B------:R-:W2:Y:S04]  /*46f30*/  LDL R9, [R1+0x1708] ;  /* 0x0017080001097983 */ /* 0x000ea80000100800 */
[----:B------:R-:W2:Y:S04]  /*46f40*/  LDL R12, [R1+0x1704] ;  /* 0x00170400010c7983 */ /* 0x000ea80000100800 */
[----:B------:R0:W2:Y:S02]  /*46f50*/  @!P2 LDG.E.U8 R40, desc[UR18][R42.64] ;  /* 0x000000122a28a981 */ /* 0x0000a4000c1e1100 */
[----:B0-----:R-:W-:-:S02]  /*46f60*/  PRMT R42, RZ, 0x7610, R42 ;  /* 0x00007610ff2a7816 */ /* 0x001fc4000000002a */
[----:B------:R-:W-:-:S04]  /*46f70*/  PRMT R43, RZ, 0x7610, R43 ;  /* 0x00007610ff2b7816 */ /* 0x000fc8000000002b */
[----:B------:R0:W2:Y:S04]  /*46f80*/  @!P2 LDG.E.U8 R42, desc[UR18][R44.64] ;  /* 0x000000122c2aa981 */ /* 0x0000a8000c1e1100 */
[----:B------:R4:W2:Y:S01]  /*46f90*/  @!P3 LDG.E.U8 R43, desc[UR18][R46.64] ;  /* 0x000000122e2bb981 */ /* 0x0008a2000c1e1100 */
[----:B0-----:R-:W-:Y:S01]  /*46fa0*/  PRMT R44, RZ, 0x7610, R44 ;  /* 0x00007610ff2c7816 */ /* 0x001fe2000000002c */
[----:B----4-:R-:W-:Y:S02]  /*46fb0*/  @!P2 IMAD.MOV.U32 R46, RZ, RZ, R7 ;  /* 0x000000ffff2ea224 */ /* 0x010fe400078e0007 */
[----:B------:R-:W-:Y:S01]  /*46fc0*/  @!P2 IMAD.MOV.U32 R47, RZ, RZ, R8 ;  /* 0x000000ffff2fa224 */ /* 0x000fe200078e0008 */
[----:B------:R-:W-:Y:S01]  /*46fd0*/  PRMT R45, RZ, 0x7610, R45 ;  /* 0x00007610ff2d7816 */ /* 0x000fe2000000002d */
[----:B------:R-:W4:Y:S04]  /*46fe0*/  LDL R8, [R1+0x7e8] ;  /* 0x0007e80001087983 */ /* 0x000f280000100800 */
[----:B------:R0:W4:Y:S04]  /*46ff0*/  @!P2 LDG.E.U8 R44, desc[UR18][R46.64] ;  /* 0x000000122e2ca981 */ /* 0x000128000c1e1100 */
[----:B------:R-:W4:Y:S01]  /*47000*/  LDL R7, [R1+0x177c] ;  /* 0x00177c0001077983 */ /* 0x000f220000100800 */
[----:B0-----:R-:W-:-:S02]  /*47010*/  @!P3 IMAD.MOV.U32 R46, RZ, RZ, R13 ;  /* 0x000000ffff2eb224 */ /* 0x001fc400078e000d */
[----:B------:R-:W-:Y:S01]  /*47020*/  @!P3 IMAD.MOV.U32 R47, RZ, RZ, R37 ;  /* 0x000000ffff2fb224 */ /* 0x000fe200078e0025 */
[----:B------:R-:W4:Y:S04]  /*47030*/  LDL R13, [R1+0x1698] ;  /* 0x00169800010d7983 */ /* 0x000f280000100800 */
[----:B------:R-:W4:Y:S04]  /*47040*/  LDL R37, [R1+0x1694] ;  /* 0x0016940001257983 */ /* 0x000f280000100800 */
[----:B------:R3:W4:Y:S02]  /*47050*/  @!P3 LDG.E.U8 R45, desc[UR18][R46.64] ;  /* 0x000000122e2db981 */ /* 0x000724000c1e1100 */
[----:B---3--:R-:W-:-:S02]  /*47060*/  @!P2 IMAD.MOV.U32 R47, RZ, RZ, R6 ;  /* 0x000000ffff2fa224 */ /* 0x008fc400078e0006 */
[----:B------:R-:W3:Y:S01]  /*47070*/  LDL R6, [R1+0x7ec] ;  /* 0x0007ec0001067983 */ /* 0x000ee20000100800 */
[----:B--2---:R-:W-:-:S03]  /*47080*/  @!P2 IMAD.MOV.U32 R46, RZ, RZ, R5 ;  /* 0x000000ffff2ea224 */ /* 0x004fc600078e0005 */
[----:B------:R-:W2:Y:S04]  /*47090*/  LDL R5, [R1+0x1780] ;  /* 0x0017800001057983 */ /* 0x000ea80000100800 */
[----:B------:R0:W2:Y:S02]  /*470a0*/  @!P2 LDG.E.U8 R49, desc[UR18][R46.64] ;  /* 0x000000122e31a981 */ /* 0x0000a4000c1e1100 */
[----:B0-----:R-:W-:Y:S02]  /*470b0*/  @!P3 IMAD.MOV.U32 R46, RZ, RZ, R3 ;  /* 0x000000ffff2eb224 */ /* 0x001fe400078e0003 */
        /* <DEDUP_REMOVED lines=14> */
[----:B----4-:R-:W-:-:S02]  /*471a0*/  @!P2 IMAD.MOV.U32 R46, RZ, RZ, R7 ;  /* 0x000000ffff2ea224 */ /* 0x010fc400078e0007 */
        /* <DEDUP_REMOVED lines=20> */
[----:B------:R-:W-:Y:S02]  /*472f0*/  @!P2 IMAD.MOV.U32 R47, RZ, RZ, R66 ;  /* 0x000000ffff2fa224 */ /* 0x000fe400078e0042 */
[----:B------:R-:W2:Y:S04]  /*47300*/  LDL R66, [R1+0x1720] ;  /* 0x0017200001427983 */ /* 0x000ea80000100800 */
[----:B------:R0:W2:Y:S02]  /*47310*/  @!P2 LDG.E.U8 R65, desc[UR18][R46.64] ;  /* 0x000000122e41a981 */ /* 0x0000a4000c1e1100 */
[----:B0-----:R-:W-:Y:S02]  /*47320*/  @!P3 IMAD.MOV.U32 R46, RZ, RZ, R13 ;  /* 0x000000ffff2eb224 */ /* 0x001fe400078e000d */
[----:B------:R-:W-:-:S05]  /*47330*/  @!P3 IMAD.MOV.U32 R47, RZ, RZ, R37 ;  /* 0x000000ffff2fb224 */ /* 0x000fca00078e0025 */
[----:B------:R0:W2:Y:S02]  /*47340*/  @!P3 LDG.E.U8 R67, desc[UR18][R46.64] ;  /* 0x000000122e43b981 */ /* 0x0000a4000c1e1100 */
[----:B0-----:R-:W-:Y:S02]  /*47350*/  @!P2 IMAD.MOV.U32 R46, RZ, RZ, R9 ;  /* 0x000000ffff2ea224 */ /* 0x001fe400078e0009 */
[----:B------:R-:W-:-:S05]  /*47360*/  @!P2 IMAD.MOV.U32 R47, RZ, RZ, R12 ;  /* 0x000000ffff2fa224 */ /* 0x000fca00078e000c */
[----:B------:R4:W2:Y:S02]  /*47370*/  @!P2 LDG.E.U8 R68, desc[UR18][R46.64] ;  /* 0x000000122e44a981 */ /* 0x0008a4000c1e1100 */
[----:B----4-:R-:W-:Y:S02]  /*47380*/  @!P3 IMAD.MOV.U32 R46, RZ, RZ, R7 ;  /* 0x000000ffff2eb224 */ /* 0x010fe400078e0007 */
[----:B------:R-:W-:-:S05]  /*47390*/  @!P3 IMAD.MOV.U32 R47, RZ, RZ, R8 ;  /* 0x000000ffff2fb224 */ /* 0x000fca00078e0008 */
[----:B------:R3:W4:Y:S02]  /*473a0*/  @!P3 LDG.E.U8 R69, desc[UR18][R46.64] ;  /* 0x000000122e45b981 */ /* 0x000724000c1e1100 */
[----:B---3--:R-:W-:Y:S02]  /*473b0*/  @!P2 IMAD.MOV.U32 R47, RZ, RZ, R6 ;  /* 0x000000ffff2fa224 */ /* 0x008fe400078e0006 */
[----:B------:R-:W3:Y:S01]  /*473c0*/  LDL R6, [R1+0x1624] ;  /* 0x0016240001067983 */ /* 0x000ee20000100800 */
[----:B------:R-:W-:Y:S02]  /*473d0*/  PRMT R71, RZ, 0x7610, R71 ;  /* 0x00007610ff477816 */ /* 0x000fe40000000047 */
[----:B------:R-:W-:Y:S01]  /*473e0*/  PRMT R72, RZ, 0x7610, R72 ;  /* 0x00007610ff487816 */ /* 0x000fe20000000048 */
[----:B--2---:R-:W-:Y:S02]  /*473f0*/  @!P2 IMAD.MOV.U32 R46, RZ, RZ, R4 ;  /* 0x000000ffff2ea224 */ /* 0x004fe400078e0004 */
[----:B------:R-:W2:Y:S04]  /*47400*/  LDL R4, [R1+0x1628] ;  /* 0x0016280001047983 */ /* 0x000ea80000100800 */
[----:B------:R0:W4:Y:S02]  /*47410*/  @!P2 LDG.E.U8 R70, desc[UR18][R46.64] ;  /* 0x000000122e46a981 */ /* 0x000124000c1e1100 */
[----:B0-----:R-:W-:-:S02]  /*47420*/  @!P3 IMAD.MOV.U32 R47, RZ, RZ, R5 ;  /* 0x000000ffff2fb224 */ /* 0x001fc400078e0005 */
[----:B------:R-:W4:Y:S04]  /*47430*/  LDL.LU R5, [R1+0x65c] ;  /* 0x00065c0001057983 */ /* 0x000f280000300800 */
[----:B------:R-:W4:Y:S01]  /*47440*/  LDL.LU R86, [R1+0x61c] ;  /* 0x00061c0001567983 */ /* 0x000f220000300800 */
[----:B------:R-:W-:-:S03]  /*47450*/  @!P3 IMAD.MOV.U32 R46, RZ, RZ, R3 ;  /* 0x000000ffff2eb224 */ /* 0x000fc600078e0003 */
[----:B------:R-:W4:Y:S04]  /*47460*/  LDL.LU R87, [R1+0x614] ;  /* 0x0006140001577983 */ /* 0x000f280000300800 */
[----:B------:R-:W4:Y:S04]  /*47470*/  LDL.LU R74, [R1+0x5d4] ;  /* 0x0005d400014a7983 */ /* 0x000f280000300800 */
[----:B------:R-:W4:Y:S04]  /*47480*/  LDL.LU R88, [R1+0x5cc] ;  /* 0x0005cc0001587983 */ /* 0x000f280000300800 */
[----:B------:R-:W4:Y:S04]  /*47490*/  LDL.LU R89, [R1+0x58c] ;  /* 0x00058c0001597983 */ /* 0x000f280000300800 */
[----:B------:R-:W4:Y:S04]  /*474a0*/  LDL.LU R12, [R1+0x584] ;  /* 0x00058400010c7983 */ /* 0x000f280000300800 */
[----:B------:R0:W4:Y:S04]  /*474b0*/  @!P3 LDG.E.U8 R71, desc[UR18][R46.64] ;  /* 0x000000122e47b981 */ /* 0x000128000c1e1100 */
[----:B------:R-:W4:Y:S04]  /*474c0*/  LDL.LU R13, [R1+0x544] ;  /* 0x00054400010d7983 */ /* 0x000f280000300800 */
[----:B------:R-:W4:Y:S01]  /*474d0*/  LDL.LU R3, [R1+0x53c] ;  /* 0x00053c0001037983 */ /* 0x000f220000300800 */
[----:B0-----:R-:W-:-:S02]  /*474e0*/  @!P2 IMAD.MOV.U32 R46, RZ, RZ, R0 ;  /* 0x000000ffff2ea224 */ /* 0x001fc400078e0000 */
[----:B------:R-:W-:Y:S01]  /*474f0*/  @!P2 IMAD.MOV.U32 R47, RZ, RZ, R2 ;  /* 0x000000ffff2fa224 */ /* 0x000fe200078e0002 */
[----:B------:R-:W4:Y:S04]  /*47500*/  LDL.LU R0, [R1+0x4fc] ;  /* 0x0004fc0001007983 */ /* 0x000f280000300800 */
[----:B------:R-:W4:Y:S04]  /*47510*/  LDL.LU R2, [R1+0x4f4] ;  /* 0x0004f40001027983 */ /* 0x000f280000300800 */
[----:B------:R-:W4:Y:S04]  /*47520*/  LDL R64, [R1+0x1724] ;  /* 0x0017240001407983 */ /* 0x000f280000100800 */
[----:B------:R-:W4:Y:S04]  /*47530*/  LDL R37, [R1+0x1728] ;  /* 0x0017280001257983 */ /* 0x000f280000100800 */
[----:B------:R-:W4:Y:S04]  /*47540*/  LDL R9, [R1+0x7f0] ;  /* 0x0007f00001097983 */ /* 0x000f280000100800 */
[----:B------:R-:W4:Y:S04]  /*47550*/  LDL R8, [R1+0x804] ;  /* 0x0008040001087983 */ /* 0x000f280000100800 */
[----:B------:R3:W4:Y:S04]  /*47560*/  @!P2 LDG.E.U8 R72, desc[UR18][R46.64] ;  /* 0x000000122e48a981 */ /* 0x000728000c1e1100 */
[----:B------:R-:W4:Y:S01]  /*47570*/  LDL R7, [R1+0x7f4] ;  /* 0x0007f40001077983 */ /* 0x000f220000100800 */
[----:B---3--:R-:W-:-:S03]  /*47580*/  @!P3 IMAD.MOV.U32 R47, RZ, RZ, R6 ;  /* 0x000000ffff2fb224 */ /* 0x008fc600078e0006 */
[----:B------:R-:W3:Y:S01]  /*47590*/  LDL R6, [R1+0x800] ;  /* 0x0008000001067983 */ /* 0x000ee20000100800 */
[----:B------:R-:W-:Y:S02]  /*475a0*/  PRMT R73, RZ, 0x7610, R73 ;  /* 0x00007610ff497816 */ /* 0x000fe40000000049 */
[----:B------:R-:W-:Y:S02]  /*475b0*/  PRMT R75, RZ, 0x7610, R75 ;  /* 0x00007610ff4b7816 */ /* 0x000fe4000000004b */
[----:B------:R-:W-:Y:S02]  /*475c0*/  PRMT R76, RZ, 0x7610, R76 ;  /* 0x00007610ff4c7816 */ /* 0x000fe4000000004c */
[----:B------:R-:W-:Y:S02]  /*475d0*/  PRMT R77, RZ, 0x7610, R77 ;  /* 0x00007610ff4d7816 */ /* 0x000fe4000000004d */
[----:B------:R-:W-:Y:S01]  /*475e0*/  PRMT R78, RZ, 0x7610, R78 ;  /* 0x00007610ff4e7816 */ /* 0x000fe2000000004e */
[----:B--2---:R-:W-:Y:S01]  /*475f0*/  @!P3 IMAD.MOV.U32 R46, RZ, RZ, R4 ;  /* 0x000000ffff2eb224 */ /* 0x004fe200078e0004 */
[----:B------:R-:W-:-:S02]  /*47600*/  PRMT R79, RZ, 0x7610, R79 ;  /* 0x00007610ff4f7816 */ /* 0x000fc4000000004f */
[----:B------:R-:W-:Y:S01]  /*47610*/  PRMT R80, RZ, 0x7610, R80 ;  /* 0x00007610ff507816 */ /* 0x000fe20000000050 */
[----:B------:R-:W2:Y:S04]  /*47620*/  LDL.LU R4, [R1+0x4b4] ;  /* 0x0004b40001047983 */ /* 0x000ea80000300800 */
[----:B------:R0:W2:Y:S02]  /*47630*/  @!P3 LDG.E.U8 R73, desc[UR18][R46.64] ;  /* 0x000000122e49b981 */ /* 0x0000a4000c1e1100 */
[----:B0-----:R-:W-:Y:S02]  /*47640*/  @!P2 IMAD.MOV.U32 R46, RZ, RZ, R84 ;  /* 0x000000ffff2ea224 */ /* 0x001fe400078e0054 */
[----:B------:R-:W-:-:S05]  /*47650*/  @!P2 IMAD.MOV.U32 R47, RZ, RZ, R85 ;  /* 0x000000ffff2fa224 */ /* 0x000fca00078e0055 */
        /* <DEDUP_REMOVED lines=10> */
[----:B0-----:R-:W-:Y:S02]  /*47700*/  @!P2 IMAD.MOV.U32 R46, RZ, RZ, R8 ;  /* 0x000000ffff2ea224 */ /* 0x001fe400078e0008 */
[----:B------:R-:W-:-:S05]  /*47710*/  @!P2 IMAD.MOV.U32 R47, RZ, RZ, R9 ;  /* 0x000000ffff2fa224 */ /* 0x000fca00078e0009 */
[----:B------:R0:W2:Y:S04]  /*47720*/  @!P2 LDG.E.U8 R79, desc[UR18][R46.64] ;  /* 0x000000122e4fa981 */ /* 0x0000a8000c1e1100 */
[----:B------:R1:W-:Y:S01]  /*47730*/  STS.U8 [R10+UR5+0x1b700], R2 ;  /* 0x01b700020a007988 */ /* 0x0003e20008000005 */
[----:B0-----:R-:W-:Y:S02]  /*47740*/  @!P3 IMAD.MOV.U32 R47, RZ, RZ, R7 ;  /* 0x000000ffff2fb224 */ /* 0x001fe400078e0007 */
[----:B---3--:R-:W-:-:S05]  /*47750*/  @!P3 IMAD.MOV.U32 R46, RZ, RZ, R6 ;  /* 0x000000ffff2eb224 */ /* 0x008fca00078e0006 */
[----:B------:R-:W3:Y:S04]  /*47760*/  @!P3 LDG.E.U8 R80, desc[UR18][R46.64] ;  /* 0x000000122e50b981 */ /* 0x000ee8000c1e1100 */
[----:B------:R-:W3:Y:S04]  /*47770*/  LDL.LU R46, [R1+0x4b0] ;  /* 0x0004b000012e7983 */ /* 0x000ee80000300800 */
[----:B------:R-:W3:Y:S04]  /*47780*/  LDL.LU R47, [R1+0x474] ;  /* 0x00047400012f7983 */ /* 0x000ee80000300800 */
[----:B-1----:R-:W3:Y:S04]  /*47790*/  LDL.LU R2, [R1+0x470] ;  /* 0x0004700001027983 */ /* 0x002ee80000300800 */
        /* <DEDUP_REMOVED lines=28> */
[----:B--2---:R-:W2:Y:S04]  /*47960*/  LDL.LU R89, [R1+0x19c] ;  /* 0x00019c0001597983 */ /* 0x004ea80000300800 */
        /* <DEDUP_REMOVED lines=9> */
[----:B---3--:R0:W-:Y:S04]  /*47a00*/  STS.U8 [R10+UR5+0x1bf00], R2 ;  /* 0x01bf00020a007988 */ /* 0x0081e80008000005 */
[----:B0-----:R-:W3:Y:S04]  /*47a10*/  LDL.LU R2, [R1+0xa8] ;  /* 0x0000a80001027983 */ /* 0x001ee80000300800 */
[----:B------:R0:W-:Y:S04]  /*47a20*/  STS.U8 [R10+UR5+0x1bb00], R46 ;  /* 0x01bb002e0a007988 */ /* 0x0001e80008000005 */
[----:B------:R1:W-:Y:S04]  /*47a30*/  STS.U8 [R10+UR5+0x13f00], R47 ;  /* 0x013f002f0a007988 */ /* 0x0003e80008000005 */
[----:B----4-:R4:W-:Y:S04]  /*47a40*/  STS.U8 [R10+UR5+0x14300], R37 ;  /* 0x014300250a007988 */ /* 0x0109e80008000005 */
        /* <DEDUP_REMOVED lines=57> */
[----:B------:R0:W-:Y:S02]  /*47de0*/  STS.U8 [R10+UR5+0x1ff00], R11 ;  /* 0x01ff000b0a007988 */ /* 0x0001e40008000005 */
[----:B0-----:R-:W0:Y:S02]  /*47df0*/  S2R R11, SR_TID.X ;  /* 0x00000000000b7919 */ /* 0x001e240000002100 */
[----:B------:R-:W-:Y:S04]  /*47e00*/  STS.U8 [R10+UR5+0x17b00], R46 ;  /* 0x017b002e0a007988 */ /* 0x000fe80008000005 */
[----:B------:R-:W-:Y:S04]  /*47e10*/  STS.U8 [R10+UR5+0x1fb00], R47 ;  /* 0x01fb002f0a007988 */ /* 0x000fe80008000005 */
[----:B----4-:R1:W-:Y:S04]  /*47e20*/  STS.U8 [R10+UR5+0x17f00], R37 ;  /* 0x017f00250a007988 */ /* 0x0103e80008000005 */
[----:B-1----:R-:W4:Y:S01]  /*47e30*/  LDL.LU R37, [R1+0x4ec] ;  /* 0x0004ec0001257983 */ /* 0x002f220000300800 */
[----:B0-----:R-:W-:-:S04]  /*47e40*/  LOP3.LUT R11, R11, 0x7f, RZ, 0xc0, !PT ;  /* 0x0000007f0b0b7812 */ /* 0x001fc800078ec0ff */
[----:B------:R-:W-:-:S05]  /*47e50*/  LOP3.LUT R11, R11, 0x70, RZ, 0x3c, !PT ;  /* 0x000000700b0b7812 */ /* 0x000fca00078e3cff */
[----:B------:R0:W-:Y:S04]  /*47e60*/  STS.U8 [R11+UR5+0x10380], R64 ;  /* 0x010380400b007988 */ /* 0x0001e80008000005 */
[----:B------:R1:W-:Y:S04]  /*47e70*/  STS.U8 [R11+UR5+0x18380], R66 ;  /* 0x018380420b007988 */ /* 0x0003e80008000005 */
[----:B0-----:R-:W4:Y:S04]  /*47e80*/  LDL.LU R64, [R1+0x4ac] ;  /* 0x0004ac0001407983 */ /* 0x001f280000300800 */
[----:B--2---:R0:W-:Y:S04]  /*47e90*/  STS.U8 [R11+UR5+0x1ab80], R12 ;  /* 0x01ab800c0b007988 */ /* 0x0041e80008000005 */
[----:B-1----:R-:W2:Y:S04]  /*47ea0*/  LDL.LU R66, [R1+0x4a8] ;  /* 0x0004a80001427983 */ /* 0x002ea80000300800 */
        /* <DEDUP_REMOVED lines=38> */
[----:B----4-:R-:W4:Y:S04]  /*48110*/  LDL.LU R92, [R1+0x1e4] ;  /* 0x0001e400015c7983 */ /* 0x010f280000300800 */
        /* <DEDUP_REMOVED lines=14> */
[----:B--2---:R2:W-:Y:S04]  /*48200*/  STS.U8 [R11+UR5+0x1bb80], R66 ;  /* 0x01bb80420b007988 */ /* 0x0045e80008000005 */
[----:B0-----:R-:W4:Y:S04]  /*48210*/  LDL.LU R89, [R1+0xf0] ;  /* 0x0000f00001597983 */ /* 0x001f280000300800 */
[----:B-1----:R-:W4:Y:S04]  /*48220*/  LDL.LU R37, [R1+0x1910] ;  /* 0x0019100001257983 */ /* 0x002f280000300800 */
        /* <DEDUP_REMOVED lines=8> */
[----:B-1----:R-:W4:Y:S04]  /*482b0*/  LDL.LU R13, [R1+0x1900] ;  /* 0x00190000010d7983 */ /* 0x002f280000300800 */
[----:B------:R-:W4:Y:S04]  /*482c0*/  LDL.LU R3, [R1+0x18fc] ;  /* 0x0018fc0001037983 */ /* 0x000f280000300800 */
[----:B------:R-:W4:Y:S04]  /*482d0*/  LDL.LU R0, [R1+0x18f8] ;  /* 0x0018f80001007983 */ /* 0x000f280000300800 */
[----:B------:R-:W4:Y:S04]  /*482e0*/  LDL.LU R4, [R1+0x18f4] ;  /* 0x0018f40001047983 */ /* 0x000f280000300800 */
[----:B---3--:R0:W-:Y:S04]  /*482f0*/  STS.U8 [R11+UR5+0x1c780], R2 ;  /* 0x01c780020b007988 */ /* 0x0081e80008000005 */
[----:B0-----:R-:W3:Y:S04]  /*48300*/  LDL.LU R2, [R1+0x18f0] ;  /* 0x0018f00001027983 */ /* 0x001ee80000300800 */
[----:B--2---:R-:W-:Y:S04]  /*48310*/  STS.U8 [R11+UR5+0x1ff80], R12 ;  /* 0x01ff800c0b007988 */ /* 0x004fe80008000005 */
[----:B----4-:R-:W-:Y:S04]  /*48320*/  STS.U8 [R11+UR5+0x1fb80], R3 ;  /* 0x01fb80030b007988 */ /* 0x010fe80008000005 */
[----:B------:R-:W-:Y:S04]  /*48330*/  STS.U8 [R11+UR5+0x17b80], R0 ;  /* 0x017b80000b007988 */ /* 0x000fe80008000005 */
[----:B------:R-:W-:Y:S04]  /*48340*/  STS.U8 [R11+UR5+0x1f780], R4 ;  /* 0x01f780040b007988 */ /* 0x000fe80008000005 */
[----:B------:R-:W-:Y:S04]  /*48350*/  STS.U8 [R11+UR5+0x17f80], R13 ;  /* 0x017f800d0b007988 */ /* 0x000fe80008000005 */
[----:B------:R-:W-:Y:S04]  /*48360*/  STS.U8 [R11+UR5+0x1d380], R5 ;  /* 0x01d380050b007988 */ /* 0x000fe80008000005 */
[----:B------:R-:W-:Y:S04]  /*48370*/  STS.U8 [R11+UR5+0x15380], R6 ;  /* 0x015380060b007988 */ /* 0x000fe80008000005 */
[----:B------:R-:W-:Y:S04]  /*48380*/  STS.U8 [R11+UR5+0x1cf80], R7 ;  /* 0x01cf80070b007988 */ /* 0x000fe80008000005 */
[----:B---3--:R0:W-:Y:S04]  /*48390*/  STS.U8 [R11+UR5+0x17780], R2 ;  /* 0x017780020b007988 */ /* 0x0081e80008000005 */
[----:B0-----:R0:W5:Y:S04]  /*483a0*/  LDL.LU R2, [R1+0x18ec] ;  /* 0x0018ec0001027983 */ /* 0x0011680000300800 */
[----:B------:R0:W5:Y:S04]  /*483b0*/  LDL.LU R4, [R1+0x18e8] ;  /* 0x0018e80001047983 */ /* 0x0001680000300800 */
[----:B------:R0:W5:Y:S04]  /*483c0*/  LDL.LU R0, [R1+0x18e4] ;  /* 0x0018e40001007983 */ /* 0x0001680000300800 */
[----:B------:R0:W5:Y:S04]  /*483d0*/  LDL.LU R3, [R1+0x18e0] ;  /* 0x0018e00001037983 */ /* 0x0001680000300800 */
[----:B------:R0:W5:Y:S04]  /*483e0*/  LDL.LU R13, [R1+0x18dc] ;  /* 0x0018dc00010d7983 */ /* 0x0001680000300800 */
[----:B------:R0:W5:Y:S01]  /*483f0*/  LDL.LU R12, [R1+0x18d8] ;  /* 0x0018d800010c7983 */ /* 0x0001620000300800 */
[----:B------:R-:W1:Y:S01]  /*48400*/  S2R R5, SR_TID.X ;  /* 0x0000000000057919 */ /* 0x000e620000002100 */
[----:B------:R-:W2:Y:S02]  /*48410*/  S2R R6, SR_TID.X ;  /* 0x0000000000067919 */ /* 0x000ea40000002100 */
[----:B------:R3:W-:Y:S01]  /*48420*/  STS.U8 [R11+UR5+0x14f80], R8 ;  /* 0x014f80080b007988 */ /* 0x0007e20008000005 */
[----:B------:R-:W4:Y:S03]  /*48430*/  S2R R7, SR_TID.X ;  /* 0x0000000000077919 */ /* 0x000f260000002100 */
[----:B------:R0:W-:Y:S04]  /*48440*/  STS.U8 [R11+UR5+0x15780], R74 ;  /* 0x0157804a0b007988 */ /* 0x0001e80008000005 */
[----:B------:R0:W-:Y:S04]  /*48450*/  STS.U8 [R11+UR5+0x1cb80], R9 ;  /* 0x01cb80090b007988 */ /* 0x0001e80008000005 */
[----:B------:R0:W-:Y:S01]  /*48460*/  STS.U8 [R11+UR5+0x14b80], R10 ;  /* 0x014b800a0b007988 */ /* 0x0001e20008000005 */
[----:B---3--:R-:W3:Y:S01]  /*48470*/  S2R R8, SR_TID.X ;  /* 0x0000000000087919 */ /* 0x008ee20000002100 */
[----:B0-----:R-:W0:Y:S01]  /*48480*/  S2R R74, SR_TID.X ;  /* 0x00000000004a7919 */ /* 0x001e220000002100 */
[----:B------:R-:W0:Y:S01]  /*48490*/  S2R R9, SR_TID.X ;  /* 0x0000000000097919 */ /* 0x000e220000002100 */
[----:B------:R-:W0:Y:S01]  /*484a0*/  S2R R10, SR_TID.X ;  /* 0x00000000000a7919 */ /* 0x000e220000002100 */
        /* <DEDUP_REMOVED lines=10> */
[----:B-1----:R-:W-:-:S02]  /*48550*/  LOP3.LUT R5, R5, 0x7f, RZ, 0xc0, !PT ;  /* 0x0000007f05057812 */ /* 0x002fc400078ec0ff */
[----:B--2---:R-:W-:Y:S02]  /*48560*/  LOP3.LUT R6, R6, 0x7f, RZ, 0xc0, !PT ;  /* 0x0000007f06067812 */ /* 0x004fe400078ec0ff */
[----:B----4-:R-:W-:Y:S02]  /*48570*/  LOP3.LUT R7, R7, 0x7f, RZ, 0xc0, !PT ;  /* 0x0000007f07077812 */ /* 0x010fe400078ec0ff */
[----:B------:R-:W-:Y:S02]  /*48580*/  LOP3.LUT R5, R5, 0x10, RZ, 0x3c, !PT ;  /* 0x0000001005057812 */ /* 0x000fe400078e3cff */
[----:B------:R-:W-:Y:S01]  /*48590*/  LOP3.LUT R6, R6, 0x20, RZ, 0x3c, !PT ;  /* 0x0000002006067812 */ /* 0x000fe200078e3cff */
[----:B------:R1:W-:Y:S01]  /*485a0*/  STS.U8 [R11+UR5+0x1eb80], R84 ;  /* 0x01eb80540b007988 */ /* 0x0003e20008000005 */
[----:B------:R-:W-:-:S03]  /*485b0*/  LOP3.LUT R7, R7, 0x30, RZ, 0x3c, !PT ;  /* 0x0000003007077812 */ /* 0x000fc600078e3cff */
[----:B------:R1:W-:Y:S01]  /*485c0*/  STS.U8 [R11+UR5+0x16f80], R86 ;  /* 0x016f80560b007988 */ /* 0x0003e20008000005 */
[----:B---3--:R-:W-:Y:S02]  /*485d0*/  LOP3.LUT R8, R8, 0x7f, RZ, 0xc0, !PT ;  /* 0x0000007f08087812 */ /* 0x008fe400078ec0ff */
[----:B0-----:R-:W-:Y:S02]  /*485e0*/  LOP3.LUT R74, R74, 0x7f, RZ, 0xc0, !PT ;  /* 0x0000007f4a4a7812 */ /* 0x001fe400078ec0ff */
[----:B------:R-:W-:Y:S02]  /*485f0*/  LOP3.LUT R9, R9, 0x7f, RZ, 0xc0, !PT ;  /* 0x0000007f09097812 */ /* 0x000fe400078ec0ff */
[----:B------:R-:W-:Y:S02]  /*48600*/  LOP3.LUT R10, R10, 0x7f, RZ, 0xc0, !PT ;  /* 0x0000007f0a0a7812 */ /* 0x000fe400078ec0ff */
[----:B------:R-:W-:Y:S01]  /*48610*/  LOP3.LUT R8, R8, 0x40, RZ, 0x3c, !PT ;  /* 0x0000004008087812 */ /* 0x000fe200078e3cff */
[----:B------:R1:W-:Y:S04]  /*48620*/  STS.U8 [R11+UR5+0x1ef80], R87 ;  /* 0x01ef80570b007988 */ /* 0x0003e80008000005 */
[----:B------:R1:W-:Y:S04]  /*48630*/  STS.U8 [R11+UR5+0x17380], R88 ;  /* 0x017380580b007988 */ /* 0x0003e80008000005 */
[----:B------:R1:W-:Y:S01]  /*48640*/  STS.U8 [R11+UR5+0x1f380], R89 ;  /* 0x01f380590b007988 */ /* 0x0003e20008000005 */
[----:B------:R-:W-:-:S03]  /*48650*/  LOP3.LUT R9, R9, 0x50, RZ, 0x3c, !PT ;  /* 0x0000005009097812 */ /* 0x000fc600078e3cff */
        /* <DEDUP_REMOVED lines=66> */
[----:B0-----:R-:W0:Y:S01]  /*48a80*/  FENCE.VIEW.ASYNC.S ;  /* 0x00000000000073c6 */ /* 0x001e220000000000 */
[----:B------:R-:W-:Y:S01]  /*48a90*/  ULEA UR8, UR72, UR5, 0x3 ;  /* 0x0000000548087291 */ /* 0x000fe2000f8e18ff */
[----:B------:R-:W-:-:S03]  /*48aa0*/  UMOV UR4, UR60 ;  /* 0x0000003c00047c82 */ /* 0x000fc60008000000 */
[----:B------:R-:W-:Y:S01]  /*48ab0*/  UIADD3 UR8, UPT, UPT, UR8, 0x24000, URZ ;  /* 0x0002400008087890 */ /* 0x000fe2000fffe0ff */
[----:B0-----:R-:W-:Y:S06]  /*48ac0*/  BAR.SYNC.DEFER_BLOCKING 0x0 ;  /* 0x0000000000007b1d */ /* 0x001fec0000010000 */
[----:B-1----:R-:W-:Y:S05]  /*48ad0*/  @P0 BRA `(.L_x_9) ;  /* 0x0000000000b80947 */ /* 0x002fea0003800000 */
[----:B------:R-:W-:Y:S01]  /*48ae0*/  UMOV UR62, UR10 ;  /* 0x0000000a003e7c82 */ /* 0x000fe20008000000 */
[----:B------:R-:W-:Y:S01]  /*48af0*/  UMOV UR63, 0x40004040 ;  /* 0x40004040003f7882 */ /* 0x000fe20000000000 */
[----:B------:R-:W-:Y:S01]  /*48b00*/  UMOV UR60, 0x0 ;  /* 0x00000000003c7882 */ /* 0x000fe20000000000 */
[----:B------:R-:W-:Y:S01]  /*48b10*/  UMOV UR61, 0x8088010 ;  /* 0x08088010003d7882 */ /* 0x000fe20000000000 */
[----:B------:R-:W-:Y:S01]  /*48b20*/  UMOV UR74, 0x0 ;  /* 0x00000000004a7882 */ /* 0x000fe20000000000 */
[----:B------:R-:W-:Y:S01]  /*48b30*/  UMOV UR75, 0x8088010 ;  /* 0x08088010004b7882 */ /* 0x000fe20000000000 */
[----:B------:R-:W-:Y:S01]  /*48b40*/  UMOV UR64, 0x0 ;  /* 0x0000000000407882 */ /* 0x000fe20000000000 */
[----:B------:R-:W-:Y:S01]  /*48b50*/  UMOV UR65, 0x8088010 ;  /* 0x0808801000417882 */ /* 0x000fe20000000000 */
[----:B------:R-:W-:Y:S01]  /*48b60*/  UTCQMMA gdesc[UR62], gdesc[UR16], tmem[UR6], tmem[UR60], idesc[UR61], UPT ;  /* 0x00ff3c103e0075ea */ /* 0x000fe2000b800306 */
[----:B------:R-:W-:Y:S01]  /*48b70*/  UMOV UR66, 0x0 ;  /* 0x0000000000427882 */ /* 0x000fe20000000000 */
[----:B------:R-:W-:Y:S01]  /*48b80*/  UMOV UR67, 0x8088010 ;  /* 0x0808801000437882 */ /* 0x000fe20000000000 */
[----:B------:R0:W-:Y:S01]  /*48b90*/  UTCQMMA gdesc[UR14], gdesc[UR12], tmem[UR6], tmem[UR74], idesc[UR75], UPT ;  /* 0x00ff4a0c0e0075ea */ /* 0x0001e2000b800306 */
[----:B------:R-:W-:Y:S01]  /*48ba0*/  UMOV UR76, 0x0 ;  /* 0x00000000004c7882 */ /* 0x000fe20000000000 */
[----:B------:R-:W-:Y:S01]  /*48bb0*/  UMOV UR77, 0x8088010 ;  /* 0x08088010004d7882 */ /* 0x000fe20000000000 */
[----:B------:R-:W-:Y:S01]  /*48bc0*/  UTCQMMA gdesc[UR20], gdesc[UR22], tmem[UR6], tmem[UR64], idesc[UR65], UPT ;  /* 0x00ff4016140075ea */ /* 0x000fe2000b800306 */
[----:B------:R-:W-:Y:S01]  /*48bd0*/  UMOV UR68, 0x0 ;  /* 0x0000000000447882 */ /* 0x000fe20000000000 */
[----:B------:R-:W-:Y:S01]  /*48be0*/  UMOV UR69, 0x8088010 ;  /* 0x0808801000457882 */ /* 0x000fe20000000000 */
[----:B------:R-:W-:-:S02]  /*48bf0*/  UIADD3 UR73, UPT, UPT, UR6, 0x20, URZ ;  /* 0x0000002006497890 */ /* 0x000fc4000fffe0ff */
[----:B------:R-:W-:Y:S01]  /*48c00*/  UTCQMMA gdesc[UR24], gdesc[UR26], tmem[UR6], tmem[UR66], idesc[UR67], UPT ;  /* 0x00ff421a180075ea */ /* 0x000fe2000b800306 */
[----:B------:R-:W-:Y:S01]  /*48c10*/  UMOV UR70, 0x0 ;  /* 0x0000000000467882 */ /* 0x000fe20000000000 */
[----:B------:R-:W-:Y:S01]  /*48c20*/  UMOV UR71, 0x8088010 ;  /* 0x0808801000477882 */ /* 0x000fe20000000000 */
[----:B0-----:R-:W-:Y:S02]  /*48c30*/  UIADD3 UR74, UPT, UPT, UR6, 0x20, URZ ;  /* 0x00000020064a7890 */ /* 0x001fe4000fffe0ff */
[----:B------:R0:W-:Y:S01]  /*48c40*/  UTCQMMA gdesc[UR28], gdesc[UR30], tmem[UR6], tmem[UR76], idesc[UR77], UPT ;  /* 0x00ff4c1e1c0075ea */ /* 0x0001e2000b800306 */
[----:B------:R-:W-:Y:S02]  /*48c50*/  UIADD3 UR75, UPT, UPT, UR6, 0x20, URZ ;  /* 0x00000020064b7890 */ /* 0x000fe4000fffe0ff */
[----:B------:R-:W-:Y:S01]  /*48c60*/  UTCQMMA gdesc[UR32], gdesc[UR34], tmem[UR6], tmem[UR68], idesc[UR69], UPT ;  /* 0x00ff4422200075ea */ /* 0x000fe2000b800306 */
[----:B------:R-:W-:Y:S01]  /*48c70*/  UTCQMMA gdesc[UR36], gdesc[UR38], tmem[UR6], tmem[UR70], idesc[UR71], UPT ;  /* 0x00ff4626240075ea */ /* 0x000fe2000b800306 */
[----:B------:R1:W-:Y:S01]  /*48c80*/  UTCQMMA gdesc[UR40], gdesc[UR42], tmem[UR6], tmem[UR60], idesc[UR61], UPT ;  /* 0x00ff3c2a280075ea */ /* 0x0003e2000b800306 */
[----:B------:R-:W-:Y:S01]  /*48c90*/  UMOV UR62, 0x0 ;  /* 0x00000000003e7882 */ /* 0x000fe20000000000 */
[----:B------:R-:W-:-:S02]  /*48ca0*/  UMOV UR63, 0x8088010 ;  /* 0x08088010003f7882 */ /* 0x000fc40000000000 */
[----:B------:R-:W-:Y:S01]  /*48cb0*/  UTCQMMA gdesc[UR44], gdesc[UR16], tmem[UR73], tmem[UR62], idesc[UR63], UPT ;  /* 0x00ff3e102c0075ea */ /* 0x000fe2000b800349 */
[----:B------:R2:W-:Y:S01]  /*48cc0*/  UTCQMMA gdesc[UR46], gdesc[UR12], tmem[UR74], tmem[UR64], idesc[UR65], UPT ;  /* 0x00ff400c2e0075ea */ /* 0x0005e2000b80034a */
[----:B0-----:R-:W-:Y:S01]  /*48cd0*/  UIADD3 UR76, UPT, UPT, UR6, 0x20, URZ ;  /* 0x00000020064c7890 */ /* 0x001fe2000fffe0ff */
[----:B------:R0:W-:Y:S01]  /*48ce0*/  UTCQMMA gdesc[UR48], gdesc[UR22], tmem[UR75], tmem[UR66], idesc[UR67], UPT ;  /* 0x00ff4216300075ea */ /* 0x0001e2000b80034b */
[----:B------:R-:W-:Y:S02]  /*48cf0*/  UIADD3 UR77, UPT, UPT, UR6, 0x20, URZ ;  /* 0x00000020064d7890 */ /* 0x000fe4000fffe0ff */
[----:B-1----:R-:W-:Y:S02]  /*48d00*/  UIADD3 UR60, UPT, UPT, UR6, 0x20, URZ ;  /* 0x00000020063c7890 */ /* 0x002fe4000fffe0ff */
[----:B------:R-:W-:-:S03]  /*48d10*/  UIADD3 UR61, UPT, UPT, UR6, 0x20, URZ ;  /* 0x00000020063d7890 */ /* 0x000fc6000fffe0ff */
[----:B------:R1:W-:Y:S01]  /*48d20*/  UTCQMMA gdesc[UR50], gdesc[UR26], tmem[UR76], tmem[UR68], idesc[UR69], UPT ;  /* 0x00ff441a320075ea */ /* 0x0003e2000b80034c */
[----:B--2---:R-:W-:Y:S01]  /*48d30*/  UMOV UR74, UR8 ;  /* 0x00000008004a7c82 */ /* 0x004fe20008000000 */
[----:B0-----:R-:W-:Y:S01]  /*48d40*/  UMOV UR75, URZ ;  /* 0x000000ff004b7c82 */ /* 0x001fe20008000000 */
[----:B------:R1:W-:Y:S01]  /*48d50*/  UTCQMMA gdesc[UR52], gdesc[UR30], tmem[UR77], tmem[UR70], idesc[UR71], UPT ;  /* 0x00ff461e340075ea */ /* 0x0003e2000b80034d */
[----:B------:R1:W-:Y:S01]  /*48d60*/  UTCQMMA gdesc[UR54], gdesc[UR34], tmem[UR60], tmem[UR62], idesc[UR63], UPT ;  /* 0x00ff3e22360075ea */ /* 0x0003e2000b80033c */
[----:B------:R-:W-:Y:S01]  /*48d70*/  UMOV UR74, UR74 ;  /* 0x0000004a004a7c82 */ /* 0x000fe20008000000 */
[----:B------:R1:W-:Y:S01]  /*48d80*/  UTCQMMA gdesc[UR56], gdesc[UR38], tmem[UR61], tmem[UR64], idesc[UR65], UPT ;  /* 0x00ff4026380075ea */ /* 0x0003e2000b80033d */
[----:B------:R1:W-:Y:S01]  /*48d90*/  UTCQMMA gdesc[UR58], gdesc[UR42], tmem[UR73], tmem[UR66], idesc[UR67], UPT ;  /* 0x00ff422a3a0075ea */ /* 0x0003e2000b800349 */
[----:B------:R1:W-:Y:S01]  /*48da0*/  UTCBAR [UR74], URZ ;  /* 0x000000ff4a0073e9 */ /* 0x0003e200080000ff */
[----:B------:R-:W-:Y:S01]  /*48db0*/  NOP ;  /* 0x0000000000007918 */ /* 0x000fe20000000000 */
.L_x_9:
[----:B------:R-:W2:Y:S04]  /*48dc0*/  LDL R15, [R1+0x18d4] ;  /* 0x0018d400010f7983 */ /* 0x000ea80000100800 */
[----:B------:R-:W2:Y:S01]  /*48dd0*/  LDL.LU R14, [R1+0x18bc] ;  /* 0x0018bc00010e7983 */ /* 0x000ea20000300800 */
[----:B------:R-:W-:-:S04]  /*48de0*/  UIADD3 UR72, UPT, UPT, UR72, 0x1, URZ ;  /* 0x0000000148487890 */ /* 0x000fc8000fffe0ff */
[----:B------:R-:W-:-:S04]  /*48df0*/  UISETP.GT.AND UP1, UPT, UR72, 0x1, UPT ;  /* 0x000000014800788c */ /* 0x000fc8000bf24270 */
[----:B-1----:R-:W-:Y:S02]  /*48e00*/  USEL UR60, URZ, 0x1, !UP1 ;  /* 0x00000001ff3c7887 */ /* 0x002fe4000c800000 */
[----:B------:R-:W-:Y:S02]  /*48e10*/  USEL UR72, UR72, URZ, !UP1 ;  /* 0x000000ff48487287 */ /* 0x000fe4000c800000 */
[----:B------:R-:W-:Y:S01]  /*48e20*/  ULOP3.LUT UR60, UR4, UR60, URZ, 0x3c, !UPT ;  /* 0x0000003c043c7292 */ /* 0x000fe2000f8e3cff */
[----:B--2---:R-:W-:Y:S02]  /*48e30*/  ISETP.NE.U32.AND P2, PT, R14, R15, PT ;  /* 0x0000000f0e00720c */ /* 0x004fe40003f45070 */
[----:B------:R-:W2:Y:S01]  /*48e40*/  LDL.LU R14, [R1+0x18c8] ;  /* 0x0018c800010e7983 */ /* 0x000ea20000300800 */
[----:B------:R-:W-:-:S03]  /*48e50*/  IMAD.U32 R15, RZ, RZ, UR4 ;  /* 0x00000004ff0f7e24 */ /* 0x000fc6000f8e00ff */
[----:B--2---:R1:W-:Y:S07]  /*48e60*/  STL [R1+0x18bc], R14 ;  /* 0x0018bc0e01007387 */ /* 0x0043ee0000100800 */
[----:B------:R-:W-:Y:S05]  /*48e70*/  @P2 BRA `(.L_x_10) ;  /* 0xfffffd9400342947 */ /* 0x000fea000383ffff */
.L_x_7:
[----:B0-----:R-:W2:Y:S01]  /*48e80*/  LDL R17, [R1+0x18cc] ;  /* 0x0018cc0001117983 */ /* 0x001ea20000100800 */
[----:B------:R-:W0:Y:S03]  /*48e90*/  LDCU UR9, c[0x0][0x3a0] ;  /* 0x00007400ff0977ac */ /* 0x000e260008000800 */
[----:B-1----:R-:W3:Y:S01]  /*48ea0*/  LDL R14, [R1+0x118] ;  /* 0x00011800010e7983 */ /* 0x002ee20000100800 */
[----:B------:R-:W2:Y:S03]  /*48eb0*/  LDCU UR10, c[0x0][0x3b4] ;  /* 0x00007680ff0a77ac */ /* 0x000ea60008000800 */
[----:B------:R-:W4:Y:S01]  /*48ec0*/  LDL R16, [R1+0x18d0] ;  /* 0x0018d00001107983 */ /* 0x000f220000100800 */
[----:B------:R-:W1:Y:S01]  /*48ed0*/  LDCU.128 UR12, c[0x0][0x390] ;  /* 0x00007200ff0c77ac */ /* 0x000e620008000c00 */
[----:B------:R-:W1:Y:S01]  /*48ee0*/  LDCU UR11, c[0x0][0x3b8] ;  /* 0x00007700ff0b77ac */ /* 0x000e620008000800 */
[----:B0-----:R-:W-:-:S04]  /*48ef0*/  UIADD3 UR9, UPT, UPT, UR9, 0xff, URZ ;  /* 0x000000ff09097890 */ /* 0x001fc8000fffe0ff */
[----:B------:R-:W-:Y:S01]  /*48f00*/  UISETP.GE.AND UP1, UPT, UR9, 0x100, UPT ;  /* 0x000001000900788c */ /* 0x000fe2000bf26270 */
[----:B--2---:R-:W-:Y:S02]  /*48f10*/  IMAD R86, R17, UR10, RZ ;  /* 0x0000000a11567c24 */ /* 0x004fe4000f8e02ff */
[----:B---3-5:R-:W-:-:S03]  /*48f20*/  VIADD R0, R14, 0x2 ;  /* 0x000000020e007836 */ /* 0x028fc60000000000 */
[----:B-1----:R-:W-:Y:S01]  /*48f30*/  IADD3 R85, P4, PT, R86, UR12, RZ ;  /* 0x0000000c56557c10 */ /* 0x002fe2000ff9e0ff */
[----:B----4-:R-:W-:Y:S01]  /*48f40*/  IMAD R84, R16, UR10, RZ ;  /* 0x0000000a10547c24 */ /* 0x010fe2000f8e02ff */
[----:B------:R-:W-:Y:S01]  /*48f50*/  ISETP.GE.AND P6, PT, R0, UR15, PT ;  /* 0x0000000f00007c0c */ /* 0x000fe2000bfc6270 */
[----:B------:R-:W-:Y:S01]  /*48f60*/  VIADD R3, R14, 0x1 ;  /* 0x000000010e037836 */ /* 0x000fe20000000000 */
[----:B------:R-:W-:Y:S01]  /*48f70*/  LEA.HI.X.SX32 R86, R86, UR13, 0x1, P4 ;  /* 0x0000000d56567c11 */ /* 0x000fe2000a0f0eff */
[C---:B------:R-:W-:Y:S01]  /*48f80*/  VIADD R2, R14.reuse, 0x3 ;  /* 0x000000030e027836 */ /* 0x040fe20000000000 */
[----:B------:R-:W-:Y:S01]  /*48f90*/  ISETP.GE.AND P5, PT, R17, UR14, PT ;  /* 0x0000000e11007c0c */ /* 0x000fe2000bfa6270 */
[----:B------:R-:W-:Y:S01]  /*48fa0*/  IMAD R68, R14, UR11, RZ ;  /* 0x0000000b0e447c24 */ /* 0x000fe2000f8e02ff */
[----:B------:R-:W-:Y:S01]  /*48fb0*/  IADD3 R0, P4, PT, R84, UR12, RZ ;  /* 0x0000000c54007c10 */ /* 0x000fe2000ff9e0ff */
[----:B------:R-:W-:Y:S01]  /*48fc0*/  VIADD R81, R14, 0x4 ;  /* 0x000000040e517836 */ /* 0x000fe20000000000 */
[----:B------:R-:W-:Y:S01]  /*48fd0*/  ISETP.GE.AND P0, PT, R3, UR15, PT ;  /* 0x0000000f03007c0c */ /* 0x000fe2000bf06270 */
[----:B------:R-:W-:Y:S01]  /*48fe0*/  VIADD R72, R68, UR11 ;  /* 0x0000000b44487c36 */ /* 0x000fe20008000000 */
[----:B------:R-:W-:-:S02]  /*48ff0*/  ISETP.GE.AND P3, PT, R2, UR15, PT ;  /* 0x0000000f02007c0c */ /* 0x000fc4000bf66270 */
[----:B------:R-:W-:Y:S02]  /*49000*/  ISETP.GE.AND P2, PT, R16, UR14, PT ;  /* 0x0000000e10007c0c */ /* 0x000fe4000bf46270 */
[----:B------:R-:W-:Y:S02]  /*49010*/  ISETP.LT.AND P5, PT, R14, UR15, !P5 ;  /* 0x0000000f0e007c0c */ /* 0x000fe4000efa1270 */
[----:B------:R-:W-:Y:S02]  /*49020*/  SHF.R.S32.HI R69, RZ, 0x1f, R68 ;  /* 0x0000001fff457819 */ /* 0x000fe40000011444 */
[----:B------:R-:W-:Y:S01]  /*49030*/  LEA.HI.X.SX32 R84, R84, UR13, 0x1, P4 ;  /* 0x0000000d54547c11 */ /* 0x000fe2000a0f0eff */
[----:B------:R-:W-:Y:S08]  /*49040*/  BRA.U !UP1, `(.L_x_11) ;  /* 0x0000000109107547 */ /* 0x000ff0000b800000 */
[----:B------:R-:W-:-:S06]  /*49050*/  USHF.L.U32 UR4, UR4, 0x1f, URZ ;  /* 0x0000001f04047899 */ /* 0x000fcc00080006ff */
[----:B------:R-:W-:-:S04]  /*49060*/  IMAD.U32 R2, RZ, RZ, UR4 ;  /* 0x00000004ff027e24 */ /* 0x000fc8000f8e00ff */
[----:B------:R-:W0:Y:S02]  /*49070*/  SYNCS.PHASECHK.TRANS64.TRYWAIT P4, [UR8], R2 ;  /* 0x00000002ff0075a7 */ /* 0x000e240008081108 */
[----:B0-----:R-:W-:Y:S05]  /*49080*/  @!P4 BRA `(.L_x_12) ;  /* 0x000000200034c947 */ /* 0x001fea0003800000 */
.L_x_11:
[----:B------:R-:W2:Y:S04]  /*49090*/  LDL.LU R92, [R1+0x118] ;  /* 0x00011800015c7983 */ /* 0x000ea80000300800 */
[----:B------:R-:W3:Y:S04]  /*490a0*/  LDL.LU R90, [R1+0x18cc] ;  /* 0x0018cc00015a7983 */ /* 0x000ee80000300800 */
[----:B------:R-:W4:Y:S01]  /*490b0*/  LDL.LU R88, [R1+0x18d0] ;  /* 0x0018d00001587983 */ /* 0x000f220000300800 */
[----:B------:R-:W-:Y:S01]  /*490c0*/  BAR.SYNC.DEFER_BLOCKING 0x0 ;  /* 0x0000000000007b1d */ /* 0x000fe20000010000 */
[----:B------:R-:W-:Y:S01]  /*490d0*/  IADD3 R2, P4, PT, R68, R85, RZ ;  /* 0x0000005544027210 */ /* 0x000fe20007f9e0ff */
[----:B------:R-:W-:Y:S01]  /*490e0*/  VIADD R76, R72, UR11 ;  /* 0x0000000b484c7c36 */ /* 0x000fe20008000000 */
[----:B------:R-:W-:-:S03]  /*490f0*/  SHF.R.S32.HI R73, RZ, 0x1f, R72 ;  /* 0x0000001fff497819 */ /* 0x000fc60000011448 */
[----:B------:R-:W-:Y:S01]  /*49100*/  IMAD.X R3, R69, 0x1, R86, P4 ;  /* 0x0000000145037824 */ /* 0x000fe200020e0656 */
[----:B------:R-:W-:Y:S01]  /*49110*/  IADD3 R70, P4, PT, R72, R85, RZ ;  /* 0x0000005548467210 */ /* 0x000fe20007f9e0ff */
[----:B------:R-:W-:Y:S01]  /*49120*/  VIADD R80, R76, UR11 ;  /* 0x0000000b4c507c36 */ /* 0x000fe20008000000 */
[----:B------:R-:W-:-:S03]  /*49130*/  SHF.R.S32.HI R77, RZ, 0x1f, R76 ;  /* 0x0000001fff4d7819 */ /* 0x000fc6000001144c */
[----:B------:R-:W-:Y:S01]  /*49140*/  IMAD.X R71, R73, 0x1, R86, P4 ;  /* 0x0000000149477824 */ /* 0x000fe200020e0656 */
[----:B------:R-:W-:Y:S01]  /*49150*/  IADD3 R74, P4, PT, R76, R85, RZ ;  /* 0x000000554c4a7210 */ /* 0x000fe20007f9e0ff */
[----:B------:R-:W-:Y:S01]  /*49160*/  VIADD R87, R80, UR11 ;  /* 0x0000000b50577c36 */ /* 0x000fe20008000000 */
[----:B------:R-:W-:-:S03]  /*49170*/  SHF.R.S32.HI R83, RZ, 0x1f, R80 ;  /* 0x0000001fff537819 */ /* 0x000fc60000011450 */
[--C-:B------:R-:W-:Y:S01]  /*49180*/  IMAD.X R75, R77, 0x1, R86.reuse, P4 ;  /* 0x000000014d4b7824 */ /* 0x100fe200020e0656 */
[----:B------:R-:W-:Y:S02]  /*49190*/  IADD3 R78, P4, PT, R80, R85, RZ ;  /* 0x00000055504e7210 */ /* 0x000fe40007f9e0ff */
[----:B------:R-:W-:Y:S01]  /*491a0*/  SHF.R.S32.HI R89, RZ, 0x1f, R87 ;  /* 0x0000001fff597819 */ /* 0x000fe20000011457 */
[----:B------:R-:W0:Y:S02]  /*491b0*/  @!P1 SYNCS.CCTL.IV [UR5+0x24000] ;  /* 0x02400000ff0099b1 */ /* 0x000e240008000005 */
[----:B0-----:R-:W-:Y:S01]  /*491c0*/  BAR.SYNC.DEFER_BLOCKING 0x0 ;  /* 0x0000000000007b1d */ /* 0x001fe20000010000 */
[----:B------:R-:W-:Y:S01]  /*491d0*/  IMAD.X R79, R83, 0x1, R86, P4 ;  /* 0x00000001534f7824 */ /* 0x000fe200020e0656 */
[----:B------:R-:W-:-:S04]  /*491e0*/  ISETP.GE.AND P4, PT, R81, UR15, PT ;  /* 0x0000000f51007c0c */ /* 0x000fc8000bf86270 */
[----:B------:R-:W0:Y:S01]  /*491f0*/  LDTM.x64 R4, tmem[UR7] ;  /* 0x00000007000479ee */ /* 0x000e220008340000 */
[----:B------:R-:W1:Y:S01]  /*49200*/  @!P1 SYNCS.CCTL.IV [UR5+0x24008] ;  /* 0x02400800ff0099b1 */ /* 0x000e620008000005 */
[----:B------:R-:W-:Y:S01]  /*49210*/  IADD3 R68, P1, PT, R68, R0, RZ ;  /* 0x0000000044447210 */ /* 0x000fe20007f3e0ff */
[----:B------:R-:W-:-:S04]  /*49220*/  NOP ;  /* 0x0000000000007918 */ /* 0x000fc80000000000 */
[--C-:B------:R-:W-:Y:S01]  /*49230*/  IMAD.X R69, R69, 0x1, R84.reuse, P1 ;  /* 0x0000000145457824 */ /* 0x100fe200008e0654 */
[----:B------:R-:W-:Y:S02]  /*49240*/  IADD3 R72, P1, PT, R72, R0, RZ ;  /* 0x0000000048487210 */ /* 0x000fe40007f3e0ff */
[----:B0-----:R-:W-:Y:S02]  /*49250*/  F2FP.SATFINITE.E4M3.F32.PACK_AB_MERGE_C R5, R5, R4, RZ ;  /* 0x000000040505723e */ /* 0x001fe400048070ff */
[----:B------:R-:W-:Y:S01]  /*49260*/  F2FP.SATFINITE.E4M3.F32.PACK_AB_MERGE_C R37, R37, R36, RZ ;  /* 0x000000242525723e */ /* 0x000fe200048070ff */
[--C-:B------:R-:W-:Y:S01]  /*49270*/  IMAD.X R73, R73, 0x1, R84.reuse, P1 ;  /* 0x0000000149497824 */ /* 0x100fe200008e0654 */
[----:B------:R-:W-:Y:S01]  /*49280*/  IADD3 R76, P1, PT, R76, R0, RZ ;  /* 0x000000004c4c7210 */ /* 0x000fe20007f3e0ff */
[----:B------:R0:W-:Y:S01]  /*49290*/  @P5 STG.E.U8 desc[UR18][R2.64], R5 ;  /* 0x0000000502005986 */ /* 0x0001e2000c101112 */
[----:B------:R-:W-:Y:S02]  /*492a0*/  PRMT R91, R5, 0x9910, RZ ;  /* 0x00009910055b7816 */ /* 0x000fe400000000ff */
[----:B------:R-:W-:Y:S01]  /*492b0*/  F2FP.SATFINITE.E4M3.F32.PACK_AB_MERGE_C R7, R7, R6, RZ ;  /* 0x000000060707723e */ /* 0x000fe200048070ff */
[----:B------:R-:W-:Y:S01]  /*492c0*/  IMAD.X R77, R77, 0x1, R84, P1 ;  /* 0x000000014d4d7824 */ /* 0x000fe200008e0654 */
[----:B------:R-:W-:-:S02]  /*492d0*/  IADD3 R80, P1, PT, R80, R0, RZ ;  /* 0x0000000050507210 */ /* 0x000fc40007f3e0ff */
[----:B------:R-:W-:Y:S02]  /*492e0*/  SHF.R.S32.HI R91, RZ, 0x8, R91 ;  /* 0x00000008ff5b7819 */ /* 0x000fe4000001145b */
[----:B------:R-:W-:Y:S01]  /*492f0*/  F2FP.SATFINITE.E4M3.F32.PACK_AB_MERGE_C R39, R39, R38, RZ ;  /* 0x000000262727723e */ /* 0x000fe200048070ff */
[----:B------:R-:W-:Y:S01]  /*49300*/  IMAD.X R81, R83, 0x1, R84, P1 ;  /* 0x0000000153517824 */ /* 0x000fe200008e0654 */
[----:B------:R-:W-:Y:S02]  /*49310*/  IADD3 R82, P1, PT, R87, R85, RZ ;  /* 0x0000005557527210 */ /* 0x000fe40007f3e0ff */
[----:B------:R-:W-:Y:S02]  /*49320*/  PRMT R6, R7, 0x9910, RZ ;  /* 0x0000991007067816 */ /* 0x000fe400000000ff */
[----:B------:R-:W-:Y:S01]  /*49330*/  F2FP.SATFINITE.E4M3.F32.PACK_AB_MERGE_C R9, R9, R8, RZ ;  /* 0x000000080909723e */ /* 0x000fe200048070ff */
[----:B------:R-:W-:Y:S01]  /*49340*/  IMAD.X R83, R89, 0x1, R86, P1 ;  /* 0x0000000159537824 */ /* 0x000fe200008e0656 */
[----:B------:R-:W-:-:S02]  /*49350*/  F2FP.SATFINITE.E4M3.F32.PACK_AB_MERGE_C R41, R41, R40, RZ ;  /* 0x000000282929723e */ /* 0x000fc400048070ff */
[----:B------:R-:W-:Y:S02]  /*49360*/  F2FP.SATFINITE.E4M3.F32.PACK_AB_MERGE_C R11, R11, R10, RZ ;  /* 0x0000000a0b0b723e */ /* 0x000fe400048070ff */
[----:B------:R-:W-:Y:S02]  /*49370*/  F2FP.SATFINITE.E4M3.F32.PACK_AB_MERGE_C R43, R43, R42, RZ ;  /* 0x0000002a2b2b723e */ /* 0x000fe400048070ff */
[----:B------:R-:W-:Y:S02]  /*49380*/  PRMT R10, R11, 0x9910, RZ ;  /* 0x000099100b0a7816 */ /* 0x000fe400000000ff */
[----:B------:R-:W-:Y:S02]  /*49390*/  F2FP.SATFINITE.E4M3.F32.PACK_AB_MERGE_C R13, R13, R12, RZ ;  /* 0x0000000c0d0d723e */ /* 0x000fe400048070ff */
[----:B------:R-:W-:Y:S02]  /*493a0*/  F2FP.SATFINITE.E4M3.F32.PACK_AB_MERGE_C R45, R45, R44, RZ ;  /* 0x0000002c2d2d723e */ /* 0x000fe400048070ff */
[----:B------:R-:W-:-:S02]  /*493b0*/  F2FP.SATFINITE.E4M3.F32.PACK_AB_MERGE_C R15, R15, R14, RZ ;  /* 0x0000000e0f0f723e */ /* 0x000fc400048070ff */
[----:B------:R-:W-:Y:S02]  /*493c0*/  F2FP.SATFINITE.E4M3.F32.PACK_AB_MERGE_C R47, R47, R46, RZ ;  /* 0x0000002e2f2f723e */ /* 0x000fe400048070ff */
[----:B------:R-:W-:Y:S02]  /*493d0*/  F2FP.SATFINITE.E4M3.F32.PACK_AB_MERGE_C R17, R17, R16, RZ ;  /* 0x000000101111723e */ /* 0x000fe400048070ff */
[----:B------:R-:W-:Y:S02]  /*493e0*/  F2FP.SATFINITE.E4M3.F32.PACK_AB_MERGE_C R49, R49, R48, RZ ;  /* 0x000000303131723e */ /* 0x000fe400048070ff */
        /* <DEDUP_REMOVED lines=14> */
[----:B------:R-:W-:-:S02]  /*494d0*/  PRMT R14, R31, 0x9910, RZ ;  /* 0x000099101f0e7816 */ /* 0x000fc400000000ff */
[----:B------:R-:W-:Y:S02]  /*494e0*/  F2FP.SATFINITE.E4M3.F32.PACK_AB_MERGE_C R33, R33, R32, RZ ;  /* 0x000000202121723e */ /* 0x000fe400048070ff */
[----:B------:R-:W-:Y:S02]  /*494f0*/  F2FP.SATFINITE.E4M3.F32.PACK_AB_MERGE_C R65, R65, R64, RZ ;  /* 0x000000404141723e */ /* 0x000fe400048070ff */
[----:B------:R-:W-:Y:S02]  /*49500*/  F2FP.SATFINITE.E4M3.F32.PACK_AB_MERGE_C R35, R35, R34, RZ ;  /* 0x000000222323723e */ /* 0x000fe400048070ff */
[----:B------:R-:W-:Y:S02]  /*49510*/  F2FP.SATFINITE.E4M3.F32.PACK_AB_MERGE_C R67, R67, R66, RZ ;  /* 0x000000424343723e */ /* 0x000fe400048070ff */
[C---:B--2---:R-:W-:Y:S01]  /*49520*/  ISETP.LT.AND P2, PT, R92.reuse, UR15, !P2 ;  /* 0x0000000f5c007c0c */ /* 0x044fe2000d741270 */
[C---:B------:R-:W-:Y:S02]  /*49530*/  VIADD R4, R92.reuse, 0x5 ;  /* 0x000000055c047836 */ /* 0x040fe40000000000 */
[----:B------:R-:W-:Y:S01]  /*49540*/  VIADD R36, R92, 0x6 ;  /* 0x000000065c247836 */ /* 0x000fe20000000000 */
[----:B---3--:R-:W-:Y:S01]  /*49550*/  ISETP.LT.AND P1, PT, R90, UR14, !P0 ;  /* 0x0000000e5a007c0c */ /* 0x008fe2000c721270 */
[----:B------:R-:W-:Y:S01]  /*49560*/  VIADD R12, R92, 0x1e ;  /* 0x0000001e5c0c7836 */ /* 0x000fe20000000000 */
[----:B------:R-:W-:-:S02]  /*49570*/  ISETP.GE.AND P5, PT, R4, UR15, PT ;  /* 0x0000000f04007c0c */ /* 0x000fc4000bfa6270 */
[----:B----4-:R-:W-:Y:S02]  /*49580*/  ISETP.LT.AND P0, PT, R88, UR14, !P0 ;  /* 0x0000000e58007c0c */ /* 0x010fe4000c701270 */
[----:B------:R-:W-:-:S03]  /*49590*/  PRMT R4, R37, 0x9910, RZ ;  /* 0x0000991025047816 */ /* 0x000fc600000000ff */
[----:B------:R2:W-:Y:S01]  /*495a0*/  @P2 STG.E.U8 desc[UR18][R68.64], R37 ;  /* 0x0000002544002986 */ /* 0x0005e2000c101112 */
[----:B------:R-:W-:Y:S02]  /*495b0*/  ISETP.LT.AND P2, PT, R90, UR14, !P6 ;  /* 0x0000000e5a007c0c */ /* 0x000fe4000f741270 */
[----:B------:R-:W-:Y:S01]  /*495c0*/  ISETP.LT.AND P6, PT, R88, UR14, !P6 ;  /* 0x0000000e58007c0c */ /* 0x000fe2000f7c1270 */
[----:B------:R-:W-:Y:S01]  /*495d0*/  @P1 STG.E.U8 desc[UR18][R70.64], R91 ;  /* 0x0000005b46001986 */ /* 0x000fe2000c101112 */
[----:B0-----:R-:W-:Y:S01]  /*495e0*/  SHF.R.S32.HI R5, RZ, 0x8, R4 ;  /* 0x00000008ff057819 */ /* 0x001fe20000011404 */
[----:B------:R-:W-:Y:S01]  /*495f0*/  VIADD R4, R92, 0x7 ;  /* 0x000000075c047836 */ /* 0x000fe20000000000 */
[----:B------:R-:W-:Y:S01]  /*49600*/  ISETP.GE.AND P1, PT, R36, UR15, PT ;  /* 0x0000000f24007c0c */ /* 0x000fe2000bf26270 */
[----:B------:R-:W-:Y:S02]  /*49610*/  VIADD R36, R92, 0x9 ;  /* 0x000000095c247836 */ /* 0x000fe40000000000 */
[----:B------:R0:W-:Y:S01]  /*49620*/  @P0 STG.E.U8 desc[UR18][R72.64], R5 ;  /* 0x0000000548000986 */ /* 0x0001e2000c101112 */
[C---:B------:R-:W-:Y:S01]  /*49630*/  IADD3 R2, P0, PT, R87.reuse, R0, RZ ;  /* 0x0000000057027210 */ /* 0x040fe20007f1e0ff */
[----:B------:R-:W-:Y:S01]  /*49640*/  VIADD R87, R87, UR11 ;  /* 0x0000000b57577c36 */ /* 0x000fe20008000000 */
[----:B--2---:R-:W-:Y:S01]  /*49650*/  PRMT R37, R39, 0x9910, RZ ;  /* 0x0000991027257816 */ /* 0x004fe200000000ff */
[----:B------:R-:W-:Y:S01]  /*49660*/  @P2 STG.E.U8 desc[UR18][R74.64], R7 ;  /* 0x000000074a002986 */ /* 0x000fe2000c101112 */
[----:B------:R-:W-:Y:S01]  /*49670*/  ISETP.LT.AND P2, PT, R90, UR14, !P3 ;  /* 0x0000000e5a007c0c */ /* 0x000fe2000df41270 */
[----:B------:R-:W-:Y:S01]  /*49680*/  IMAD.X R3, R89, 0x1, R84, P0 ;  /* 0x0000000159037824 */ /* 0x000fe200000e0654 */
[----:B------:R-:W-:Y:S01]  /*49690*/  ISETP.LT.AND P3, PT, R88, UR14, !P3 ;  /* 0x0000000e58007c0c */ /* 0x000fe2000df61270 */
[----:B------:R2:W-:Y:S01]  /*496a0*/  @P6 STG.E.U8 desc[UR18][R76.64], R39 ;  /* 0x000000274c006986 */ /* 0x0005e2000c101112 */
[----:B------:R-:W-:Y:S01]  /*496b0*/  ISETP.GE.AND P0, PT, R4, UR15, PT ;  /* 0x0000000f04007c0c */ /* 0x000fe2000bf06270 */
[----:B------:R-:W-:Y:S01]  /*496c0*/  IMAD.MOV.U32 R4, RZ, RZ, R6 ;  /* 0x000000ffff047224 */ /* 0x000fe200078e0006 */
[----:B------:R-:W-:-:S02]  /*496d0*/  ISETP.LT.AND P6, PT, R90, UR14, !P4 ;  /* 0x0000000e5a007c0c */ /* 0x000fc4000e7c1270 */
[----:B------:R-:W-:Y:S02]  /*496e0*/  ISETP.LT.AND P4, PT, R88, UR14, !P4 ;  /* 0x0000000e58007c0c */ /* 0x000fe4000e781270 */
[----:B0-----:R-:W-:Y:S01]  /*496f0*/  SHF.R.S32.HI R5, RZ, 0x8, R4 ;  /* 0x00000008ff057819 */ /* 0x001fe20000011404 */
[----:B------:R-:W-:Y:S01]  /*49700*/  VIADD R4, R92, 0x8 ;  /* 0x000000085c047836 */ /* 0x000fe20000000000 */
[----:B------:R-:W-:-:S03]  /*49710*/  SHF.R.S32.HI R37, RZ, 0x8, R37 ;  /* 0x00000008ff257819 */ /* 0x000fc60000011425 */
[----:B------:R0:W-:Y:S01]  /*49720*/  @P2 STG.E.U8 desc[UR18][R78.64], R5 ;  /* 0x000000054e002986 */ /* 0x0001e2000c101112 */
[----:B------:R-:W-:Y:S02]  /*49730*/  ISETP.GE.AND P2, PT, R4, UR15, PT ;  /* 0x0000000f04007c0c */ /* 0x000fe4000bf46270 */
[----:B--2---:R-:W-:Y:S01]  /*49740*/  SHF.R.S32.HI R39, RZ, 0x1f, R87 ;  /* 0x0000001fff277819 */ /* 0x004fe20000011457 */
[----:B------:R2:W-:Y:S01]  /*49750*/  @P3 STG.E.U8 desc[UR18][R80.64], R37 ;  /* 0x0000002550003986 */ /* 0x0005e2000c101112 */
[----:B------:R-:W-:-:S03]  /*49760*/  IADD3 R6, P3, PT, R87, R85, RZ ;  /* 0x0000005557067210 */ /* 0x000fc60007f7e0ff */
[----:B------:R-:W-:Y:S01]  /*49770*/  @P6 STG.E.U8 desc[UR18][R82.64], R9 ;  /* 0x0000000952006986 */ /* 0x000fe2000c101112 */
[C---:B------:R-:W-:Y:S01]  /*49780*/  IADD3 R4, P6, PT, R87.reuse, R0, RZ ;  /* 0x0000000057047210 */ /* 0x040fe20007fde0ff */
[----:B------:R-:W-:Y:S02]  /*49790*/  VIADD R87, R87, UR11 ;  /* 0x0000000b57577c36 */ /* 0x000fe40008000000 */
[----:B------:R3:W-:Y:S01]  /*497a0*/  @P4 STG.E.U8 desc[UR18][R2.64], R41 ;  /* 0x0000002902004986 */ /* 0x0007e2000c101112 */
[----:B------:R-:W-:Y:S01]  /*497b0*/  ISETP.LT.AND P4, PT, R90, UR14, !P5 ;  /* 0x0000000e5a007c0c */ /* 0x000fe2000ef81270 */
[C---:B0-----:R-:W-:Y:S01]  /*497c0*/  IMAD.X R5, R39.reuse, 0x1, R84, P6 ;  /* 0x0000000127057824 */ /* 0x041fe200030e0654 */
[----:B------:R-:W-:Y:S01]  /*497d0*/  ISETP.LT.AND P5, PT, R88, UR14, !P5 ;  /* 0x0000000e58007c0c */ /* 0x000fe2000efa1270 */
[----:B------:R-:W-:Y:S01]  /*497e0*/  IMAD.X R7, R39, 0x1, R86, P3 ;  /* 0x0000000127077824 */ /* 0x000fe200018e0656 */
[----:B------:R-:W-:Y:S02]  /*497f0*/  ISETP.LT.AND P6, PT, R90, UR14, !P1 ;  /* 0x0000000e5a007c0c */ /* 0x000fe4000cfc1270 */
[----:B--2---:R-:W-:-:S02]  /*49800*/  PRMT R37, R9, 0x9910, RZ ;  /* 0x0000991009257816 */ /* 0x004fc400000000ff */
[----:B------:R-:W-:Y:S02]  /*49810*/  SHF.R.S32.HI R69, RZ, 0x1f, R87 ;  /* 0x0000001fff457819 */ /* 0x000fe40000011457 */
[----:B------:R-:W-:Y:S01]  /*49820*/  IADD3 R8, P3, PT, R87, R85, RZ ;  /* 0x0000005557087210 */ /* 0x000fe20007f7e0ff */
[----:B---3--:R-:W-:Y:S01]  /*49830*/  VIADD R2, R92, 0xa ;  /* 0x0000000a5c027836 */ /* 0x008fe20000000000 */
[----:B------:R-:W-:Y:S02]  /*49840*/  PRMT R39, R41, 0x9910, RZ ;  /* 0x0000991029277816 */ /* 0x000fe400000000ff */
[----:B------:R-:W-:Y:S01]  /*49850*/  SHF.R.S32.HI R37, RZ, 0x8, R37 ;  /* 0x00000008ff257819 */ /* 0x000fe20000011425 */
[----:B------:R-:W-:Y:S01]  /*49860*/  IMAD.X R9, R69, 0x1, R86, P3 ;  /* 0x0000000145097824 */ /* 0x000fe200018e0656 */
[----:B------:R-:W-:Y:S02]  /*49870*/  SHF.R.S32.HI R39, RZ, 0x8, R39 ;  /* 0x00000008ff277819 */ /* 0x000fe40000011427 */
[----:B------:R-:W-:Y:S01]  /*49880*/  ISETP.LT.AND P1, PT, R88, UR14, !P1 ;  /* 0x0000000e58007c0c */ /* 0x000fe2000cf21270 */
[----:B------:R0:W-:Y:S01]  /*49890*/  @P4 STG.E.U8 desc[UR18][R6.64], R37 ;  /* 0x0000002506004986 */ /* 0x0001e2000c101112 */
[----:B------:R-:W-:-:S02]  /*498a0*/  ISETP.GE.AND P4, PT, R2, UR15, PT ;  /* 0x0000000f02007c0c */ /* 0x000fc4000bf86270 */
[----:B------:R-:W-:Y:S01]  /*498b0*/  ISETP.GE.AND P3, PT, R36, UR15, PT ;  /* 0x0000000f24007c0c */ /* 0x000fe2000bf66270 */
[----:B------:R-:W-:Y:S01]  /*498c0*/  @P5 STG.E.U8 desc[UR18][R4.64], R39 ;  /* 0x0000002704005986 */ /* 0x000fe2000c101112 */
[----:B------:R-:W-:Y:S01]  /*498d0*/  ISETP.LT.AND P5, PT, R90, UR14, !P0 ;  /* 0x0000000e5a007c0c */ /* 0x000fe2000c7a1270 */
[----:B------:R-:W-:Y:S01]  /*498e0*/  VIADD R36, R92, 0xb ;  /* 0x0000000b5c247836 */ /* 0x000fe20000000000 */
[----:B------:R-:W-:Y:S01]  /*498f0*/  ISETP.LT.AND P0, PT, R88, UR14, !P0 ;  /* 0x0000000e58007c0c */ /* 0x000fe2000c701270 */
[----:B------:R2:W-:Y:S01]  /*49900*/  @P6 STG.E.U8 desc[UR18][R8.64], R11 ;  /* 0x0000000b08006986 */ /* 0x0005e2000c101112 */
[C---:B------:R-:W-:Y:S01]  /*49910*/  IADD3 R2, P6, PT, R87.reuse, R0, RZ ;  /* 0x0000000057027210 */ /* 0x040fe20007fde0ff */
[----:B------:R-:W-:-:S04]  /*49920*/  VIADD R87, R87, UR11 ;  /* 0x0000000b57577c36 */ /* 0x000fc80008000000 */
[----:B------:R-:W-:Y:S01]  /*49930*/  IMAD.X R3, R69, 0x1, R84, P6 ;  /* 0x0000000145037824 */ /* 0x000fe200030e0654 */
[----:B0-----:R-:W-:Y:S02]  /*49940*/  SHF.R.S32.HI R37, RZ, 0x1f, R87 ;  /* 0x0000001fff257819 */ /* 0x001fe40000011457 */
[----:B------:R-:W-:Y:S02]  /*49950*/  IADD3 R6, P6, PT, R87, R85, RZ ;  /* 0x0000005557067210 */ /* 0x000fe40007fde0ff */
[----:B------:R0:W-:Y:S01]  /*49960*/  @P1 STG.E.U8 desc[UR18][R2.64], R43 ;  /* 0x0000002b02001986 */ /* 0x0001e2000c101112 */
[----:B--2---:R-:W-:Y:S01]  /*49970*/  SHF.R.S32.HI R9, RZ, 0x8, R10 ;  /* 0x00000008ff097819 */ /* 0x004fe2000001140a */
[C---:B------:R-:W-:Y:S01]  /*49980*/  VIADD R8, R92.reuse, 0xd ;  /* 0x0000000d5c087836 */ /* 0x040fe20000000000 */
[----:B------:R-:W-:Y:S01]  /*49990*/  PRMT R11, R43, 0x9910, RZ ;  /* 0x000099102b0b7816 */ /* 0x000fe200000000ff */
[----:B------:R-:W-:Y:S01]  /*499a0*/  IMAD.X R7, R37, 0x1, R86, P6 ;  /* 0x0000000125077824 */ /* 0x000fe200030e0656 */
[C---:B------:R-:W-:Y:S01]  /*499b0*/  IADD3 R4, P6, PT, R87.reuse, R0, RZ ;  /* 0x0000000057047210 */ /* 0x040fe20007fde0ff */
[----:B------:R-:W-:Y:S01]  /*499c0*/  VIADD R87, R87, UR11 ;  /* 0x0000000b57577c36 */ /* 0x000fe20008000000 */
[----:B------:R-:W-:Y:S01]  /*499d0*/  SHF.R.S32.HI R11, RZ, 0x8, R11 ;  /* 0x00000008ff0b7819 */ /* 0x000fe2000001140b */
[----:B------:R-:W-:Y:S01]  /*499e0*/  VIADD R10, R92, 0x1d ;  /* 0x0000001d5c0a7836 */ /* 0x000fe20000000000 */
[----:B------:R2:W-:Y:S01]  /*499f0*/  @P5 STG.E.U8 desc[UR18][R6.64], R9 ;  /* 0x0000000906005986 */ /* 0x0005e2000c101112 */
[----:B------:R-:W-:Y:S01]  /*49a00*/  ISETP.LT.AND P5, PT, R90, UR14, !P2 ;  /* 0x0000000e5a007c0c */ /* 0x000fe2000d7a1270 */
[----:B------:R-:W-:Y:S01]  /*49a10*/  IMAD.X R5, R37, 0x1, R84, P6 ;  /* 0x0000000125057824 */ /* 0x000fe200030e0654 */
[----:B------:R-:W-:-:S02]  /*49a20*/  SHF.R.S32.HI R37, RZ, 0x1f, R87 ;  /* 0x0000001fff257819 */ /* 0x000fc40000011457 */
[----:B0-----:R-:W-:Y:S02]  /*49a30*/  IADD3 R2, P6, PT, R87, R85, RZ ;  /* 0x0000005557027210 */ /* 0x001fe40007fde0ff */
[----:B------:R0:W-:Y:S01]  /*49a40*/  @P0 STG.E.U8 desc[UR18][R4.64], R11 ;  /* 0x0000000b04000986 */ /* 0x0001e2000c101112 */
[----:B------:R-:W-:Y:S02]  /*49a50*/  ISETP.LT.AND P2, PT, R88, UR14, !P2 ;  /* 0x0000000e58007c0c */ /* 0x000fe4000d741270 */
[----:B------:R-:W-:Y:S01]  /*49a60*/  IMAD.X R3, R37, 0x1, R86, P6 ;  /* 0x0000000125037824 */ /* 0x000fe200030e0656 */
[----:B------:R-:W-:Y:S01]  /*49a70*/  ISETP.GE.AND P1, PT, R36, UR15, PT ;  /* 0x0000000f24007c0c */ /* 0x000fe2000bf26270 */
[----:B--2---:R-:W-:Y:S01]  /*49a80*/  VIADD R6, R92, 0xc ;  /* 0x0000000c5c067836 */ /* 0x004fe20000000000 */
[----:B------:R-:W-:Y:S02]  /*49a90*/  PRMT R9, R13, 0x9910, RZ ;  /* 0x000099100d097816 */ /* 0x000fe400000000ff */
[----:B------:R2:W-:Y:S01]  /*49aa0*/  @P5 STG.E.U8 desc[UR18][R2.64], R13 ;  /* 0x0000000d02005986 */ /* 0x0005e2000c101112 */
[----:B------:R-:W-:-:S02]  /*49ab0*/  ISETP.LT.AND P5, PT, R90, UR14, !P3 ;  /* 0x0000000e5a007c0c */ /* 0x000fc4000dfa1270 */
[----:B------:R-:W-:Y:S02]  /*49ac0*/  ISETP.GE.AND P0, PT, R6, UR15, PT ;  /* 0x0000000f06007c0c */ /* 0x000fe4000bf06270 */
[C---:B------:R-:W-:Y:S01]  /*49ad0*/  IADD3 R6, P6, PT, R87.reuse, R0, RZ ;  /* 0x0000000057067210 */ /* 0x040fe20007fde0ff */
[----:B------:R-:W-:Y:S01]  /*49ae0*/  VIADD R87, R87, UR11 ;  /* 0x0000000b57577c36 */ /* 0x000fe20008000000 */
[----:B------:R-:W-:Y:S02]  /*49af0*/  SHF.R.S32.HI R9, RZ, 0x8, R9 ;  /* 0x00000008ff097819 */ /* 0x000fe40000011409 */
[----:B------:R-:W-:Y:S01]  /*49b00*/  ISETP.LT.AND P3, PT, R88, UR14, !P3 ;  /* 0x0000000e58007c0c */ /* 0x000fe2000df61270 */
[----:B------:R-:W-:Y:S01]  /*49b10*/  IMAD.X R7, R37, 0x1, R84, P6 ;  /* 0x0000000125077824 */ /* 0x000fe200030e0654 */
[----:B------:R-:W-:Y:S02]  /*49b20*/  SHF.R.S32.HI R37, RZ, 0x1f, R87 ;  /* 0x0000001fff257819 */ /* 0x000fe40000011457 */
[----:B0-----:R-:W-:-:S02]  /*49b30*/  IADD3 R4, P6, PT, R87, R85, RZ ;  /* 0x0000005557047210 */ /* 0x001fc40007fde0ff */
[----:B------:R0:W-:Y:S01]  /*49b40*/  @P2 STG.E.U8 desc[UR18][R6.64], R45 ;  /* 0x0000002d06002986 */ /* 0x0001e2000c101112 */
[----:B------:R-:W-:Y:S02]  /*49b50*/  PRMT R11, R45, 0x9910, RZ ;  /* 0x000099102d0b7816 */ /* 0x000fe400000000ff */
[----:B------:R-:W-:Y:S01]  /*49b60*/  IMAD.X R5, R37, 0x1, R86, P6 ;  /* 0x0000000125057824 */ /* 0x000fe200030e0656 */
[C---:B--2---:R-:W-:Y:S01]  /*49b70*/  IADD3 R2, P6, PT, R87.reuse, R0, RZ ;  /* 0x0000000057027210 */ /* 0x044fe20007fde0ff */
[----:B------:R-:W-:Y:S01]  /*49b80*/  VIADD R87, R87, UR11 ;  /* 0x0000000b57577c36 */ /* 0x000fe20008000000 */
[----:B------:R-:W-:Y:S02]  /*49b90*/  SHF.R.S32.HI R11, RZ, 0x8, R11 ;  /* 0x00000008ff0b7819 */ /* 0x000fe4000001140b */
        /* <DEDUP_REMOVED lines=9> */
[C---:B--2---:R-:W-:Y:S01]  /*49c30*/  VIADD R4, R92.reuse, 0xe ;  /* 0x0000000e5c047836 */ /* 0x044fe20000000000 */
[----:B------:R-:W-:Y:S01]  /*49c40*/  PRMT R9, R15, 0x9910, RZ ;  /* 0x000099100f097816 */ /* 0x000fe200000000ff */
[----:B------:R-:W-:Y:S01]  /*49c50*/  VIADD R8, R92, 0xf ;  /* 0x0000000f5c087836 */ /* 0x000fe20000000000 */
        /* <DEDUP_REMOVED lines=25> */
[----:B------:R-:W-:Y:S01]  /*49df0*/  VIADD R8, R92, 0x10 ;  /* 0x000000105c087836 */ /* 0x000fe20000000000 */
[C---:B--2---:R-:W-:Y:S01]  /*49e00*/  IADD3 R2, P6, PT, R87.reuse, R0, RZ ;  /* 0x0000000057027210 */ /* 0x044fe20007fde0ff */
[----:B------:R-:W-:Y:S01]  /*49e10*/  VIADD R87, R87, UR11 ;  /* 0x0000000b57577c36 */ /* 0x000fe20008000000 */
[----:B------:R2:W-:Y:S01]  /*49e20*/  @P5 STG.E.U8 desc[UR18][R4.64], R17 ;  /* 0x0000001104005986 */ /* 0x0005e2000c101112 */
[----:B------:R-:W-:-:S02]  /*49e30*/  ISETP.LT.AND P5, PT, R90, UR14, !P2 ;  /* 0x0000000e5a007c0c */ /* 0x000fc4000d7a1270 */
[----:B------:R-:W-:Y:S01]  /*49e40*/  IMAD.X R3, R13, 0x1, R84, P6 ;  /* 0x000000010d037824 */ /* 0x000fe200030e0654 */
[----:B------:R-:W-:Y:S02]  /*49e50*/  SHF.R.S32.HI R13, RZ, 0x1f, R87 ;  /* 0x0000001fff0d7819 */ /* 0x000fe40000011457 */
[----:B0-----:R-:W-:Y:S02]  /*49e60*/  IADD3 R6, P6, PT, R87, R85, RZ ;  /* 0x0000005557067210 */ /* 0x001fe40007fde0ff */
[----:B------:R-:W-:Y:S01]  /*49e70*/  PRMT R9, R17, 0x9910, RZ ;  /* 0x0000991011097816 */ /* 0x000fe200000000ff */
[----:B------:R0:W-:Y:S01]  /*49e80*/  @P0 STG.E.U8 desc[UR18][R2.64], R49 ;  /* 0x0000003102000986 */ /* 0x0001e2000c101112 */
[----:B------:R-:W-:Y:S01]  /*49e90*/  ISETP.LT.AND P2, PT, R88, UR14, !P2 ;  /* 0x0000000e58007c0c */ /* 0x000fe2000d741270 */
[----:B------:R-:W-:Y:S01]  /*49ea0*/  IMAD.X R7, R13, 0x1, R86, P6 ;  /* 0x000000010d077824 */ /* 0x000fe200030e0656 */
[----:B------:R-:W-:Y:S02]  /*49eb0*/  SHF.R.S32.HI R9, RZ, 0x8, R9 ;  /* 0x00000008ff097819 */ /* 0x000fe40000011409 */
[C---:B--2---:R-:W-:Y:S01]  /*49ec0*/  IADD3 R4, P6, PT, R87.reuse, R0, RZ ;  /* 0x0000000057047210 */ /* 0x044fe20007fde0ff */
[----:B------:R-:W-:Y:S01]  /*49ed0*/  VIADD R87, R87, UR11 ;  /* 0x0000000b57577c36 */ /* 0x000fe20008000000 */
[----:B------:R-:W-:Y:S01]  /*49ee0*/  PRMT R11, R49, 0x9910, RZ ;  /* 0x00009910310b7816 */ /* 0x000fe200000000ff */
[----:B------:R2:W-:Y:S01]  /*49ef0*/  @P5 STG.E.U8 desc[UR18][R6.64], R9 ;  /* 0x0000000906005986 */ /* 0x0005e2000c101112 */
[----:B------:R-:W-:Y:S01]  /*49f00*/  ISETP.LT.AND P5, PT, R90, UR14, !P3 ;  /* 0x0000000e5a007c0c */ /* 0x000fe2000dfa1270 */
[----:B------:R-:W-:Y:S01]  /*49f10*/  IMAD.X R5, R13, 0x1, R84, P6 ;  /* 0x000000010d057824 */ /* 0x000fe200030e0654 */
[----:B------:R-:W-:-:S02]  /*49f20*/  SHF.R.S32.HI R13, RZ, 0x1f, R87 ;  /* 0x0000001fff0d7819 */ /* 0x000fc40000011457 */
[----:B0-----:R-:W-:Y:S02]  /*49f30*/  IADD3 R2, P6, PT, R87, R85, RZ ;  /* 0x0000005557027210 */ /* 0x001fe40007fde0ff */
[----:B------:R-:W-:Y:S02]  /*49f40*/  SHF.R.S32.HI R11, RZ, 0x8, R11 ;  /* 0x00000008ff0b7819 */ /* 0x000fe4000001140b */
[----:B------:R-:W-:Y:S01]  /*49f50*/  ISETP.LT.AND P3, PT, R88, UR14, !P3 ;  /* 0x0000000e58007c0c */ /* 0x000fe2000df61270 */
[----:B------:R-:W-:Y:S01]  /*49f60*/  IMAD.X R3, R13, 0x1, R86, P6 ;  /* 0x000000010d037824 */ /* 0x000fe200030e0656 */
[----:B------:R-:W-:Y:S01]  /*49f70*/  ISETP.GE.AND P1, PT, R8, UR15, PT ;  /* 0x0000000f08007c0c */ /* 0x000fe2000bf26270 */
[----:B------:R0:W-:Y:S01]  /*49f80*/  @P2 STG.E.U8 desc[UR18][R4.64], R11 ;  /* 0x0000000b04002986 */ /* 0x0001e2000c101112 */
[C---:B--2---:R-:W-:Y:S01]  /*49f90*/  IADD3 R6, P6, PT, R87.reuse, R0, RZ ;  /* 0x0000000057067210 */ /* 0x044fe20007fde0ff */
[----:B------:R-:W-:Y:S01]  /*49fa0*/  VIADD R87, R87, UR11 ;  /* 0x0000000b57577c36 */ /* 0x000fe20008000000 */
[----:B------:R-:W-:Y:S01]  /*49fb0*/  PRMT R9, R19, 0x9910, RZ ;  /* 0x0000991013097816 */ /* 0x000fe200000000ff */
[----:B------:R2:W-:Y:S01]  /*49fc0*/  @P5 STG.E.U8 desc[UR18][R2.64], R19 ;  /* 0x0000001302005986 */ /* 0x0005e2000c101112 */
[----:B------:R-:W-:Y:S01]  /*49fd0*/  ISETP.LT.AND P5, PT, R90, UR14, !P4 ;  /* 0x0000000e5a007c0c */ /* 0x000fe2000e7a1270 */
[----:B------:R-:W-:Y:S01]  /*49fe0*/  IMAD.X R7, R13, 0x1, R84, P6 ;  /* 0x000000010d077824 */ /* 0x000fe200030e0654 */
[----:B------:R-:W-:Y:S01]  /*49ff0*/  SHF.R.S32.HI R13, RZ, 0x1f, R87 ;  /* 0x0000001fff0d7819 */ /* 0x000fe20000011457 */
[----:B------:R-:W-:Y:S01]  /*4a000*/  VIADD R8, R92, 0x11 ;  /* 0x000000115c087836 */ /* 0x000fe20000000000 */
[----:B------:R-:W-:-:S02]  /*4a010*/  SHF.R.S32.HI R9, RZ, 0x8, R9 ;  /* 0x00000008ff097819 */ /* 0x000fc40000011409 */
[----:B------:R3:W-:Y:S01]  /*4a020*/  @P3 STG.E.U8 desc[UR18][R6.64], R51 ;  /* 0x0000003306003986 */ /* 0x0007e2000c101112 */
[----:B0-----:R-:W-:Y:S02]  /*4a030*/  IADD3 R4, P6, PT, R87, R85, RZ ;  /* 0x0000005557047210 */ /* 0x001fe40007fde0ff */
[----:B------:R-:W-:Y:S02]  /*4a040*/  ISETP.LT.AND P4, PT, R88, UR14, !P4 ;  /* 0x0000000e58007c0c */ /* 0x000fe4000e781270 */
[----:B------:R-:W-:Y:S01]  /*4a050*/  PRMT R11, R51, 0x9910, RZ ;  /* 0x00009910330b7816 */ /* 0x000fe200000000ff */
        /* <DEDUP_REMOVED lines=8> */
[----:B---3--:R-:W-:Y:S02]  /*4a0e0*/  IADD3 R6, P6, PT, R87, R85, RZ ;  /* 0x0000005557067210 */ /* 0x008fe40007fde0ff */
[----:B------:R-:W-:Y:S01]  /*4a0f0*/  ISETP.GE.AND P0, PT, R8, UR15, PT ;  /* 0x0000000f08007c0c */ /* 0x000fe2000bf06270 */
[----:B------:R2:W-:Y:S01]  /*4a100*/  @P4 STG.E.U8 desc[UR18][R2.64], R11 ;  /* 0x0000000b02004986 */ /* 0x0005e2000c101112 */
[----:B------:R-:W-:Y:S01]  /*4a110*/  ISETP.LT.AND P1, PT, R88, UR14, !P1 ;  /* 0x0000000e58007c0c */ /* 0x000fe2000cf21270 */
[----:B------:R-:W-:Y:S01]  /*4a120*/  IMAD.X R7, R13, 0x1, R86, P6 ;  /* 0x000000010d077824 */ /* 0x000fe200030e0656 */
[----:B------:R-:W-:Y:S01]  /*4a130*/  PRMT R19, R35, 0x9910, RZ ;  /* 0x0000991023137816 */ /* 0x000fe200000000ff */
[----:B------:R-:W-:Y:S01]  /*4a140*/  VIADD R8, R92, 0x12 ;  /* 0x000000125c087836 */ /* 0x000fe20000000000 */
[C---:B0-----:R-:W-:Y:S01]  /*4a150*/  IADD3 R4, P6, PT, R87.reuse, R0, RZ ;  /* 0x0000000057047210 */ /* 0x041fe20007fde0ff */
[----:B------:R-:W-:Y:S01]  /*4a160*/  VIADD R87, R87, UR11 ;  /* 0x0000000b57577c36 */ /* 0x000fe20008000000 */
[----:B------:R0:W-:Y:S01]  /*4a170*/  @P5 STG.E.U8 desc[UR18][R6.64], R21 ;  /* 0x0000001506005986 */ /* 0x0001e2000c101112 */
[----:B------:R-:W-:-:S02]  /*4a180*/  ISETP.LT.AND P5, PT, R90, UR14, !P0 ;  /* 0x0000000e5a007c0c */ /* 0x000fc4000c7a1270 */
[----:B------:R-:W-:Y:S01]  /*4a190*/  IMAD.X R5, R13, 0x1, R84, P6 ;  /* 0x000000010d057824 */ /* 0x000fe200030e0654 */
[----:B------:R-:W-:Y:S02]  /*4a1a0*/  SHF.R.S32.HI R13, RZ, 0x1f, R87 ;  /* 0x0000001fff0d7819 */ /* 0x000fe40000011457 */
[----:B--2---:R-:W-:Y:S02]  /*4a1b0*/  IADD3 R2, P6, PT, R87, R85, RZ ;  /* 0x0000005557027210 */ /* 0x004fe40007fde0ff */
[----:B------:R-:W-:Y:S01]  /*4a1c0*/  PRMT R9, R21, 0x9910, RZ ;  /* 0x0000991015097816 */ /* 0x000fe200000000ff */
[----:B------:R2:W-:Y:S01]  /*4a1d0*/  @P1 STG.E.U8 desc[UR18][R4.64], R53 ;  /* 0x0000003504001986 */ /* 0x0005e2000c101112 */
[----:B------:R-:W-:Y:S01]  /*4a1e0*/  ISETP.GE.AND P2, PT, R8, UR15, PT ;  /* 0x0000000f08007c0c */ /* 0x000fe2000bf46270 */
[----:B------:R-:W-:Y:S01]  /*4a1f0*/  IMAD.X R3, R13, 0x1, R86, P6 ;  /* 0x000000010d037824 */ /* 0x000fe200030e0656 */
[----:B------:R-:W-:Y:S01]  /*4a200*/  SHF.R.S32.HI R9, RZ, 0x8, R9 ;  /* 0x00000008ff097819 */ /* 0x000fe20000011409 */
[----:B------:R-:W-:Y:S01]  /*4a210*/  VIADD R8, R92, 0x13 ;  /* 0x000000135c087836 */ /* 0x000fe20000000000 */
[C---:B0-----:R-:W-:Y:S01]  /*4a220*/  IADD3 R6, P6, PT, R87.reuse, R0, RZ ;  /* 0x0000000057067210 */ /* 0x041fe20007fde0ff */
[----:B------:R-:W-:Y:S01]  /*4a230*/  VIADD R87, R87, UR11 ;  /* 0x0000000b57577c36 */ /* 0x000fe20008000000 */
[----:B------:R-:W-:Y:S01]  /*4a240*/  ISETP.LT.AND P0, PT, R88, UR14, !P0 ;  /* 0x0000000e58007c0c */ /* 0x000fe2000c701270 */
[----:B------:R0:W-:Y:S01]  /*4a250*/  @P5 STG.E.U8 desc[UR18][R2.64], R9 ;  /* 0x0000000902005986 */ /* 0x0001e2000c101112 */
[----:B------:R-:W-:Y:S01]  /*4a260*/  ISETP.LT.AND P5, PT, R90, UR14, !P2 ;  /* 0x0000000e5a007c0c */ /* 0x000fe2000d7a1270 */
[----:B------:R-:W-:Y:S01]  /*4a270*/  IMAD.X R7, R13, 0x1, R84, P6 ;  /* 0x000000010d077824 */ /* 0x000fe200030e0654 */
[----:B------:R-:W-:-:S02]  /*4a280*/  PRMT R11, R53, 0x9910, RZ ;  /* 0x00009910350b7816 */ /* 0x000fc400000000ff */
[----:B------:R-:W-:Y:S02]  /*4a290*/  SHF.R.S32.HI R13, RZ, 0x1f, R87 ;  /* 0x0000001fff0d7819 */ /* 0x000fe40000011457 */
[----:B--2---:R-:W-:Y:S02]  /*4a2a0*/  IADD3 R4, P6, PT, R87, R85, RZ ;  /* 0x0000005557047210 */ /* 0x004fe40007fde0ff */
[----:B------:R-:W-:Y:S02]  /*4a2b0*/  SHF.R.S32.HI R11, RZ, 0x8, R11 ;  /* 0x00000008ff0b7819 */ /* 0x000fe4000001140b */
[----:B------:R-:W-:Y:S01]  /*4a2c0*/  ISETP.GE.AND P3, PT, R8, UR15, PT ;  /* 0x0000000f08007c0c */ /* 0x000fe2000bf66270 */
[----:B------:R-:W-:Y:S01]  /*4a2d0*/  IMAD.X R5, R13, 0x1, R86, P6 ;  /* 0x000000010d057824 */ /* 0x000fe200030e0656 */
[C---:B0-----:R-:W-:Y:S01]  /*4a2e0*/  IADD3 R2, P6, PT, R87.reuse, R0, RZ ;  /* 0x0000000057027210 */ /* 0x041fe20007fde0ff */
[----:B------:R0:W-:Y:S01]  /*4a2f0*/  @P0 STG.E.U8 desc[UR18][R6.64], R11 ;  /* 0x0000000b06000986 */ /* 0x0001e2000c101112 */
[----:B------:R-:W-:Y:S01]  /*4a300*/  VIADD R87, R87, UR11 ;  /* 0x0000000b57577c36 */ /* 0x000fe20008000000 */
[----:B------:R-:W-:Y:S01]  /*4a310*/  ISETP.LT.AND P2, PT, R88, UR14, !P2 ;  /* 0x0000000e58007c0c */ /* 0x000fe2000d741270 */
[----:B------:R-:W-:Y:S01]  /*4a320*/  VIADD R8, R92, 0x14 ;  /* 0x000000145c087836 */ /* 0x000fe20000000000 */
[----:B------:R2:W-:Y:S01]  /*4a330*/  @P5 STG.E.U8 desc[UR18][R4.64], R23 ;  /* 0x0000001704005986 */ /* 0x0005e2000c101112 */
[----:B------:R-:W-:Y:S01]  /*4a340*/  ISETP.LT.AND P5, PT, R90, UR14, !P3 ;  /* 0x0000000e5a007c0c */ /* 0x000fe2000dfa1270 */
[----:B------:R-:W-:Y:S01]  /*4a350*/  IMAD.X R3, R13, 0x1, R84, P6 ;  /* 0x000000010d037824 */ /* 0x000fe200030e0654 */
[----:B------:R-:W-:-:S02]  /*4a360*/  SHF.R.S32.HI R13, RZ, 0x1f, R87 ;  /* 0x0000001fff0d7819 */ /* 0x000fc40000011457 */
[----:B------:R-:W-:Y:S02]  /*4a370*/  PRMT R9, R23, 0x9910, RZ ;  /* 0x0000991017097816 */ /* 0x000fe400000000ff */
[----:B------:R-:W-:Y:S01]  /*4a380*/  ISETP.GE.AND P4, PT, R8, UR15, PT ;  /* 0x0000000f08007c0c */ /* 0x000fe2000bf86270 */
[----:B------:R-:W-:Y:S01]  /*4a390*/  VIADD R8, R92, 0x15 ;  /* 0x000000155c087836 */ /* 0x000fe20000000000 */
[----:B0-----:R-:W-:Y:S02]  /*4a3a0*/  IADD3 R6, P6, PT, R87, R85, RZ ;  /* 0x0000005557067210 */ /* 0x001fe40007fde0ff */
[----:B------:R-:W-:Y:S01]  /*4a3b0*/  SHF.R.S32.HI R9, RZ, 0x8, R9 ;  /* 0x00000008ff097819 */ /* 0x000fe20000011409 */
[----:B------:R0:W-:Y:S01]  /*4a3c0*/  @P2 STG.E.U8 desc[UR18][R2.64], R55 ;  /* 0x0000003702002986 */ /* 0x0001e2000c101112 */
[----:B------:R-:W-:Y:S01]  /*4a3d0*/  ISETP.LT.AND P3, PT, R88, UR14, !P3 ;  /* 0x0000000e58007c0c */ /* 0x000fe2000df61270 */
[----:B------:R-:W-:Y:S01]  /*4a3e0*/  IMAD.X R7, R13, 0x1, R86, P6 ;  /* 0x000000010d077824 */ /* 0x000fe200030e0656 */
[C---:B--2---:R-:W-:Y:S01]  /*4a3f0*/  IADD3 R4, P6, PT, R87.reuse, R0, RZ ;  /* 0x0000000057047210 */ /* 0x044fe20007fde0ff */
[----:B------:R-:W-:Y:S01]  /*4a400*/  VIADD R87, R87, UR11 ;  /* 0x0000000b57577c36 */ /* 0x000fe20008000000 */
[----:B------:R-:W-:-:S02]  /*4a410*/  PRMT R11, R55, 0x9910, RZ ;  /* 0x00009910370b7816 */ /* 0x000fc400000000ff */
[----:B------:R2:W-:Y:S01]  /*4a420*/  @P5 STG.E.U8 desc[UR18][R6.64], R9 ;  /* 0x0000000906005986 */ /* 0x0005e2000c101112 */
[----:B------:R-:W-:Y:S01]  /*4a430*/  ISETP.LT.AND P5, PT, R90, UR14, !P4 ;  /* 0x0000000e5a007c0c */ /* 0x000fe2000e7a1270 */
[----:B------:R-:W-:Y:S01]  /*4a440*/  IMAD.X R5, R13, 0x1, R84, P6 ;  /* 0x000000010d057824 */ /* 0x000fe200030e0654 */
[----:B------:R-:W-:Y:S02]  /*4a450*/  SHF.R.S32.HI R13, RZ, 0x1f, R87 ;  /* 0x0000001fff0d7819 */ /* 0x000fe40000011457 */
[----:B0-----:R-:W-:Y:S02]  /*4a460*/  IADD3 R2, P6, PT, R87, R85, RZ ;  /* 0x0000005557027210 */ /* 0x001fe40007fde0ff */
[----:B------:R-:W-:Y:S02]  /*4a470*/  SHF.R.S32.HI R11, RZ, 0x8, R11 ;  /* 0x00000008ff0b7819 */ /* 0x000fe4000001140b */
[----:B------:R-:W-:Y:S01]  /*4a480*/  ISETP.GE.AND P1, PT, R8, UR15, PT ;  /* 0x0000000f08007c0c */ /* 0x000fe2000bf26270 */
[----:B------:R-:W-:Y:S01]  /*4a490*/  IMAD.X R3, R13, 0x1, R86, P6 ;  /* 0x000000010d037824 */ /* 0x000fe200030e0656 */
[----:B------:R-:W-:Y:S01]  /*4a4a0*/  ISETP.LT.AND P4, PT, R88, UR14, !P4 ;  /* 0x0000000e58007c0c */ /* 0x000fe2000e781270 */
        /* <DEDUP_REMOVED lines=10> */
[----:B------:R-:W-:Y:S01]  /*4a550*/  ISETP.LT.AND P1, PT, R88, UR14, !P1 ;  /* 0x0000000e58007c0c */ /* 0x000fe2000cf21270 */
[----:B------:R3:W-:Y:S01]  /*4a560*/  @P4 STG.E.U8 desc[UR18][R6.64], R57 ;  /* 0x0000003906004986 */ /* 0x0007e2000c101112 */
[----:B0-----:R-:W-:Y:S02]  /*4a570*/  IADD3 R4, P6, PT, R87, R85, RZ ;  /* 0x0000005557047210 */ /* 0x001fe40007fde0ff */
[----:B------:R-:W-:Y:S01]  /*4a580*/  ISETP.GE.AND P0, PT, R8, UR15, PT ;  /* 0x0000000f08007c0c */ /* 0x000fe2000bf06270 */
[----:B------:R-:W-:Y:S01]  /*4a590*/  VIADD R8, R92, 0x17 ;  /* 0x000000175c087836 */ /* 0x000fe20000000000 */
[----:B------:R-:W-:Y:S01]  /*4a5a0*/  PRMT R11, R57, 0x9910, RZ ;  /* 0x00009910390b7816 */ /* 0x000fe200000000ff */
[----:B------:R-:W-:Y:S01]  /*4a5b0*/  IMAD.X R5, R13, 0x1, R86, P6 ;  /* 0x000000010d057824 */ /* 0x000fe200030e0656 */
[C---:B--2---:R-:W-:Y:S01]  /*4a5c0*/  IADD3 R2, P6, PT, R87.reuse, R0, RZ ;  /* 0x0000000057027210 */ /* 0x044fe20007fde0ff */
[----:B------:R-:W-:Y:S01]  /*4a5d0*/  VIADD R87, R87, UR11 ;  /* 0x0000000b57577c36 */ /* 0x000fe20008000000 */
[----:B------:R-:W-:-:S02]  /*4a5e0*/  SHF.R.S32.HI R11, RZ, 0x8, R11 ;  /* 0x00000008ff0b7819 */ /* 0x000fc4000001140b */
[----:B------:R0:W-:Y:S01]  /*4a5f0*/  @P5 STG.E.U8 desc[UR18][R4.64], R9 ;  /* 0x0000000904005986 */ /* 0x0001e2000c101112 */
[----:B------:R-:W-:Y:S01]  /*4a600*/  ISETP.LT.AND P5, PT, R90, UR14, !P0 ;  /* 0x0000000e5a007c0c */ /* 0x000fe2000c7a1270 */
[----:B------:R-:W-:Y:S01]  /*4a610*/  IMAD.X R3, R13, 0x1, R84, P6 ;  /* 0x000000010d037824 */ /* 0x000fe200030e0654 */
[----:B------:R-:W-:Y:S02]  /*4a620*/  SHF.R.S32.HI R13, RZ, 0x1f, R87 ;  /* 0x0000001fff0d7819 */ /* 0x000fe40000011457 */
        /* <DEDUP_REMOVED lines=16> */
[----:B------:R-:W-:Y:S01]  /*4a730*/  ISETP.LT.AND P2, PT, R88, UR14, !P2 ;  /* 0x0000000e58007c0c */ /* 0x000fe2000d741270 */
[----:B------:R-:W-:Y:S01]  /*4a740*/  IMAD.X R3, R13, 0x1, R86, P6 ;  /* 0x000000010d037824 */ /* 0x000fe200030e0656 */
[----:B------:R-:W-:Y:S02]  /*4a750*/  SHF.R.S32.HI R9, RZ, 0x8, R9 ;  /* 0x00000008ff097819 */ /* 0x000fe40000011409 */
[----:B------:R-:W-:Y:S01]  /*4a760*/  ISETP.GE.AND P3, PT, R8, UR15, PT ;  /* 0x0000000f08007c0c */ /* 0x000fe2000bf66270 */
[----:B------:R-:W-:Y:S01]  /*4a770*/  VIADD R8, R92, 0x19 ;  /* 0x000000195c087836 */ /* 0x000fe20000000000 */
[C---:B0-----:R-:W-:Y:S01]  /*4a780*/  IADD3 R6, P6, PT, R87.reuse, R0, RZ ;  /* 0x0000000057067210 */ /* 0x041fe20007fde0ff */
[----:B------:R-:W-:Y:S01]  /*4a790*/  VIADD R87, R87, UR11 ;  /* 0x0000000b57577c36 */ /* 0x000fe20008000000 */
[----:B------:R-:W-:Y:S01]  /*4a7a0*/  PRMT R11, R59, 0x9910, RZ ;  /* 0x000099103b0b7816 */ /* 0x000fe200000000ff */
[----:B------:R0:W-:Y:S01]  /*4a7b0*/  @P5 STG.E.U8 desc[UR18][R2.64], R9 ;  /* 0x0000000902005986 */ /* 0x0001e2000c101112 */
[----:B------:R-:W-:Y:S01]  /*4a7c0*/  ISETP.LT.AND P5, PT, R90, UR14, !P3 ;  /* 0x0000000e5a007c0c */ /* 0x000fe2000dfa1270 */
[----:B------:R-:W-:Y:S01]  /*4a7d0*/  IMAD.X R7, R13, 0x1, R84, P6 ;  /* 0x000000010d077824 */ /* 0x000fe200030e0654 */
[----:B------:R-:W-:Y:S01]  /*4a7e0*/  ISETP.GE.AND P4, PT, R8, UR15, PT ;  /* 0x0000000f08007c0c */ /* 0x000fe2000bf86270 */
[----:B------:R-:W-:Y:S01]  /*4a7f0*/  VIADD R8, R92, 0x1a ;  /* 0x0000001a5c087836 */ /* 0x000fe20000000000 */
[----:B------:R-:W-:-:S02]  /*4a800*/  SHF.R.S32.HI R11, RZ, 0x8, R11 ;  /* 0x00000008ff0b7819 */ /* 0x000fc4000001140b */
[----:B------:R-:W-:Y:S02]  /*4a810*/  SHF.R.S32.HI R13, RZ, 0x1f, R87 ;  /* 0x0000001fff0d7819 */ /* 0x000fe40000011457 */
[----:B--2---:R-:W-:Y:S01]  /*4a820*/  IADD3 R4, P6, PT, R87, R85, RZ ;  /* 0x0000005557047210 */ /* 0x004fe20007fde0ff */
[----:B------:R2:W-:Y:S01]  /*4a830*/  @P2 STG.E.U8 desc[UR18][R6.64], R11 ;  /* 0x0000000b06002986 */ /* 0x0005e2000c101112 */
[----:B------:R-:W-:Y:S02]  /*4a840*/  ISETP.LT.AND P3, PT, R88, UR14, !P3 ;  /* 0x0000000e58007c0c */ /* 0x000fe4000df61270 */
[----:B------:R-:W-:Y:S01]  /*4a850*/  ISETP.GE.AND P1, PT, R8, UR15, PT ;  /* 0x0000000f08007c0c */ /* 0x000fe2000bf26270 */
[----:B------:R-:W-:Y:S01]  /*4a860*/  IMAD.X R5, R13, 0x1, R86, P6 ;  /* 0x000000010d057824 */ /* 0x000fe200030e0656 */
[C---:B0-----:R-:W-:Y:S01]  /*4a870*/  IADD3 R2, P2, PT, R87.reuse, R0, RZ ;  /* 0x0000000057027210 */ /* 0x041fe20007f5e0ff */
[----:B------:R-:W-:Y:S01]  /*4a880*/  VIADD R8, R92, 0x1b ;  /* 0x0000001b5c087836 */ /* 0x000fe20000000000 */
[----:B------:R-:W-:Y:S01]  /*4a890*/  SHF.R.S32.HI R19, RZ, 0x8, R19 ;  /* 0x00000008ff137819 */ /* 0x000fe20000011413 */
[----:B------:R-:W-:Y:S01]  /*4a8a0*/  VIADD R87, R87, UR11 ;  /* 0x0000000b57577c36 */ /* 0x000fe20008000000 */
[----:B------:R-:W-:Y:S01]  /*4a8b0*/  @P5 STG.E.U8 desc[UR18][R4.64], R29 ;  /* 0x0000001d04005986 */ /* 0x000fe2000c101112 */
[----:B------:R-:W-:Y:S01]  /*4a8c0*/  IMAD.X R3, R13, 0x1, R84, P2 ;  /* 0x000000010d037824 */ /* 0x000fe200010e0654 */
[----:B------:R-:W-:Y:S01]  /*4a8d0*/  ISETP.GE.AND P0, PT, R8, UR15, PT ;  /* 0x0000000f08007c0c */ /* 0x000fe2000bf06270 */
[----:B------:R-:W-:Y:S01]  /*4a8e0*/  VIADD R8, R92, 0x1c ;  /* 0x0000001c5c087836 */ /* 0x000fe20000000000 */
[----:B------:R-:W-:-:S02]  /*4a8f0*/  SHF.R.S32.HI R9, RZ, 0x1f, R87 ;  /* 0x0000001fff097819 */ /* 0x000fc40000011457 */
[C---:B--2---:R-:W-:Y:S01]  /*4a900*/  IADD3 R6, P5, PT, R87.reuse, R85, RZ ;  /* 0x0000005557067210 */ /* 0x044fe20007fbe0ff */
[----:B------:R0:W-:Y:S01]  /*4a910*/  @P3 STG.E.U8 desc[UR18][R2.64], R61 ;  /* 0x0000003d02003986 */ /* 0x0001e2000c101112 */
[----:B------:R-:W-:Y:S01]  /*4a920*/  ISETP.GE.AND P6, PT, R8, UR15, PT ;  /* 0x0000000f08007c0c */ /* 0x000fe2000bfc6270 */
[----:B------:R-:W-:Y:S01]  /*4a930*/  VIADD R8, R87, UR11 ;  /* 0x0000000b57087c36 */ /* 0x000fe20008000000 */
[----:B------:R-:W-:Y:S01]  /*4a940*/  ISETP.LT.AND P2, PT, R90, UR14, !P4 ;  /* 0x0000000e5a007c0c */ /* 0x000fe2000e741270 */
[----:B------:R-:W-:Y:S01]  /*4a950*/  IMAD.X R7, R9, 0x1, R86, P5 ;  /* 0x0000000109077824 */ /* 0x000fe200028e0656 */
[----:B------:R-:W-:Y:S02]  /*4a960*/  ISETP.LT.AND P4, PT, R88, UR14, !P4 ;  /* 0x0000000e58007c0c */ /* 0x000fe4000e781270 */
[----:B------:R-:W-:Y:S02]  /*4a970*/  ISETP.LT.AND P3, PT, R90, UR14, !P1 ;  /* 0x0000000e5a007c0c */ /* 0x000fe4000cf61270 */
[----:B------:R-:W-:-:S02]  /*4a980*/  PRMT R11, R29, 0x9910, RZ ;  /* 0x000099101d0b7816 */ /* 0x000fc400000000ff */
[----:B------:R-:W-:Y:S02]  /*4a990*/  PRMT R13, R61, 0x9910, RZ ;  /* 0x000099103d0d7816 */ /* 0x000fe400000000ff */
[----:B0-----:R-:W-:Y:S02]  /*4a9a0*/  IADD3 R2, P5, PT, R87, R0, RZ ;  /* 0x0000000057027210 */ /* 0x001fe40007fbe0ff */
[----:B------:R-:W-:Y:S02]  /*4a9b0*/  SHF.R.S32.HI R11, RZ, 0x8, R11 ;  /* 0x00000008ff0b7819 */ /* 0x000fe4000001140b */
[----:B------:R-:W-:Y:S01]  /*4a9c0*/  SHF.R.S32.HI R13, RZ, 0x8, R13 ;  /* 0x00000008ff0d7819 */ /* 0x000fe2000001140d */
[----:B------:R-:W-:Y:S01]  /*4a9d0*/  IMAD.X R3, R9, 0x1, R84, P5 ;  /* 0x0000000109037824 */ /* 0x000fe200028e0654 */
[----:B------:R-:W-:Y:S01]  /*4a9e0*/  SHF.R.S32.HI R9, RZ, 0x1f, R8 ;  /* 0x0000001fff097819 */ /* 0x000fe20000011408 */
[----:B------:R0:W-:Y:S01]  /*4a9f0*/  @P2 STG.E.U8 desc[UR18][R6.64], R11 ;  /* 0x0000000b06002986 */ /* 0x0001e2000c101112 */
[----:B------:R-:W-:-:S02]  /*4aa00*/  IADD3 R4, P5, PT, R8, R85, RZ ;  /* 0x0000005508047210 */ /* 0x000fc40007fbe0ff */
[----:B------:R-:W-:Y:S01]  /*4aa10*/  ISETP.GE.AND P2, PT, R10, UR15, PT ;  /* 0x0000000f0a007c0c */ /* 0x000fe2000bf46270 */
[----:B------:R2:W-:Y:S01]  /*4aa20*/  @P4 STG.E.U8 desc[UR18][R2.64], R13 ;  /* 0x0000000d02004986 */ /* 0x0005e2000c101112 */
[----:B------:R-:W-:Y:S01]  /*4aa30*/  VIADD R10, R8, UR11 ;  /* 0x0000000b080a7c36 */ /* 0x000fe20008000000 */
[----:B------:R-:W-:Y:S01]  /*4aa40*/  ISETP.LT.AND P4, PT, R90, UR14, !P0 ;  /* 0x0000000e5a007c0c */ /* 0x000fe2000c781270 */
[----:B------:R-:W-:Y:S01]  /*4aa50*/  IMAD.X R5, R9, 0x1, R86, P5 ;  /* 0x0000000109057824 */ /* 0x000fe200028e0656 */
[----:B------:R-:W-:Y:S02]  /*4aa60*/  SHF.R.S32.HI R21, RZ, 0x8, R21 ;  /* 0x00000008ff157819 */ /* 0x000fe40000011415 */
[----:B------:R-:W-:Y:S02]  /*4aa70*/  SHF.R.S32.HI R15, RZ, 0x1f, R10 ;  /* 0x0000001fff0f7819 */ /* 0x000fe4000001140a */
[----:B------:R3:W-:Y:S01]  /*4aa80*/  @P3 STG.E.U8 desc[UR18][R4.64], R31 ;  /* 0x0000001f04003986 */ /* 0x0007e2000c101112 */
[----:B------:R-:W-:Y:S01]  /*4aa90*/  ISETP.LT.AND P3, PT, R88, UR14, !P1 ;  /* 0x0000000e58007c0c */ /* 0x000fe2000cf61270 */
[----:B0-----:R-:W-:Y:S01]  /*4aaa0*/  IMAD.MOV.U32 R11, RZ, RZ, R14 ;  /* 0x000000ffff0b7224 */ /* 0x001fe200078e000e */
[----:B------:R-:W-:-:S02]  /*4aab0*/  IADD3 R8, P1, PT, R8, R0, RZ ;  /* 0x0000000008087210 */ /* 0x000fc40007f3e0ff */
[----:B------:R-:W-:Y:S02]  /*4aac0*/  IADD3 R6, P5, PT, R10, R85, RZ ;  /* 0x000000550a067210 */ /* 0x000fe40007fbe0ff */
[----:B--2---:R-:W-:Y:S01]  /*4aad0*/  SHF.R.S32.HI R13, RZ, 0x8, R11 ;  /* 0x00000008ff0d7819 */ /* 0x004fe2000001140b */
[----:B------:R-:W-:Y:S01]  /*4aae0*/  IMAD.X R9, R9, 0x1, R84, P1 ;  /* 0x0000000109097824 */ /* 0x000fe200008e0654 */
[----:B------:R-:W-:Y:S01]  /*4aaf0*/  ISETP.GE.AND P1, PT, R12, UR15, PT ;  /* 0x0000000f0c007c0c */ /* 0x000fe2000bf26270 */
[----:B------:R-:W-:Y:S02]  /*4ab00*/  IMAD.X R7, R15, 0x1, R86, P5 ;  /* 0x000000010f077824 */ /* 0x000fe400028e0656 */
[----:B------:R-:W-:Y:S01]  /*4ab10*/  VIADD R11, R10, UR11 ;  /* 0x0000000b0a0b7c36 */ /* 0x000fe20008000000 */
[----:B---3--:R-:W-:Y:S01]  /*4ab20*/  PRMT R5, R63, 0x9910, RZ ;  /* 0x000099103f057816 */ /* 0x008fe200000000ff */
[----:B------:R-:W-:Y:S01]  /*4ab30*/  @P3 STG.E.U8 desc[UR18][R8.64], R63 ;  /* 0x0000003f08003986 */ /* 0x000fe2000c101112 */
[----:B------:R-:W-:Y:S01]  /*4ab40*/  ISETP.LT.AND P3, PT, R88, UR14, !P0 ;  /* 0x0000000e58007c0c */ /* 0x000fe2000c761270 */
[----:B------:R-:W-:Y:S01]  /*4ab50*/  VIADD R12, R92, 0x1f ;  /* 0x0000001f5c0c7836 */ /* 0x000fe20000000000 */
[----:B------:R-:W-:Y:S01]  /*4ab60*/  IADD3 R2, P0, PT, R10, R0, RZ ;  /* 0x000000000a027210 */ /* 0x000fe20007f1e0ff */
[----:B------:R0:W-:Y:S01]  /*4ab70*/  @P4 STG.E.U8 desc[UR18][R6.64], R13 ;  /* 0x0000000d06004986 */ /* 0x0001e2000c101112 */
[----:B------:R-:W-:-:S02]  /*4ab80*/  ISETP.LT.AND P4, PT, R90, UR14, !P6 ;  /* 0x0000000e5a007c0c */ /* 0x000fc4000f781270 */
[----:B------:R-:W-:Y:S01]  /*4ab90*/  SHF.R.S32.HI R17, RZ, 0x1f, R11 ;  /* 0x0000001fff117819 */ /* 0x000fe2000001140b */
[----:B------:R-:W-:Y:S01]  /*4aba0*/  IMAD.X R3, R15, 0x1, R84, P0 ;  /* 0x000000010f037824 */ /* 0x000fe200000e0654 */
[----:B------:R-:W-:Y:S02]  /*4abb0*/  IADD3 R4, P5, PT, R11, R85, RZ ;  /* 0x000000550b047210 */ /* 0x000fe40007fbe0ff */
[----:B------:R-:W-:Y:S02]  /*4abc0*/  ISETP.GE.AND P0, PT, R12, UR15, PT ;  /* 0x0000000f0c007c0c */ /* 0x000fe4000bf06270 */
[----:B------:R-:W-:Y:S02]  /*4abd0*/  ISETP.LT.AND P6, PT, R88, UR14, !P6 ;  /* 0x0000000e58007c0c */ /* 0x000fe4000f7c1270 */
[----:B0-----:R-:W-:Y:S01]  /*4abe0*/  SHF.R.S32.HI R13, RZ, 0x8, R5 ;  /* 0x00000008ff0d7819 */ /* 0x001fe20000011405 */
[----:B------:R-:W-:Y:S01]  /*4abf0*/  IMAD.X R5, R17, 0x1, R86, P5 ;  /* 0x0000000111057824 */ /* 0x000fe200028e0656 */
[C---:B------:R-:W-:Y:S01]  /*4ac00*/  IADD3 R6, P5, PT, R11.reuse, R0, RZ ;  /* 0x000000000b067210 */ /* 0x040fe20007fbe0ff */
[----:B------:R-:W-:-:S02]  /*4ac10*/  VIADD R11, R11, UR11 ;  /* 0x0000000b0b0b7c36 */ /* 0x000fc40008000000 */
[----:B------:R0:W-:Y:S02]  /*4ac20*/  @P3 STG.E.U8 desc[UR18][R2.64], R13 ;  /* 0x0000000d02003986 */ /* 0x0001e4000c101112 */
[C---:B------:R-:W-:Y:S01]  /*4ac30*/  VIADD R12, R11.reuse, UR11 ;  /* 0x0000000b0b0c7c36 */ /* 0x040fe20008000000 */
[----:B------:R-:W-:Y:S01]  /*4ac40*/  SHF.R.S32.HI R15, RZ, 0x1f, R11 ;  /* 0x0000001fff0f7819 */ /* 0x000fe2000001140b */
[----:B------:R2:W-:Y:S01]  /*4ac50*/  @P4 STG.E.U8 desc[UR18][R4.64], R33 ;  /* 0x0000002104004986 */ /* 0x0005e2000c101112 */
[----:B------:R-:W-:Y:S01]  /*4ac60*/  IADD3 R10, P4, PT, R11, R0, RZ ;  /* 0x000000000b0a7210 */ /* 0x000fe20007f9e0ff */
[--C-:B------:R-:W-:Y:S01]  /*4ac70*/  IMAD.X R7, R17, 0x1, R84.reuse, P5 ;  /* 0x0000000111077824 */ /* 0x100fe200028e0654 */
[-C--:B------:R-:W-:Y:S02]  /*4ac80*/  IADD3 R8, P3, PT, R11, R85.reuse, RZ ;  /* 0x000000550b087210 */ /* 0x080fe40007f7e0ff */
[----:B------:R-:W-:Y:S01]  /*4ac90*/  ISETP.LT.AND P5, PT, R90, UR14, !P1 ;  /* 0x0000000e5a007c0c */ /* 0x000fe2000cfa1270 */
[C---:B------:R-:W-:Y:S01]  /*4aca0*/  IMAD.X R11, R15.reuse, 0x1, R84, P4 ;  /* 0x000000010f0b7824 */ /* 0x040fe200020e0654 */
[----:B------:R3:W-:Y:S01]  /*4acb0*/  @P6 STG.E.U8 desc[UR18][R6.64], R65 ;  /* 0x0000004106006986 */ /* 0x0007e2000c101112 */
[----:B0-----:R-:W-:Y:S01]  /*4acc0*/  IADD3 R2, P4, PT, R12, R85, RZ ;  /* 0x000000550c027210 */ /* 0x001fe20007f9e0ff */
[----:B------:R-:W-:Y:S01]  /*4acd0*/  IMAD.X R9, R15, 0x1, R86, P3 ;  /* 0x000000010f097824 */ /* 0x000fe200018e0656 */
[----:B------:R-:W-:-:S02]  /*4ace0*/  ISETP.LT.AND P6, PT, R90, UR14, !P2 ;  /* 0x0000000e5a007c0c */ /* 0x000fc4000d7c1270 */
[----:B--2---:R-:W-:Y:S02]  /*4acf0*/  SHF.R.S32.HI R5, RZ, 0x1f, R12 ;  /* 0x0000001fff057819 */ /* 0x004fe4000001140c */
[C---:B------:R-:W-:Y:S02]  /*4ad00*/  ISETP.LT.AND P2, PT, R88.reuse, UR14, !P2 ;  /* 0x0000000e58007c0c */ /* 0x040fe4000d741270 */
[----:B------:R-:W-:Y:S01]  /*4ad10*/  ISETP.LT.AND P1, PT, R88, UR14, !P1 ;  /* 0x0000000e58007c0c */ /* 0x000fe2000cf21270 */
[----:B------:R-:W-:Y:S01]  /*4ad20*/  IMAD.X R3, R5, 0x1, R86, P4 ;  /* 0x0000000105037824 */ /* 0x000fe200020e0656 */
[C---:B------:R-:W-:Y:S01]  /*4ad30*/  IADD3 R4, P4, PT, R12.reuse, R0, RZ ;  /* 0x000000000c047210 */ /* 0x040fe20007f9e0ff */
[----:B------:R-:W-:Y:S01]  /*4ad40*/  VIADD R12, R12, UR11 ;  /* 0x0000000b0c0c7c36 */ /* 0x000fe20008000000 */
[----:B------:R-:W-:Y:S02]  /*4ad50*/  ISETP.LT.AND P3, PT, R90, UR14, !P0 ;  /* 0x0000000e5a007c0c */ /* 0x000fe4000c761270 */
[----:B------:R-:W-:Y:S01]  /*4ad60*/  PRMT R15, R33, 0x9910, RZ ;  /* 0x00009910210f7816 */ /* 0x000fe200000000ff */
[----:B------:R-:W-:Y:S01]  /*4ad70*/  IMAD.X R5, R5, 0x1, R84, P4 ;  /* 0x0000000105057824 */ /* 0x000fe200020e0654 */
[----:B---3--:R-:W-:-:S02]  /*4ad80*/  IADD3 R6, P4, PT, R12, R85, RZ ;  /* 0x000000550c067210 */ /* 0x008fc40007f9e0ff */
[----:B------:R-:W-:Y:S02]  /*4ad90*/  SHF.R.S32.HI R13, RZ, 0x1f, R12 ;  /* 0x0000001fff0d7819 */ /* 0x000fe4000001140c */
[----:B------:R-:W-:Y:S02]  /*4ada0*/  ISETP.LT.AND P0, PT, R88, UR14, !P0 ;  /* 0x0000000e58007c0c */ /* 0x000fe4000c701270 */
[----:B------:R-:W-:Y:S01]  /*4adb0*/  PRMT R17, R65, 0x9910, RZ ;  /* 0x0000991041117816 */ /* 0x000fe200000000ff */
[C---:B------:R-:W-:Y:S01]  /*4adc0*/  IMAD.X R7, R13.reuse, 0x1, R86, P4 ;  /* 0x000000010d077824 */ /* 0x040fe200020e0656 */
[----:B------:R-:W-:Y:S02]  /*4add0*/  IADD3 R12, P4, PT, R12, R0, RZ ;  /* 0x000000000c0c7210 */ /* 0x000fe40007f9e0ff */
[----:B------:R-:W-:Y:S02]  /*4ade0*/  SHF.R.S32.HI R15, RZ, 0x8, R15 ;  /* 0x00000008ff0f7819 */ /* 0x000fe4000001140f */
[----:B------:R-:W-:Y:S01]  /*4adf0*/  SHF.R.S32.HI R17, RZ, 0x8, R17 ;  /* 0x00000008ff117819 */ /* 0x000fe20000011411 */
[----:B------:R-:W-:-:S02]  /*4ae00*/  IMAD.X R13, R13, 0x1, R84, P4 ;  /* 0x000000010d0d7824 */ /* 0x000fc400020e0654 */
[----:B------:R0:W-:Y:S04]  /*4ae10*/  @P6 STG.E.U8 desc[UR18][R8.64], R15 ;  /* 0x0000000f08006986 */ /* 0x0001e8000c101112 */
[----:B------:R0:W-:Y:S04]  /*4ae20*/  @P2 STG.E.U8 desc[UR18][R10.64], R17 ;  /* 0x000000110a002986 */ /* 0x0001e8000c101112 */
[----:B------:R0:W-:Y:S04]  /*4ae30*/  @P5 STG.E.U8 desc[UR18][R2.64], R35 ;  /* 0x0000002302005986 */ /* 0x0001e8000c101112 */
[----:B------:R0:W-:Y:S04]  /*4ae40*/  @P1 STG.E.U8 desc[UR18][R4.64], R67 ;  /* 0x0000004304001986 */ /* 0x0001e8000c101112 */
[----:B------:R0:W-:Y:S04]  /*4ae50*/  @P3 STG.E.U8 desc[UR18][R6.64], R19 ;  /* 0x0000001306003986 */ /* 0x0001e8000c101112 */
[----:B------:R0:W-:Y:S01]  /*4ae60*/  @P0 STG.E.U8 desc[UR18][R12.64], R21 ;  /* 0x000000150c000986 */ /* 0x0001e2000c101112 */
[----:B-1----:R-:W-:Y:S06]  /*4ae70*/  BAR.SYNC.DEFER_BLOCKING 0x0 ;  /* 0x0000000000007b1d */ /* 0x002fec0000010000 */
[----:B------:R-:W-:Y:S05]  /*4ae80*/  BRA.U UP0, `(.L_x_13) ;  /* 0x0000000100a07547 */ /* 0x000fea000b800000 */
[----:B------:R-:W1:Y:S01]  /*4ae90*/  S2UR UR5, SR_CgaCtaId ;  /* 0x00000000000579c3 */ /* 0x000e620000008800 */
[----:B------:R-:W-:Y:S01]  /*4aea0*/  NOP ;  /* 0x0000000000007918 */ /* 0x000fe20000000000 */
[----:B------:R-:W-:Y:S01]  /*4aeb0*/  UMOV UR4, 0x50 ;  /* 0x0000005000047882 */ /* 0x000fe20000000000 */
[----:B------:R-:W-:Y:S02]  /*4aec0*/  IMAD.U32 R0, RZ, RZ, UR6 ;  /* 0x00000006ff007e24 */ /* 0x000fe4000f8e00ff */
[----:B0-----:R-:W-:Y:S02]  /*4aed0*/  IMAD.MOV.U32 R3, RZ, RZ, 0x3 ;  /* 0x00000003ff037424 */ /* 0x001fe400078e00ff */
[----:B------:R-:W-:Y:S01]  /*4aee0*/  IMAD.MOV.U32 R7, RZ, RZ, 0x1 ;  /* 0x00000001ff077424 */ /* 0x000fe200078e00ff */
[----:B------:R-:W-:-:S04]  /*4aef0*/  LOP3.LUT R0, R0, 0xffff, RZ, 0xc0, !PT ;  /* 0x0000ffff00007812 */ /* 0x000fc800078ec0ff */
[----:B------:R-:W-:-:S05]  /*4af00*/  SHF.R.U32.HI R0, RZ, 0x5, R0 ;  /* 0x00000005ff007819 */ /* 0x000fca0000011600 */
[----:B------:R-:W-:Y:S01]  /*4af10*/  VIADD R2, R0, 0x10 ;  /* 0x0000001000027836 */ /* 0x000fe20000000000 */
[----:B------:R-:W-:Y:S01]  /*4af20*/  SHF.L.U32 R0, R3, R0, RZ ;  /* 0x0000000003007219 */ /* 0x000fe200000006ff */
[----:B-1----:R-:W-:-:S03]  /*4af30*/  ULEA UR7, UR5, UR4, 0x18 ;  /* 0x0000000405077291 */ /* 0x002fc6000f8ec0ff */
[----:B------:R-:W-:-:S04]  /*4af40*/  SHF.L.U32 R3, R7, R2, RZ ;  /* 0x0000000207037219 */ /* 0x000fc800000006ff */
[----:B------:R-:W-:Y:S02]  /*4af50*/  LOP3.LUT R0, R3, R0, RZ, 0xfc, !PT ;  /* 0x0000000003007212 */ /* 0x000fe400078efcff */
[----:B------:R-:W0:Y:S02]  /*4af60*/  LDS R5, [UR7] ;  /* 0x00000007ff057984 */ /* 0x000e240008000800 */
[C---:B------:R-:W-:Y:S02]  /*4af70*/  LOP3.LUT R2, R0.reuse, 0xffff, RZ, 0xc0, !PT ;  /* 0x0000ffff00027812 */ /* 0x040fe400078ec0ff */
[----:B0-----:R-:W-:-:S04]  /*4af80*/  LOP3.LUT R3, R0, 0xffff, R5, 0x80, !PT ;  /* 0x0000ffff00037812 */ /* 0x001fc800078e8005 */
[----:B------:R-:W-:-:S13]  /*4af90*/  ISETP.NE.AND P0, PT, R3, R2, PT ;  /* 0x000000020300720c */ /* 0x000fda0003f05270 */
[----:B------:R-:W-:Y:S05]  /*4afa0*/  @P0 BRA `(.L_x_14) ;  /* 0x0000000000500947 */ /* 0x000fea0003800000 */
[----:B------:R-:W-:Y:S02]  /*4afb0*/  SHF.R.U32.HI R5, RZ, 0x10, R5 ;  /* 0x00000010ff057819 */ /* 0x000fe40000011605 */
[----:B------:R-:W-:-:S04]  /*4afc0*/  SHF.R.U32.HI R2, RZ, 0x10, R0 ;  /* 0x00000010ff027819 */ /* 0x000fc80000011600 */
[----:B------:R-:W-:-:S04]  /*4afd0*/  LOP3.LUT R5, R5, R2, RZ, 0xc0, !PT ;  /* 0x0000000205057212 */ /* 0x000fc800078ec0ff */
[----:B------:R-:W-:-:S13]  /*4afe0*/  ISETP.NE.AND P0, PT, R5, R2, PT ;  /* 0x000000020500720c */ /* 0x000fda0003f05270 */
[----:B------:R-:W-:Y:S05]  /*4aff0*/  @P0 BRA `(.L_x_15) ;  /* 0x0000000000300947 */ /* 0x000fea0003800000 */
[----:B------:R-:W-:Y:S01]  /*4b000*/  R2UR UR4, R0 ;  /* 0x00000000000472ca */ /* 0x000fe200000e0000 */
[----:B------:R-:W-:Y:S01]  /*4b010*/  VOTEU.ANY UR5, UPT, PT ;  /* 0x0000000000057886 */ /* 0x000fe200038e0100 */
[----:B------:R-:W0:Y:S01]  /*4b020*/  S2R R0, SR_LANEID ;  /* 0x0000000000007919 */ /* 0x000e220000000000 */
[----:B------:R-:W-:-:S10]  /*4b030*/  UFLO.U32 UR5, UR5 ;  /* 0x00000005000572bd */ /* 0x000fd400080e0000 */
[----:B------:R-:W-:-:S06]  /*4b040*/  ULOP3.LUT UR4, URZ, UR4, URZ, 0x33, !UPT ;  /* 0x00000004ff047292 */ /* 0x000fcc000f8e33ff */
[----:B------:R-:W-:-:S04]  /*4b050*/  IMAD.U32 R2, RZ, RZ, UR4 ;  /* 0x00000004ff027e24 */ /* 0x000fc8000f8e00ff */
[----:B------:R-:W1:Y:S02]  /*4b060*/  REDUX UR6, R2 ;  /* 0x00000000020673c4 */ /* 0x000e640000000000 */
[----:B------:R2:W-:Y:S01]  /*4b070*/  UTCATOMSWS.AND URZ, UR4 ;  /* 0x0000000400ff79e3 */ /* 0x0005e20008000000 */
[----:B0-----:R-:W-:Y:S01]  /*4b080*/  ISETP.EQ.U32.AND P0, PT, R0, UR5, PT ;  /* 0x0000000500007c0c */ /* 0x001fe2000bf02070 */
[----:B-1----:R-:W-:-:S12]  /*4b090*/  IMAD.U32 R0, RZ, RZ, UR6 ;  /* 0x00000006ff007e24 */ /* 0x002fd8000f8e00ff */
[----:B------:R2:W-:Y:S01]  /*4b0a0*/  @P0 ATOMS.AND RZ, [UR7], R0 ;  /* 0x00000000ffff098c */ /* 0x0005e2000a800007 */
[----:B------:R-:W-:Y:S05]  /*4b0b0*/  BRA `(.L_x_13) ;  /* 0x0000000000147947 */ /* 0x000fea0003800000 */
.L_x_15:
[----:B------:R-:W-:-:S07]  /*4b0c0*/  MOV R2, 0x4b0e0 ;  /* 0x0004b0e000027802 */ /* 0x000fce0000000f00 */
[----:B------:R-:W-:Y:S05]  /*4b0d0*/  CALL.REL.NOINC `($__internal_0_$__cuda_sm10x_tcgen05_guardrail_trap_col_being_dealloced_not_returned_by_alloc) ;  /* 0x00000000002c7944 */ /* 0x000fea0003c00000 */
[----:B------:R-:W-:Y:S05]  /*4b0e0*/  BRA `(.L_x_13) ;  /* 0x0000000000087947 */ /* 0x000fea0003800000 */
.L_x_14:
[----:B------:R-:W-:-:S07]  /*4b0f0*/  MOV R2, 0x4b110 ;  /* 0x0004b11000027802 */ /* 0x000fce0000000f00 */
[----:B------:R-:W-:Y:S05]  /*4b100*/  CALL.REL.NOINC `($__internal_2_$__cuda_sm10x_tcgen05_guardrail_trap_unallocated_columns_being_dealloced) ;  /* 0x0000000000387944 */ /* 0x000fea0003c00000 */
.L_x_13:
[----:B------:R-:W-:Y:S01]  /*4b110*/  NOP ;  /* 0x0000000000007918 */ /* 0x000fe20000000000 */
[----:B--2---:R-:W-:Y:S05]  /*4b120*/  EXIT ;  /* 0x000000000000794d */ /* 0x004fea0003800000 */
.L_x_8:
[----:B------:R-:W0:Y:S02]  /*4b130*/  SYNCS.PHASECHK.TRANS64.TRYWAIT P2, [UR8], R15 ;  /* 0x0000000fff0075a7 */ /* 0x000e240008041108 */
[----:B0-----:R-:W-:Y:S05]  /*4b140*/  @!P2 BRA `(.L_x_8) ;  /* 0xfffffffc00f8a947 */ /* 0x001fea000383ffff */
[----:B------:R-:W-:Y:S05]  /*4b150*/  BRA `(.L_x_16) ;  /* 0xfffffe48008c7947 */ /* 0x000fea000383ffff */
.L_x_12:
[----:B------:R-:W0:Y:S02]  /*4b160*/  SYNCS.PHASECHK.TRANS64.TRYWAIT P4, [UR8], R2 ;  /* 0x00000002ff0075a7 */ /* 0x000e240008081108 */
[----:B0-----:R-:W-:Y:S05]  /*4b170*/  @!P4 BRA `(.L_x_12) ;  /* 0xfffffffc00f8c947 */ /* 0x001fea000383ffff */
[----:B------:R-:W-:Y:S05]  /*4b180*/  BRA `(.L_x_11) ;  /* 0xffffffdc00c07947 */ /* 0x000fea000383ffff */
        .weak           $__internal_0_$__cuda_sm10x_tcgen05_guardrail_trap_col_being_dealloced_not_returned_by_alloc
        .type           $__internal_0_$__cuda_sm10x_tcgen05_guardrail_trap_col_being_dealloced_not_returned_by_alloc,@function
        .size           $__internal_0_$__cuda_sm10x_tcgen05_guardrail_trap_col_being_dealloced_not_returned_by_alloc,($__internal_1_$__cuda_sm10x_tcgen05_guardrail_trap_phase_invalid_during_alloc - $__internal_0_$__cuda_sm10x_tcgen05_guardrail_trap_col_being_dealloced_not_returned_by_alloc)
$__internal_0_$__cuda_sm10x_tcgen05_guardrail_trap_col_being_dealloced_not_returned_by_alloc:
[----:B------:R-:W-:Y:S05]  /*4b190*/  BPT.TRAP 0x1 ;  /* 0x000000040000795c */ /* 0x000fea0000300000 */
[----:B------:R-:W-:-:S04]  /*4b1a0*/  IMAD.MOV.U32 R3, RZ, RZ, 0x0 ;  /* 0x00000000ff037424 */ /* 0x000fc800078e00ff */
[----:B------:R-:W-:Y:S05]  /*4b1b0*/  RET.REL.NODEC R2 `(matmul_kernel) ;  /* 0xfffffb4c02907950 */ /* 0x000fea0003c3ffff */
        .weak           $__internal_1_$__cuda_sm10x_tcgen05_guardrail_trap_phase_invalid_during_alloc
        .type           $__internal_1_$__cuda_sm10x_tcgen05_guardrail_trap_phase_invalid_during_alloc,@function
        .size           $__internal_1_$__cuda_sm10x_tcgen05_guardrail_trap_phase_invalid_during_alloc,($__internal_2_$__cuda_sm10x_tcgen05_guardrail_trap_unallocated_columns_being_dealloced - $__internal_1_$__cuda_sm10x_tcgen05_guardrail_trap_phase_invalid_during_alloc)
$__internal_1_$__cuda_sm10x_tcgen05_guardrail_trap_phase_invalid_during_alloc:
[----:B------:R-:W-:Y:S05]  /*4b1c0*/  BPT.TRAP 0x1 ;  /* 0x000000040000795c */ /* 0x000fea0000300000 */
[----:B------:R-:W-:-:S04]  /*4b1d0*/  IMAD.MOV.U32 R3, RZ, RZ, 0x0 ;  /* 0x00000000ff037424 */ /* 0x000fc800078e00ff */
[----:B------:R-:W-:Y:S05]  /*4b1e0*/  RET.REL.NODEC R2 `(matmul_kernel) ;  /* 0xfffffb4c02847950 */ /* 0x000fea0003c3ffff */
        .weak           $__internal_2_$__cuda_sm10x_tcgen05_guardrail_trap_unallocated_columns_being_dealloced
        .type           $__internal_2_$__cuda_sm10x_tcgen05_guardrail_trap_unallocated_columns_being_dealloced,@function
        .size           $__internal_2_$__cuda_sm10x_tcgen05_guardrail_trap_unallocated_columns_being_dealloced,(.L_x_20 - $__internal_2_$__cuda_sm10x_tcgen05_guardrail_trap_unallocated_columns_being_dealloced)
$__internal_2_$__cuda_sm10x_tcgen05_guardrail_trap_unallocated_columns_being_dealloced:
[----:B------:R-:W-:Y:S05]  /*4b1f0*/  BPT.TRAP 0x1 ;  /* 0x000000040000795c */ /* 0x000fea0000300000 */
[----:B------:R-:W-:-:S04]  /*4b200*/  IMAD.MOV.U32 R3, RZ, RZ, 0x0 ;  /* 0x00000000ff037424 */ /* 0x000fc800078e00ff */
[----:B------:R-:W-:Y:S05]  /*4b210*/  RET.REL.NODEC R2 `(matmul_kernel) ;  /* 0xfffffb4c02787950 */ /* 0x000fea0003c3ffff */
.L_x_17:
[----:B------:R-:W-:-:S00]  /*4b220*/  BRA `(.L_x_17) ;  /* 0xfffffffc00fc7947 */ /* 0x000fc0000383ffff */
[----:B------:R-:W-:-:S00]  /*4b230*/  NOP ;  /* 0x0000000000007918 */ /* 0x000fc00000000000 */
        /* <DEDUP_REMOVED lines=12> */
.L_x_20:


//--------------------- .nv.shared.matmul_kernel  --------------------------
	.section	.nv.shared.matmul_kernel,"aw",@nobits
	.sectionflags	@""
	.align	16
	.zero		1024


//--------------------- .nv.shared.reserved.0     --------------------------
	.section	.nv.shared.reserved.0,"aw",@nobits
	.align	8
	.weak		__nv_reservedSMEM_offset_0_alias
	.size		__nv_reservedSMEM_offset_0_alias, 0, 64
	.other		__nv_reservedSMEM_offset_0_alias,@"STO_CUDA_RESERVED_SHARED STV_DEFAULT"
__nv_reservedSMEM_offset_0_alias:
	.zero		0
.nv.shared.reserved.0:
	.zero		64
	.weak		__nv_reservedSMEM_allocation_phase
	.type		__nv_reservedSMEM_allocation_phase,@object
	.size		__nv_reservedSMEM_allocation_phase,(.L_0 - __nv_reservedSMEM_allocation_phase)
__nv_reservedSMEM_allocation_phase:
	.zero		1
.L_0:
	.zero		7
	.weak		__nv_reservedSMEM_devtool_atexit_pc
	.type		__nv_reservedSMEM_devtool_atexit_pc,@object
	.size		__nv_reservedSMEM_devtool_atexit_pc,(__nv_reservedSMEM_allocation_mask - __nv_reservedSMEM_devtool_atexit_pc)
__nv_reservedSMEM_devtool_atexit_pc:
	.zero		8
	.weak		__nv_reservedSMEM_allocation_mask
	.type		__nv_reservedSMEM_allocation_mask,@object
	.size		__nv_reservedSMEM_allocation_mask,(.L_2 - __nv_reservedSMEM_allocation_mask)
__nv_reservedSMEM_allocation_mask:
	.zero		4
.L_2:


//--------------------- .nv.constant0.matmul_kernel --------------------------
	.section	.nv.constant0.matmul_kernel,"a",@progbits
	.sectionflags	@""
	.align	4
.nv.constant0.matmul_kernel:
	.zero		976


//--------------------- SYMBOLS --------------------------

	.type		.nv.reservedSmem.offset0,@object
	.size		.nv.reservedSmem.offset0,0x4
	.type		.nv.reservedSmem.cap,@object
	.size		.nv.reservedSmem.cap,0x4
